//
// Generated by NVIDIA NVVM Compiler
//
// Compiler Build ID: CL-36424714
// Cuda compilation tools, release 13.0, V13.0.88
// Based on NVVM 20.0.0
//

.version 9.0
.target sm_100
.address_size 64

	// .globl	_ZN3cub18CUB_300001_SM_10006detail11EmptyKernelIvEEvv
// _ZZN3cub18CUB_300001_SM_10006detail6reduce28DeviceReduceSingleTileKernelINS2_10policy_hubIdjN4cuda3std3__44plusIdEEE10Policy1000EN6thrust24THRUST_300001_SM_1000_NS6detail15normal_iteratorINSD_10device_ptrIdEEEEPdjS9_ddNS7_10__identityEEEvT0_T1_T2_T3_T4_T6_E12temp_storage has been demoted
// _ZZN3cub18CUB_300001_SM_10006detail6reduce18DeviceReduceKernelINS2_10policy_hubIdjN4cuda3std3__44plusIdEEE10Policy1000EN6thrust24THRUST_300001_SM_1000_NS6detail15normal_iteratorINSD_10device_ptrIdEEEEjS9_dNS7_10__identityEEEvT0_PT3_T1_NS0_13GridEvenShareISN_EET2_T4_E12temp_storage has been demoted
// _ZZN3cub18CUB_300001_SM_10006detail6reduce28DeviceReduceSingleTileKernelINS2_10policy_hubIdjN4cuda3std3__44plusIdEEE10Policy1000EPdSC_iS9_ddNS7_10__identityEEEvT0_T1_T2_T3_T4_T6_E12temp_storage has been demoted
// _ZZN3cub18CUB_300001_SM_10006detail6reduce28DeviceReduceSingleTileKernelINS2_10policy_hubIdyN4cuda3std3__44plusIdEEE10Policy1000EN6thrust24THRUST_300001_SM_1000_NS6detail15normal_iteratorINSD_10device_ptrIdEEEEPdyS9_ddNS7_10__identityEEEvT0_T1_T2_T3_T4_T6_E12temp_storage has been demoted
// _ZZN3cub18CUB_300001_SM_10006detail6reduce18DeviceReduceKernelINS2_10policy_hubIdyN4cuda3std3__44plusIdEEE10Policy1000EN6thrust24THRUST_300001_SM_1000_NS6detail15normal_iteratorINSD_10device_ptrIdEEEEyS9_dNS7_10__identityEEEvT0_PT3_T1_NS0_13GridEvenShareISN_EET2_T4_E12temp_storage has been demoted
// _ZZN3cub18CUB_300001_SM_10006detail6reduce28DeviceReduceSingleTileKernelINS2_10policy_hubIdyN4cuda3std3__44plusIdEEE10Policy1000EPdSC_iS9_ddNS7_10__identityEEEvT0_T1_T2_T3_T4_T6_E12temp_storage has been demoted
// _ZZN3cub18CUB_300001_SM_10006detail6reduce28DeviceReduceSingleTileKernelINS2_10policy_hubIdjN4cuda3std3__44plusIdEEE10Policy1000EN6thrust24THRUST_300001_SM_1000_NS6detail15normal_iteratorINSD_10device_ptrIdEEEEPdjS9_dd12unary_squareIdEEEvT0_T1_T2_T3_T4_T6_E12temp_storage has been demoted
// _ZZN3cub18CUB_300001_SM_10006detail6reduce18DeviceReduceKernelINS2_10policy_hubIdjN4cuda3std3__44plusIdEEE10Policy1000EN6thrust24THRUST_300001_SM_1000_NS6detail15normal_iteratorINSD_10device_ptrIdEEEEjS9_d12unary_squareIdEEEvT0_PT3_T1_NS0_13GridEvenShareISO_EET2_T4_E12temp_storage has been demoted
// _ZZN3cub18CUB_300001_SM_10006detail6reduce28DeviceReduceSingleTileKernelINS2_10policy_hubIdyN4cuda3std3__44plusIdEEE10Policy1000EN6thrust24THRUST_300001_SM_1000_NS6detail15normal_iteratorINSD_10device_ptrIdEEEEPdyS9_dd12unary_squareIdEEEvT0_T1_T2_T3_T4_T6_E12temp_storage has been demoted
// _ZZN3cub18CUB_300001_SM_10006detail6reduce18DeviceReduceKernelINS2_10policy_hubIdyN4cuda3std3__44plusIdEEE10Policy1000EN6thrust24THRUST_300001_SM_1000_NS6detail15normal_iteratorINSD_10device_ptrIdEEEEyS9_d12unary_squareIdEEEvT0_PT3_T1_NS0_13GridEvenShareISO_EET2_T4_E12temp_storage has been demoted
.global .align 1 .b8 _ZN34_INTERNAL_a8ac55f8_4_k_cu_596b96574cuda3std3__45__cpo5beginE[1];
.global .align 1 .b8 _ZN34_INTERNAL_a8ac55f8_4_k_cu_596b96574cuda3std3__45__cpo3endE[1];
.global .align 1 .b8 _ZN34_INTERNAL_a8ac55f8_4_k_cu_596b96574cuda3std3__45__cpo6cbeginE[1];
.global .align 1 .b8 _ZN34_INTERNAL_a8ac55f8_4_k_cu_596b96574cuda3std3__45__cpo4cendE[1];
.global .align 1 .b8 _ZN34_INTERNAL_a8ac55f8_4_k_cu_596b96574cuda3std3__45__cpo6rbeginE[1];
.global .align 1 .b8 _ZN34_INTERNAL_a8ac55f8_4_k_cu_596b96574cuda3std3__45__cpo4rendE[1];
.global .align 1 .b8 _ZN34_INTERNAL_a8ac55f8_4_k_cu_596b96574cuda3std3__45__cpo7crbeginE[1];
.global .align 1 .b8 _ZN34_INTERNAL_a8ac55f8_4_k_cu_596b96574cuda3std3__45__cpo5crendE[1];
.global .align 1 .b8 _ZN34_INTERNAL_a8ac55f8_4_k_cu_596b96574cuda3std3__436_GLOBAL__N__a8ac55f8_4_k_cu_596b96576ignoreE[1];
.global .align 1 .b8 _ZN34_INTERNAL_a8ac55f8_4_k_cu_596b96574cuda3std3__419piecewise_constructE[1];
.global .align 1 .b8 _ZN34_INTERNAL_a8ac55f8_4_k_cu_596b96574cuda3std3__48in_placeE[1];
.global .align 1 .b8 _ZN34_INTERNAL_a8ac55f8_4_k_cu_596b96574cuda3std3__420unreachable_sentinelE[1];
.global .align 1 .b8 _ZN34_INTERNAL_a8ac55f8_4_k_cu_596b96574cuda3std3__47nulloptE[1];
.global .align 1 .b8 _ZN34_INTERNAL_a8ac55f8_4_k_cu_596b96574cuda3std3__48unexpectE[1];
.global .align 1 .b8 _ZN34_INTERNAL_a8ac55f8_4_k_cu_596b96574cuda3std6ranges3__45__cpo4swapE[1];
.global .align 1 .b8 _ZN34_INTERNAL_a8ac55f8_4_k_cu_596b96574cuda3std6ranges3__45__cpo9iter_moveE[1];
.global .align 1 .b8 _ZN34_INTERNAL_a8ac55f8_4_k_cu_596b96574cuda3std6ranges3__45__cpo5beginE[1];
.global .align 1 .b8 _ZN34_INTERNAL_a8ac55f8_4_k_cu_596b96574cuda3std6ranges3__45__cpo3endE[1];
.global .align 1 .b8 _ZN34_INTERNAL_a8ac55f8_4_k_cu_596b96574cuda3std6ranges3__45__cpo6cbeginE[1];
.global .align 1 .b8 _ZN34_INTERNAL_a8ac55f8_4_k_cu_596b96574cuda3std6ranges3__45__cpo4cendE[1];
.global .align 1 .b8 _ZN34_INTERNAL_a8ac55f8_4_k_cu_596b96574cuda3std6ranges3__45__cpo7advanceE[1];
.global .align 1 .b8 _ZN34_INTERNAL_a8ac55f8_4_k_cu_596b96574cuda3std6ranges3__45__cpo9iter_swapE[1];
.global .align 1 .b8 _ZN34_INTERNAL_a8ac55f8_4_k_cu_596b96574cuda3std6ranges3__45__cpo4nextE[1];
.global .align 1 .b8 _ZN34_INTERNAL_a8ac55f8_4_k_cu_596b96574cuda3std6ranges3__45__cpo4prevE[1];
.global .align 1 .b8 _ZN34_INTERNAL_a8ac55f8_4_k_cu_596b96574cuda3std6ranges3__45__cpo4dataE[1];
.global .align 1 .b8 _ZN34_INTERNAL_a8ac55f8_4_k_cu_596b96574cuda3std6ranges3__45__cpo5cdataE[1];
.global .align 1 .b8 _ZN34_INTERNAL_a8ac55f8_4_k_cu_596b96574cuda3std6ranges3__45__cpo4sizeE[1];
.global .align 1 .b8 _ZN34_INTERNAL_a8ac55f8_4_k_cu_596b96574cuda3std6ranges3__45__cpo5ssizeE[1];
.global .align 1 .b8 _ZN34_INTERNAL_a8ac55f8_4_k_cu_596b96574cuda3std6ranges3__45__cpo8distanceE[1];
.global .align 1 .b8 _ZN34_INTERNAL_a8ac55f8_4_k_cu_596b96576thrust24THRUST_300001_SM_1000_NS8cuda_cub3parE[1];
.global .align 1 .b8 _ZN34_INTERNAL_a8ac55f8_4_k_cu_596b96576thrust24THRUST_300001_SM_1000_NS8cuda_cub10par_nosyncE[1];
.global .align 1 .b8 _ZN34_INTERNAL_a8ac55f8_4_k_cu_596b96576thrust24THRUST_300001_SM_1000_NS6system6detail10sequential3seqE[1];
.global .align 1 .b8 _ZN34_INTERNAL_a8ac55f8_4_k_cu_596b96576thrust24THRUST_300001_SM_1000_NS12placeholders2_1E[1];
.global .align 1 .b8 _ZN34_INTERNAL_a8ac55f8_4_k_cu_596b96576thrust24THRUST_300001_SM_1000_NS12placeholders2_2E[1];
.global .align 1 .b8 _ZN34_INTERNAL_a8ac55f8_4_k_cu_596b96576thrust24THRUST_300001_SM_1000_NS12placeholders2_3E[1];
.global .align 1 .b8 _ZN34_INTERNAL_a8ac55f8_4_k_cu_596b96576thrust24THRUST_300001_SM_1000_NS12placeholders2_4E[1];
.global .align 1 .b8 _ZN34_INTERNAL_a8ac55f8_4_k_cu_596b96576thrust24THRUST_300001_SM_1000_NS12placeholders2_5E[1];
.global .align 1 .b8 _ZN34_INTERNAL_a8ac55f8_4_k_cu_596b96576thrust24THRUST_300001_SM_1000_NS12placeholders2_6E[1];
.global .align 1 .b8 _ZN34_INTERNAL_a8ac55f8_4_k_cu_596b96576thrust24THRUST_300001_SM_1000_NS12placeholders2_7E[1];
.global .align 1 .b8 _ZN34_INTERNAL_a8ac55f8_4_k_cu_596b96576thrust24THRUST_300001_SM_1000_NS12placeholders2_8E[1];
.global .align 1 .b8 _ZN34_INTERNAL_a8ac55f8_4_k_cu_596b96576thrust24THRUST_300001_SM_1000_NS12placeholders2_9E[1];
.global .align 1 .b8 _ZN34_INTERNAL_a8ac55f8_4_k_cu_596b96576thrust24THRUST_300001_SM_1000_NS12placeholders3_10E[1];
.global .align 1 .b8 _ZN34_INTERNAL_a8ac55f8_4_k_cu_596b96576thrust24THRUST_300001_SM_1000_NS3seqE[1];

.visible .entry _ZN3cub18CUB_300001_SM_10006detail11EmptyKernelIvEEvv()
{


	ret;

}
	// .globl	_ZN3cub18CUB_300001_SM_10006detail8for_each13static_kernelINS2_12policy_hub_t12policy_500_tEmN6thrust24THRUST_300001_SM_1000_NS8cuda_cub20__uninitialized_fill7functorINS7_10device_ptrIdEEdEEEEvT0_T1_
.visible .entry _ZN3cub18CUB_300001_SM_10006detail8for_each13static_kernelINS2_12policy_hub_t12policy_500_tEmN6thrust24THRUST_300001_SM_1000_NS8cuda_cub20__uninitialized_fill7functorINS7_10device_ptrIdEEdEEEEvT0_T1_(
	.param .u64 _ZN3cub18CUB_300001_SM_10006detail8for_each13static_kernelINS2_12policy_hub_t12policy_500_tEmN6thrust24THRUST_300001_SM_1000_NS8cuda_cub20__uninitialized_fill7functorINS7_10device_ptrIdEEdEEEEvT0_T1__param_0,
	.param .align 8 .b8 _ZN3cub18CUB_300001_SM_10006detail8for_each13static_kernelINS2_12policy_hub_t12policy_500_tEmN6thrust24THRUST_300001_SM_1000_NS8cuda_cub20__uninitialized_fill7functorINS7_10device_ptrIdEEdEEEEvT0_T1__param_1[16]
)
.maxntid 256
{
	.reg .pred 	%p<4>;
	.reg .b32 	%r<5>;
	.reg .b64 	%rd<16>;
	.reg .b64 	%fd<3>;

	ld.param.f64 	%fd2, [_ZN3cub18CUB_300001_SM_10006detail8for_each13static_kernelINS2_12policy_hub_t12policy_500_tEmN6thrust24THRUST_300001_SM_1000_NS8cuda_cub20__uninitialized_fill7functorINS7_10device_ptrIdEEdEEEEvT0_T1__param_1+8];
	ld.param.u64 	%rd4, [_ZN3cub18CUB_300001_SM_10006detail8for_each13static_kernelINS2_12policy_hub_t12policy_500_tEmN6thrust24THRUST_300001_SM_1000_NS8cuda_cub20__uninitialized_fill7functorINS7_10device_ptrIdEEdEEEEvT0_T1__param_1];
	ld.param.u64 	%rd5, [_ZN3cub18CUB_300001_SM_10006detail8for_each13static_kernelINS2_12policy_hub_t12policy_500_tEmN6thrust24THRUST_300001_SM_1000_NS8cuda_cub20__uninitialized_fill7functorINS7_10device_ptrIdEEdEEEEvT0_T1__param_0];
	mov.u32 	%r2, %ctaid.x;
	mul.wide.u32 	%rd1, %r2, 512;
	sub.s64 	%rd2, %rd5, %rd1;
	setp.lt.u64 	%p1, %rd2, 512;
	@%p1 bra 	$L__BB1_2;
	mov.u32 	%r4, %tid.x;
	cvta.to.global.u64 	%rd11, %rd4;
	cvt.u64.u32 	%rd12, %r4;
	add.s64 	%rd13, %rd1, %rd12;
	shl.b64 	%rd14, %rd13, 3;
	add.s64 	%rd15, %rd11, %rd14;
	st.global.f64 	[%rd15], %fd2;
	st.global.f64 	[%rd15+2048], %fd2;
	bra.uni 	$L__BB1_6;
$L__BB1_2:
	cvta.to.global.u64 	%rd6, %rd4;
	mov.u32 	%r1, %tid.x;
	cvt.u64.u32 	%rd7, %r1;
	setp.le.u64 	%p2, %rd2, %rd7;
	add.s64 	%rd8, %rd1, %rd7;
	shl.b64 	%rd9, %rd8, 3;
	add.s64 	%rd3, %rd6, %rd9;
	@%p2 bra 	$L__BB1_4;
	st.global.f64 	[%rd3], %fd2;
$L__BB1_4:
	add.s32 	%r3, %r1, 256;
	cvt.u64.u32 	%rd10, %r3;
	setp.le.u64 	%p3, %rd2, %rd10;
	@%p3 bra 	$L__BB1_6;
	st.global.f64 	[%rd3+2048], %fd2;
$L__BB1_6:
	ret;

}
	// .globl	_ZN3cub18CUB_300001_SM_10006detail9transform16transform_kernelINS2_10policy_hubILb1EN4cuda3std3__45tupleIJN6thrust24THRUST_300001_SM_1000_NS6detail15normal_iteratorINSA_10device_ptrIdEEEEEEEE10policy1000Ei6squareSF_JPdEEEvT0_iT1_T2_DpNS2_10kernel_argIT3_EE
.visible .entry _ZN3cub18CUB_300001_SM_10006detail9transform16transform_kernelINS2_10policy_hubILb1EN4cuda3std3__45tupleIJN6thrust24THRUST_300001_SM_1000_NS6detail15normal_iteratorINSA_10device_ptrIdEEEEEEEE10policy1000Ei6squareSF_JPdEEEvT0_iT1_T2_DpNS2_10kernel_argIT3_EE(
	.param .u32 _ZN3cub18CUB_300001_SM_10006detail9transform16transform_kernelINS2_10policy_hubILb1EN4cuda3std3__45tupleIJN6thrust24THRUST_300001_SM_1000_NS6detail15normal_iteratorINSA_10device_ptrIdEEEEEEEE10policy1000Ei6squareSF_JPdEEEvT0_iT1_T2_DpNS2_10kernel_argIT3_EE_param_0,
	.param .u32 _ZN3cub18CUB_300001_SM_10006detail9transform16transform_kernelINS2_10policy_hubILb1EN4cuda3std3__45tupleIJN6thrust24THRUST_300001_SM_1000_NS6detail15normal_iteratorINSA_10device_ptrIdEEEEEEEE10policy1000Ei6squareSF_JPdEEEvT0_iT1_T2_DpNS2_10kernel_argIT3_EE_param_1,
	.param .align 1 .b8 _ZN3cub18CUB_300001_SM_10006detail9transform16transform_kernelINS2_10policy_hubILb1EN4cuda3std3__45tupleIJN6thrust24THRUST_300001_SM_1000_NS6detail15normal_iteratorINSA_10device_ptrIdEEEEEEEE10policy1000Ei6squareSF_JPdEEEvT0_iT1_T2_DpNS2_10kernel_argIT3_EE_param_2[1],
	.param .align 8 .b8 _ZN3cub18CUB_300001_SM_10006detail9transform16transform_kernelINS2_10policy_hubILb1EN4cuda3std3__45tupleIJN6thrust24THRUST_300001_SM_1000_NS6detail15normal_iteratorINSA_10device_ptrIdEEEEEEEE10policy1000Ei6squareSF_JPdEEEvT0_iT1_T2_DpNS2_10kernel_argIT3_EE_param_3[8],
	.param .align 8 .b8 _ZN3cub18CUB_300001_SM_10006detail9transform16transform_kernelINS2_10policy_hubILb1EN4cuda3std3__45tupleIJN6thrust24THRUST_300001_SM_1000_NS6detail15normal_iteratorINSA_10device_ptrIdEEEEEEEE10policy1000Ei6squareSF_JPdEEEvT0_iT1_T2_DpNS2_10kernel_argIT3_EE_param_4[16]
)
.maxntid 128
{
	.reg .pred 	%p<37>;
	.reg .b32 	%r<84>;
	.reg .b64 	%rd<66>;
	.reg .b64 	%fd<89>;

	ld.param.u32 	%r50, [_ZN3cub18CUB_300001_SM_10006detail9transform16transform_kernelINS2_10policy_hubILb1EN4cuda3std3__45tupleIJN6thrust24THRUST_300001_SM_1000_NS6detail15normal_iteratorINSA_10device_ptrIdEEEEEEEE10policy1000Ei6squareSF_JPdEEEvT0_iT1_T2_DpNS2_10kernel_argIT3_EE_param_0];
	ld.param.u64 	%rd15, [_ZN3cub18CUB_300001_SM_10006detail9transform16transform_kernelINS2_10policy_hubILb1EN4cuda3std3__45tupleIJN6thrust24THRUST_300001_SM_1000_NS6detail15normal_iteratorINSA_10device_ptrIdEEEEEEEE10policy1000Ei6squareSF_JPdEEEvT0_iT1_T2_DpNS2_10kernel_argIT3_EE_param_4];
	ld.param.u64 	%rd16, [_ZN3cub18CUB_300001_SM_10006detail9transform16transform_kernelINS2_10policy_hubILb1EN4cuda3std3__45tupleIJN6thrust24THRUST_300001_SM_1000_NS6detail15normal_iteratorINSA_10device_ptrIdEEEEEEEE10policy1000Ei6squareSF_JPdEEEvT0_iT1_T2_DpNS2_10kernel_argIT3_EE_param_3];
	ld.param.u32 	%r49, [_ZN3cub18CUB_300001_SM_10006detail9transform16transform_kernelINS2_10policy_hubILb1EN4cuda3std3__45tupleIJN6thrust24THRUST_300001_SM_1000_NS6detail15normal_iteratorINSA_10device_ptrIdEEEEEEEE10policy1000Ei6squareSF_JPdEEEvT0_iT1_T2_DpNS2_10kernel_argIT3_EE_param_1];
	cvta.to.global.u64 	%rd1, %rd16;
	cvta.to.global.u64 	%rd2, %rd15;
	shl.b32 	%r1, %r49, 7;
	mov.u32 	%r51, %ctaid.x;
	mul.lo.s32 	%r2, %r1, %r51;
	sub.s32 	%r3, %r50, %r2;
	min.s32 	%r4, %r1, %r3;
	shl.b32 	%r5, %r4, 3;
	mov.u32 	%r6, %tid.x;
	shl.b32 	%r72, %r6, 7;
	setp.ge.s32 	%p1, %r72, %r5;
	@%p1 bra 	$L__BB2_3;
	mul.wide.u32 	%rd17, %r6, 128;
	add.s64 	%rd18, %rd2, %rd17;
	mul.wide.s32 	%rd19, %r2, 8;
	add.s64 	%rd64, %rd18, %rd19;
$L__BB2_2:
	.pragma "nounroll";
	// begin inline asm
	prefetch.global.L2 [%rd64];
	// end inline asm
	add.s32 	%r72, %r72, 16384;
	add.s64 	%rd64, %rd64, 16384;
	setp.lt.s32 	%p2, %r72, %r5;
	@%p2 bra 	$L__BB2_2;
$L__BB2_3:
	mul.wide.s32 	%rd21, %r2, 8;
	add.s64 	%rd6, %rd2, %rd21;
	add.s64 	%rd7, %rd1, %rd21;
	setp.gt.s32 	%p3, %r1, %r3;
	@%p3 bra 	$L__BB2_17;
	setp.lt.s32 	%p4, %r49, 1;
	@%p4 bra 	$L__BB2_58;
	and.b32  	%r10, %r49, 15;
	setp.lt.u32 	%p5, %r49, 16;
	mov.b32 	%r79, 0;
	@%p5 bra 	$L__BB2_8;
	and.b32  	%r79, %r49, 2147483632;
	neg.s32 	%r74, %r79;
	add.s32 	%r73, %r6, 1152;
	mul.wide.u32 	%rd22, %r6, 8;
	or.b64  	%rd65, %rd22, 8192;
$L__BB2_7:
	.pragma "nounroll";
	mul.wide.s32 	%rd23, %r73, 8;
	add.s64 	%rd24, %rd23, 3072;
	add.s64 	%rd25, %rd6, %rd65;
	ld.global.f64 	%fd1, [%rd25+-8192];
	mul.f64 	%fd2, %fd1, %fd1;
	add.s64 	%rd26, %rd7, %rd65;
	st.global.f64 	[%rd26+-8192], %fd2;
	ld.global.f64 	%fd3, [%rd25+-7168];
	mul.f64 	%fd4, %fd3, %fd3;
	st.global.f64 	[%rd26+-7168], %fd4;
	ld.global.f64 	%fd5, [%rd25+-6144];
	mul.f64 	%fd6, %fd5, %fd5;
	st.global.f64 	[%rd26+-6144], %fd6;
	ld.global.f64 	%fd7, [%rd25+-5120];
	mul.f64 	%fd8, %fd7, %fd7;
	st.global.f64 	[%rd26+-5120], %fd8;
	ld.global.f64 	%fd9, [%rd25+-4096];
	mul.f64 	%fd10, %fd9, %fd9;
	st.global.f64 	[%rd26+-4096], %fd10;
	ld.global.f64 	%fd11, [%rd25+-3072];
	mul.f64 	%fd12, %fd11, %fd11;
	st.global.f64 	[%rd26+-3072], %fd12;
	ld.global.f64 	%fd13, [%rd25+-2048];
	mul.f64 	%fd14, %fd13, %fd13;
	st.global.f64 	[%rd26+-2048], %fd14;
	ld.global.f64 	%fd15, [%rd25+-1024];
	mul.f64 	%fd16, %fd15, %fd15;
	st.global.f64 	[%rd26+-1024], %fd16;
	ld.global.f64 	%fd17, [%rd25];
	mul.f64 	%fd18, %fd17, %fd17;
	st.global.f64 	[%rd26], %fd18;
	add.s64 	%rd27, %rd6, %rd24;
	ld.global.f64 	%fd19, [%rd27+-3072];
	mul.f64 	%fd20, %fd19, %fd19;
	add.s64 	%rd28, %rd7, %rd24;
	st.global.f64 	[%rd28+-3072], %fd20;
	ld.global.f64 	%fd21, [%rd27+-2048];
	mul.f64 	%fd22, %fd21, %fd21;
	st.global.f64 	[%rd28+-2048], %fd22;
	ld.global.f64 	%fd23, [%rd27+-1024];
	mul.f64 	%fd24, %fd23, %fd23;
	st.global.f64 	[%rd28+-1024], %fd24;
	ld.global.f64 	%fd25, [%rd27];
	mul.f64 	%fd26, %fd25, %fd25;
	st.global.f64 	[%rd28], %fd26;
	ld.global.f64 	%fd27, [%rd27+1024];
	mul.f64 	%fd28, %fd27, %fd27;
	st.global.f64 	[%rd28+1024], %fd28;
	ld.global.f64 	%fd29, [%rd27+2048];
	mul.f64 	%fd30, %fd29, %fd29;
	st.global.f64 	[%rd28+2048], %fd30;
	ld.global.f64 	%fd31, [%rd27+3072];
	mul.f64 	%fd32, %fd31, %fd31;
	st.global.f64 	[%rd28+3072], %fd32;
	add.s32 	%r74, %r74, 16;
	add.s32 	%r73, %r73, 2048;
	add.s64 	%rd65, %rd65, 16384;
	setp.eq.s32 	%p6, %r74, 0;
	@%p6 bra 	$L__BB2_8;
	bra.uni 	$L__BB2_7;
$L__BB2_8:
	setp.eq.s32 	%p7, %r10, 0;
	@%p7 bra 	$L__BB2_58;
	and.b32  	%r37, %r49, 7;
	setp.lt.u32 	%p8, %r10, 8;
	@%p8 bra 	$L__BB2_11;
	shl.b32 	%r53, %r79, 7;
	add.s32 	%r54, %r53, %r6;
	mul.wide.s32 	%rd29, %r54, 8;
	add.s64 	%rd30, %rd6, %rd29;
	ld.global.f64 	%fd33, [%rd30];
	mul.f64 	%fd34, %fd33, %fd33;
	add.s64 	%rd31, %rd7, %rd29;
	st.global.f64 	[%rd31], %fd34;
	ld.global.f64 	%fd35, [%rd30+1024];
	mul.f64 	%fd36, %fd35, %fd35;
	st.global.f64 	[%rd31+1024], %fd36;
	ld.global.f64 	%fd37, [%rd30+2048];
	mul.f64 	%fd38, %fd37, %fd37;
	st.global.f64 	[%rd31+2048], %fd38;
	ld.global.f64 	%fd39, [%rd30+3072];
	mul.f64 	%fd40, %fd39, %fd39;
	st.global.f64 	[%rd31+3072], %fd40;
	ld.global.f64 	%fd41, [%rd30+4096];
	mul.f64 	%fd42, %fd41, %fd41;
	st.global.f64 	[%rd31+4096], %fd42;
	ld.global.f64 	%fd43, [%rd30+5120];
	mul.f64 	%fd44, %fd43, %fd43;
	st.global.f64 	[%rd31+5120], %fd44;
	ld.global.f64 	%fd45, [%rd30+6144];
	mul.f64 	%fd46, %fd45, %fd45;
	st.global.f64 	[%rd31+6144], %fd46;
	ld.global.f64 	%fd47, [%rd30+7168];
	mul.f64 	%fd48, %fd47, %fd47;
	st.global.f64 	[%rd31+7168], %fd48;
	add.s32 	%r79, %r79, 8;
$L__BB2_11:
	setp.eq.s32 	%p9, %r37, 0;
	@%p9 bra 	$L__BB2_58;
	and.b32  	%r40, %r49, 3;
	setp.lt.u32 	%p10, %r37, 4;
	@%p10 bra 	$L__BB2_14;
	shl.b32 	%r55, %r79, 7;
	add.s32 	%r56, %r55, %r6;
	mul.wide.s32 	%rd32, %r56, 8;
	add.s64 	%rd33, %rd6, %rd32;
	ld.global.f64 	%fd49, [%rd33];
	mul.f64 	%fd50, %fd49, %fd49;
	add.s64 	%rd34, %rd7, %rd32;
	st.global.f64 	[%rd34], %fd50;
	ld.global.f64 	%fd51, [%rd33+1024];
	mul.f64 	%fd52, %fd51, %fd51;
	st.global.f64 	[%rd34+1024], %fd52;
	ld.global.f64 	%fd53, [%rd33+2048];
	mul.f64 	%fd54, %fd53, %fd53;
	st.global.f64 	[%rd34+2048], %fd54;
	ld.global.f64 	%fd55, [%rd33+3072];
	mul.f64 	%fd56, %fd55, %fd55;
	st.global.f64 	[%rd34+3072], %fd56;
	add.s32 	%r79, %r79, 4;
$L__BB2_14:
	setp.eq.s32 	%p11, %r40, 0;
	@%p11 bra 	$L__BB2_58;
	shl.b32 	%r57, %r79, 7;
	add.s32 	%r83, %r6, %r57;
	neg.s32 	%r82, %r40;
$L__BB2_16:
	.pragma "nounroll";
	mul.wide.s32 	%rd36, %r83, 8;
	add.s64 	%rd37, %rd7, %rd36;
	add.s64 	%rd38, %rd6, %rd36;
	ld.global.f64 	%fd57, [%rd38];
	mul.f64 	%fd58, %fd57, %fd57;
	st.global.f64 	[%rd37], %fd58;
	add.s32 	%r83, %r83, 128;
	add.s32 	%r82, %r82, 1;
	setp.ne.s32 	%p12, %r82, 0;
	@%p12 bra 	$L__BB2_16;
	bra.uni 	$L__BB2_58;
$L__BB2_17:
	setp.lt.s32 	%p13, %r49, 1;
	@%p13 bra 	$L__BB2_58;
	and.b32  	%r14, %r49, 7;
	setp.lt.u32 	%p14, %r49, 8;
	mov.b32 	%r76, 0;
	@%p14 bra 	$L__BB2_37;
	and.b32  	%r76, %r49, 2147483640;
	mov.b32 	%r75, 0;
$L__BB2_20:
	.pragma "nounroll";
	shl.b32 	%r60, %r75, 7;
	add.s32 	%r21, %r60, %r6;
	setp.ge.s32 	%p15, %r21, %r4;
	@%p15 bra 	$L__BB2_22;
	mul.wide.u32 	%rd39, %r21, 8;
	add.s64 	%rd40, %rd6, %rd39;
	ld.global.f64 	%fd59, [%rd40];
	mul.f64 	%fd60, %fd59, %fd59;
	add.s64 	%rd41, %rd7, %rd39;
	st.global.f64 	[%rd41], %fd60;
$L__BB2_22:
	add.s32 	%r61, %r21, 128;
	setp.ge.s32 	%p16, %r61, %r4;
	mul.wide.s32 	%rd42, %r61, 8;
	add.s64 	%rd11, %rd6, %rd42;
	add.s64 	%rd12, %rd7, %rd42;
	@%p16 bra 	$L__BB2_24;
	ld.global.f64 	%fd61, [%rd11];
	mul.f64 	%fd62, %fd61, %fd61;
	st.global.f64 	[%rd12], %fd62;
$L__BB2_24:
	add.s32 	%r62, %r21, 256;
	setp.ge.s32 	%p17, %r62, %r4;
	@%p17 bra 	$L__BB2_26;
	ld.global.f64 	%fd63, [%rd11+1024];
	mul.f64 	%fd64, %fd63, %fd63;
	st.global.f64 	[%rd12+1024], %fd64;
$L__BB2_26:
	add.s32 	%r63, %r21, 384;
	setp.ge.s32 	%p18, %r63, %r4;
	@%p18 bra 	$L__BB2_28;
	ld.global.f64 	%fd65, [%rd11+2048];
	mul.f64 	%fd66, %fd65, %fd65;
	st.global.f64 	[%rd12+2048], %fd66;
$L__BB2_28:
	add.s32 	%r64, %r21, 512;
	setp.ge.s32 	%p19, %r64, %r4;
	@%p19 bra 	$L__BB2_30;
	ld.global.f64 	%fd67, [%rd11+3072];
	mul.f64 	%fd68, %fd67, %fd67;
	st.global.f64 	[%rd12+3072], %fd68;
$L__BB2_30:
	add.s32 	%r65, %r21, 640;
	setp.ge.s32 	%p20, %r65, %r4;
	@%p20 bra 	$L__BB2_32;
	ld.global.f64 	%fd69, [%rd11+4096];
	mul.f64 	%fd70, %fd69, %fd69;
	st.global.f64 	[%rd12+4096], %fd70;
$L__BB2_32:
	add.s32 	%r66, %r21, 768;
	setp.ge.s32 	%p21, %r66, %r4;
	@%p21 bra 	$L__BB2_34;
	ld.global.f64 	%fd71, [%rd11+5120];
	mul.f64 	%fd72, %fd71, %fd71;
	st.global.f64 	[%rd12+5120], %fd72;
$L__BB2_34:
	add.s32 	%r67, %r21, 896;
	setp.ge.s32 	%p22, %r67, %r4;
	@%p22 bra 	$L__BB2_36;
	ld.global.f64 	%fd73, [%rd11+6144];
	mul.f64 	%fd74, %fd73, %fd73;
	st.global.f64 	[%rd12+6144], %fd74;
$L__BB2_36:
	add.s32 	%r75, %r75, 8;
	setp.ne.s32 	%p23, %r75, %r76;
	@%p23 bra 	$L__BB2_20;
$L__BB2_37:
	setp.eq.s32 	%p24, %r14, 0;
	@%p24 bra 	$L__BB2_58;
	and.b32  	%r24, %r49, 3;
	setp.lt.u32 	%p25, %r14, 4;
	@%p25 bra 	$L__BB2_48;
	shl.b32 	%r68, %r76, 7;
	add.s32 	%r25, %r68, %r6;
	setp.ge.s32 	%p26, %r25, %r4;
	@%p26 bra 	$L__BB2_41;
	mul.wide.s32 	%rd43, %r25, 8;
	add.s64 	%rd44, %rd6, %rd43;
	ld.global.f64 	%fd75, [%rd44];
	mul.f64 	%fd76, %fd75, %fd75;
	add.s64 	%rd45, %rd7, %rd43;
	st.global.f64 	[%rd45], %fd76;
$L__BB2_41:
	add.s32 	%r26, %r25, 128;
	setp.ge.s32 	%p27, %r26, %r4;
	@%p27 bra 	$L__BB2_43;
	mul.wide.s32 	%rd46, %r26, 8;
	add.s64 	%rd47, %rd6, %rd46;
	ld.global.f64 	%fd77, [%rd47];
	mul.f64 	%fd78, %fd77, %fd77;
	add.s64 	%rd48, %rd7, %rd46;
	st.global.f64 	[%rd48], %fd78;
$L__BB2_43:
	add.s32 	%r27, %r25, 256;
	setp.ge.s32 	%p28, %r27, %r4;
	@%p28 bra 	$L__BB2_45;
	mul.wide.s32 	%rd49, %r27, 8;
	add.s64 	%rd50, %rd6, %rd49;
	ld.global.f64 	%fd79, [%rd50];
	mul.f64 	%fd80, %fd79, %fd79;
	add.s64 	%rd51, %rd7, %rd49;
	st.global.f64 	[%rd51], %fd80;
$L__BB2_45:
	add.s32 	%r28, %r25, 384;
	setp.ge.s32 	%p29, %r28, %r4;
	@%p29 bra 	$L__BB2_47;
	mul.wide.s32 	%rd52, %r28, 8;
	add.s64 	%rd53, %rd6, %rd52;
	ld.global.f64 	%fd81, [%rd53];
	mul.f64 	%fd82, %fd81, %fd81;
	add.s64 	%rd54, %rd7, %rd52;
	st.global.f64 	[%rd54], %fd82;
$L__BB2_47:
	add.s32 	%r76, %r76, 4;
$L__BB2_48:
	setp.eq.s32 	%p30, %r24, 0;
	@%p30 bra 	$L__BB2_58;
	setp.eq.s32 	%p31, %r24, 1;
	@%p31 bra 	$L__BB2_55;
	shl.b32 	%r69, %r76, 7;
	add.s32 	%r31, %r69, %r6;
	setp.ge.s32 	%p32, %r31, %r4;
	@%p32 bra 	$L__BB2_52;
	mul.wide.s32 	%rd55, %r31, 8;
	add.s64 	%rd56, %rd6, %rd55;
	ld.global.f64 	%fd83, [%rd56];
	mul.f64 	%fd84, %fd83, %fd83;
	add.s64 	%rd57, %rd7, %rd55;
	st.global.f64 	[%rd57], %fd84;
$L__BB2_52:
	add.s32 	%r32, %r31, 128;
	setp.ge.s32 	%p33, %r32, %r4;
	@%p33 bra 	$L__BB2_54;
	mul.wide.s32 	%rd58, %r32, 8;
	add.s64 	%rd59, %rd6, %rd58;
	ld.global.f64 	%fd85, [%rd59];
	mul.f64 	%fd86, %fd85, %fd85;
	add.s64 	%rd60, %rd7, %rd58;
	st.global.f64 	[%rd60], %fd86;
$L__BB2_54:
	add.s32 	%r76, %r76, 2;
$L__BB2_55:
	and.b32  	%r70, %r49, 1;
	setp.eq.b32 	%p34, %r70, 1;
	not.pred 	%p35, %p34;
	@%p35 bra 	$L__BB2_58;
	shl.b32 	%r71, %r76, 7;
	add.s32 	%r35, %r71, %r6;
	setp.ge.s32 	%p36, %r35, %r4;
	@%p36 bra 	$L__BB2_58;
	mul.wide.s32 	%rd61, %r35, 8;
	add.s64 	%rd62, %rd6, %rd61;
	ld.global.f64 	%fd87, [%rd62];
	mul.f64 	%fd88, %fd87, %fd87;
	add.s64 	%rd63, %rd7, %rd61;
	st.global.f64 	[%rd63], %fd88;
$L__BB2_58:
	ret;

}
	// .globl	_ZN3cub18CUB_300001_SM_10006detail9transform16transform_kernelINS2_10policy_hubILb1EN4cuda3std3__45tupleIJN6thrust24THRUST_300001_SM_1000_NS6detail15normal_iteratorINSA_10device_ptrIdEEEEEEEE10policy1000El6squareSF_JPdEEEvT0_iT1_T2_DpNS2_10kernel_argIT3_EE
.visible .entry _ZN3cub18CUB_300001_SM_10006detail9transform16transform_kernelINS2_10policy_hubILb1EN4cuda3std3__45tupleIJN6thrust24THRUST_300001_SM_1000_NS6detail15normal_iteratorINSA_10device_ptrIdEEEEEEEE10policy1000El6squareSF_JPdEEEvT0_iT1_T2_DpNS2_10kernel_argIT3_EE(
	.param .u64 _ZN3cub18CUB_300001_SM_10006detail9transform16transform_kernelINS2_10policy_hubILb1EN4cuda3std3__45tupleIJN6thrust24THRUST_300001_SM_1000_NS6detail15normal_iteratorINSA_10device_ptrIdEEEEEEEE10policy1000El6squareSF_JPdEEEvT0_iT1_T2_DpNS2_10kernel_argIT3_EE_param_0,
	.param .u32 _ZN3cub18CUB_300001_SM_10006detail9transform16transform_kernelINS2_10policy_hubILb1EN4cuda3std3__45tupleIJN6thrust24THRUST_300001_SM_1000_NS6detail15normal_iteratorINSA_10device_ptrIdEEEEEEEE10policy1000El6squareSF_JPdEEEvT0_iT1_T2_DpNS2_10kernel_argIT3_EE_param_1,
	.param .align 1 .b8 _ZN3cub18CUB_300001_SM_10006detail9transform16transform_kernelINS2_10policy_hubILb1EN4cuda3std3__45tupleIJN6thrust24THRUST_300001_SM_1000_NS6detail15normal_iteratorINSA_10device_ptrIdEEEEEEEE10policy1000El6squareSF_JPdEEEvT0_iT1_T2_DpNS2_10kernel_argIT3_EE_param_2[1],
	.param .align 8 .b8 _ZN3cub18CUB_300001_SM_10006detail9transform16transform_kernelINS2_10policy_hubILb1EN4cuda3std3__45tupleIJN6thrust24THRUST_300001_SM_1000_NS6detail15normal_iteratorINSA_10device_ptrIdEEEEEEEE10policy1000El6squareSF_JPdEEEvT0_iT1_T2_DpNS2_10kernel_argIT3_EE_param_3[8],
	.param .align 8 .b8 _ZN3cub18CUB_300001_SM_10006detail9transform16transform_kernelINS2_10policy_hubILb1EN4cuda3std3__45tupleIJN6thrust24THRUST_300001_SM_1000_NS6detail15normal_iteratorINSA_10device_ptrIdEEEEEEEE10policy1000El6squareSF_JPdEEEvT0_iT1_T2_DpNS2_10kernel_argIT3_EE_param_4[16]
)
.maxntid 128
{
	.reg .pred 	%p<37>;
	.reg .b32 	%r<81>;
	.reg .b64 	%rd<72>;
	.reg .b64 	%fd<89>;

	ld.param.u64 	%rd16, [_ZN3cub18CUB_300001_SM_10006detail9transform16transform_kernelINS2_10policy_hubILb1EN4cuda3std3__45tupleIJN6thrust24THRUST_300001_SM_1000_NS6detail15normal_iteratorINSA_10device_ptrIdEEEEEEEE10policy1000El6squareSF_JPdEEEvT0_iT1_T2_DpNS2_10kernel_argIT3_EE_param_0];
	ld.param.u64 	%rd17, [_ZN3cub18CUB_300001_SM_10006detail9transform16transform_kernelINS2_10policy_hubILb1EN4cuda3std3__45tupleIJN6thrust24THRUST_300001_SM_1000_NS6detail15normal_iteratorINSA_10device_ptrIdEEEEEEEE10policy1000El6squareSF_JPdEEEvT0_iT1_T2_DpNS2_10kernel_argIT3_EE_param_4];
	ld.param.u64 	%rd18, [_ZN3cub18CUB_300001_SM_10006detail9transform16transform_kernelINS2_10policy_hubILb1EN4cuda3std3__45tupleIJN6thrust24THRUST_300001_SM_1000_NS6detail15normal_iteratorINSA_10device_ptrIdEEEEEEEE10policy1000El6squareSF_JPdEEEvT0_iT1_T2_DpNS2_10kernel_argIT3_EE_param_3];
	ld.param.u32 	%r47, [_ZN3cub18CUB_300001_SM_10006detail9transform16transform_kernelINS2_10policy_hubILb1EN4cuda3std3__45tupleIJN6thrust24THRUST_300001_SM_1000_NS6detail15normal_iteratorINSA_10device_ptrIdEEEEEEEE10policy1000El6squareSF_JPdEEEvT0_iT1_T2_DpNS2_10kernel_argIT3_EE_param_1];
	cvta.to.global.u64 	%rd1, %rd18;
	cvta.to.global.u64 	%rd2, %rd17;
	shl.b32 	%r1, %r47, 7;
	mov.u32 	%r48, %ctaid.x;
	cvt.u64.u32 	%rd19, %r48;
	cvt.s64.s32 	%rd20, %r1;
	mul.lo.s64 	%rd3, %rd20, %rd19;
	sub.s64 	%rd21, %rd16, %rd3;
	min.s64 	%rd22, %rd21, %rd20;
	cvt.u32.u64 	%r2, %rd22;
	shl.b32 	%r3, %r2, 3;
	mov.u32 	%r4, %tid.x;
	shl.b32 	%r69, %r4, 7;
	setp.ge.s32 	%p1, %r69, %r3;
	@%p1 bra 	$L__BB3_3;
	shl.b64 	%rd23, %rd3, 3;
	add.s64 	%rd24, %rd2, %rd23;
	mul.wide.u32 	%rd25, %r4, 128;
	add.s64 	%rd70, %rd24, %rd25;
$L__BB3_2:
	.pragma "nounroll";
	// begin inline asm
	prefetch.global.L2 [%rd70];
	// end inline asm
	add.s32 	%r69, %r69, 16384;
	add.s64 	%rd70, %rd70, 16384;
	setp.lt.s32 	%p2, %r69, %r3;
	@%p2 bra 	$L__BB3_2;
$L__BB3_3:
	shl.b64 	%rd27, %rd3, 3;
	add.s64 	%rd7, %rd2, %rd27;
	add.s64 	%rd8, %rd1, %rd27;
	setp.eq.s32 	%p3, %r1, %r2;
	@%p3 bra 	$L__BB3_45;
	setp.lt.s32 	%p4, %r47, 1;
	@%p4 bra 	$L__BB3_58;
	and.b32  	%r8, %r47, 7;
	setp.lt.u32 	%p5, %r47, 8;
	mov.b32 	%r78, 0;
	@%p5 bra 	$L__BB3_24;
	and.b32  	%r78, %r47, 2147483640;
	mov.b32 	%r72, 0;
$L__BB3_7:
	.pragma "nounroll";
	shl.b32 	%r51, %r72, 7;
	add.s32 	%r19, %r51, %r4;
	setp.ge.s32 	%p6, %r19, %r2;
	@%p6 bra 	$L__BB3_9;
	mul.wide.u32 	%rd28, %r19, 8;
	add.s64 	%rd29, %rd7, %rd28;
	ld.global.f64 	%fd1, [%rd29];
	mul.f64 	%fd2, %fd1, %fd1;
	add.s64 	%rd30, %rd8, %rd28;
	st.global.f64 	[%rd30], %fd2;
$L__BB3_9:
	add.s32 	%r52, %r19, 128;
	setp.ge.s32 	%p7, %r52, %r2;
	mul.wide.s32 	%rd31, %r52, 8;
	add.s64 	%rd12, %rd7, %rd31;
	add.s64 	%rd13, %rd8, %rd31;
	@%p7 bra 	$L__BB3_11;
	ld.global.f64 	%fd3, [%rd12];
	mul.f64 	%fd4, %fd3, %fd3;
	st.global.f64 	[%rd13], %fd4;
$L__BB3_11:
	add.s32 	%r53, %r19, 256;
	setp.ge.s32 	%p8, %r53, %r2;
	@%p8 bra 	$L__BB3_13;
	ld.global.f64 	%fd5, [%rd12+1024];
	mul.f64 	%fd6, %fd5, %fd5;
	st.global.f64 	[%rd13+1024], %fd6;
$L__BB3_13:
	add.s32 	%r54, %r19, 384;
	setp.ge.s32 	%p9, %r54, %r2;
	@%p9 bra 	$L__BB3_15;
	ld.global.f64 	%fd7, [%rd12+2048];
	mul.f64 	%fd8, %fd7, %fd7;
	st.global.f64 	[%rd13+2048], %fd8;
$L__BB3_15:
	add.s32 	%r55, %r19, 512;
	setp.ge.s32 	%p10, %r55, %r2;
	@%p10 bra 	$L__BB3_17;
	ld.global.f64 	%fd9, [%rd12+3072];
	mul.f64 	%fd10, %fd9, %fd9;
	st.global.f64 	[%rd13+3072], %fd10;
$L__BB3_17:
	add.s32 	%r56, %r19, 640;
	setp.ge.s32 	%p11, %r56, %r2;
	@%p11 bra 	$L__BB3_19;
	ld.global.f64 	%fd11, [%rd12+4096];
	mul.f64 	%fd12, %fd11, %fd11;
	st.global.f64 	[%rd13+4096], %fd12;
$L__BB3_19:
	add.s32 	%r57, %r19, 768;
	setp.ge.s32 	%p12, %r57, %r2;
	@%p12 bra 	$L__BB3_21;
	ld.global.f64 	%fd13, [%rd12+5120];
	mul.f64 	%fd14, %fd13, %fd13;
	st.global.f64 	[%rd13+5120], %fd14;
$L__BB3_21:
	add.s32 	%r58, %r19, 896;
	setp.ge.s32 	%p13, %r58, %r2;
	@%p13 bra 	$L__BB3_23;
	ld.global.f64 	%fd15, [%rd12+6144];
	mul.f64 	%fd16, %fd15, %fd15;
	st.global.f64 	[%rd13+6144], %fd16;
$L__BB3_23:
	add.s32 	%r72, %r72, 8;
	setp.eq.s32 	%p14, %r72, %r78;
	@%p14 bra 	$L__BB3_24;
	bra.uni 	$L__BB3_7;
$L__BB3_24:
	setp.eq.s32 	%p15, %r8, 0;
	@%p15 bra 	$L__BB3_58;
	and.b32  	%r35, %r47, 3;
	setp.lt.u32 	%p16, %r8, 4;
	@%p16 bra 	$L__BB3_35;
	shl.b32 	%r59, %r78, 7;
	add.s32 	%r36, %r59, %r4;
	setp.ge.s32 	%p17, %r36, %r2;
	@%p17 bra 	$L__BB3_28;
	mul.wide.s32 	%rd32, %r36, 8;
	add.s64 	%rd33, %rd7, %rd32;
	ld.global.f64 	%fd17, [%rd33];
	mul.f64 	%fd18, %fd17, %fd17;
	add.s64 	%rd34, %rd8, %rd32;
	st.global.f64 	[%rd34], %fd18;
$L__BB3_28:
	add.s32 	%r37, %r36, 128;
	setp.ge.s32 	%p18, %r37, %r2;
	@%p18 bra 	$L__BB3_30;
	mul.wide.s32 	%rd35, %r37, 8;
	add.s64 	%rd36, %rd7, %rd35;
	ld.global.f64 	%fd19, [%rd36];
	mul.f64 	%fd20, %fd19, %fd19;
	add.s64 	%rd37, %rd8, %rd35;
	st.global.f64 	[%rd37], %fd20;
$L__BB3_30:
	add.s32 	%r38, %r36, 256;
	setp.ge.s32 	%p19, %r38, %r2;
	@%p19 bra 	$L__BB3_32;
	mul.wide.s32 	%rd38, %r38, 8;
	add.s64 	%rd39, %rd7, %rd38;
	ld.global.f64 	%fd21, [%rd39];
	mul.f64 	%fd22, %fd21, %fd21;
	add.s64 	%rd40, %rd8, %rd38;
	st.global.f64 	[%rd40], %fd22;
$L__BB3_32:
	add.s32 	%r39, %r36, 384;
	setp.ge.s32 	%p20, %r39, %r2;
	@%p20 bra 	$L__BB3_34;
	mul.wide.s32 	%rd41, %r39, 8;
	add.s64 	%rd42, %rd7, %rd41;
	ld.global.f64 	%fd23, [%rd42];
	mul.f64 	%fd24, %fd23, %fd23;
	add.s64 	%rd43, %rd8, %rd41;
	st.global.f64 	[%rd43], %fd24;
$L__BB3_34:
	add.s32 	%r78, %r78, 4;
$L__BB3_35:
	setp.eq.s32 	%p21, %r35, 0;
	@%p21 bra 	$L__BB3_58;
	setp.eq.s32 	%p22, %r35, 1;
	@%p22 bra 	$L__BB3_42;
	shl.b32 	%r60, %r78, 7;
	add.s32 	%r42, %r60, %r4;
	setp.ge.s32 	%p23, %r42, %r2;
	@%p23 bra 	$L__BB3_39;
	mul.wide.s32 	%rd44, %r42, 8;
	add.s64 	%rd45, %rd7, %rd44;
	ld.global.f64 	%fd25, [%rd45];
	mul.f64 	%fd26, %fd25, %fd25;
	add.s64 	%rd46, %rd8, %rd44;
	st.global.f64 	[%rd46], %fd26;
$L__BB3_39:
	add.s32 	%r43, %r42, 128;
	setp.ge.s32 	%p24, %r43, %r2;
	@%p24 bra 	$L__BB3_41;
	mul.wide.s32 	%rd47, %r43, 8;
	add.s64 	%rd48, %rd7, %rd47;
	ld.global.f64 	%fd27, [%rd48];
	mul.f64 	%fd28, %fd27, %fd27;
	add.s64 	%rd49, %rd8, %rd47;
	st.global.f64 	[%rd49], %fd28;
$L__BB3_41:
	add.s32 	%r78, %r78, 2;
$L__BB3_42:
	and.b32  	%r61, %r47, 1;
	setp.eq.b32 	%p25, %r61, 1;
	not.pred 	%p26, %p25;
	@%p26 bra 	$L__BB3_58;
	shl.b32 	%r62, %r78, 7;
	add.s32 	%r46, %r62, %r4;
	setp.ge.s32 	%p27, %r46, %r2;
	@%p27 bra 	$L__BB3_58;
	mul.wide.s32 	%rd50, %r46, 8;
	add.s64 	%rd51, %rd7, %rd50;
	ld.global.f64 	%fd29, [%rd51];
	mul.f64 	%fd30, %fd29, %fd29;
	add.s64 	%rd52, %rd8, %rd50;
	st.global.f64 	[%rd52], %fd30;
	bra.uni 	$L__BB3_58;
$L__BB3_45:
	setp.lt.s32 	%p28, %r47, 1;
	@%p28 bra 	$L__BB3_58;
	and.b32  	%r10, %r47, 15;
	setp.lt.u32 	%p29, %r47, 16;
	mov.b32 	%r74, 0;
	@%p29 bra 	$L__BB3_49;
	and.b32  	%r74, %r47, 2147483632;
	neg.s32 	%r71, %r74;
	add.s32 	%r70, %r4, 1152;
	mul.wide.u32 	%rd53, %r4, 8;
	or.b64  	%rd71, %rd53, 8192;
$L__BB3_48:
	.pragma "nounroll";
	mul.wide.s32 	%rd54, %r70, 8;
	add.s64 	%rd55, %rd54, 3072;
	add.s64 	%rd56, %rd7, %rd71;
	ld.global.f64 	%fd31, [%rd56+-8192];
	mul.f64 	%fd32, %fd31, %fd31;
	add.s64 	%rd57, %rd8, %rd71;
	st.global.f64 	[%rd57+-8192], %fd32;
	ld.global.f64 	%fd33, [%rd56+-7168];
	mul.f64 	%fd34, %fd33, %fd33;
	st.global.f64 	[%rd57+-7168], %fd34;
	ld.global.f64 	%fd35, [%rd56+-6144];
	mul.f64 	%fd36, %fd35, %fd35;
	st.global.f64 	[%rd57+-6144], %fd36;
	ld.global.f64 	%fd37, [%rd56+-5120];
	mul.f64 	%fd38, %fd37, %fd37;
	st.global.f64 	[%rd57+-5120], %fd38;
	ld.global.f64 	%fd39, [%rd56+-4096];
	mul.f64 	%fd40, %fd39, %fd39;
	st.global.f64 	[%rd57+-4096], %fd40;
	ld.global.f64 	%fd41, [%rd56+-3072];
	mul.f64 	%fd42, %fd41, %fd41;
	st.global.f64 	[%rd57+-3072], %fd42;
	ld.global.f64 	%fd43, [%rd56+-2048];
	mul.f64 	%fd44, %fd43, %fd43;
	st.global.f64 	[%rd57+-2048], %fd44;
	ld.global.f64 	%fd45, [%rd56+-1024];
	mul.f64 	%fd46, %fd45, %fd45;
	st.global.f64 	[%rd57+-1024], %fd46;
	ld.global.f64 	%fd47, [%rd56];
	mul.f64 	%fd48, %fd47, %fd47;
	st.global.f64 	[%rd57], %fd48;
	add.s64 	%rd58, %rd7, %rd55;
	ld.global.f64 	%fd49, [%rd58+-3072];
	mul.f64 	%fd50, %fd49, %fd49;
	add.s64 	%rd59, %rd8, %rd55;
	st.global.f64 	[%rd59+-3072], %fd50;
	ld.global.f64 	%fd51, [%rd58+-2048];
	mul.f64 	%fd52, %fd51, %fd51;
	st.global.f64 	[%rd59+-2048], %fd52;
	ld.global.f64 	%fd53, [%rd58+-1024];
	mul.f64 	%fd54, %fd53, %fd53;
	st.global.f64 	[%rd59+-1024], %fd54;
	ld.global.f64 	%fd55, [%rd58];
	mul.f64 	%fd56, %fd55, %fd55;
	st.global.f64 	[%rd59], %fd56;
	ld.global.f64 	%fd57, [%rd58+1024];
	mul.f64 	%fd58, %fd57, %fd57;
	st.global.f64 	[%rd59+1024], %fd58;
	ld.global.f64 	%fd59, [%rd58+2048];
	mul.f64 	%fd60, %fd59, %fd59;
	st.global.f64 	[%rd59+2048], %fd60;
	ld.global.f64 	%fd61, [%rd58+3072];
	mul.f64 	%fd62, %fd61, %fd61;
	st.global.f64 	[%rd59+3072], %fd62;
	add.s32 	%r71, %r71, 16;
	add.s32 	%r70, %r70, 2048;
	add.s64 	%rd71, %rd71, 16384;
	setp.eq.s32 	%p30, %r71, 0;
	@%p30 bra 	$L__BB3_49;
	bra.uni 	$L__BB3_48;
$L__BB3_49:
	setp.eq.s32 	%p31, %r10, 0;
	@%p31 bra 	$L__BB3_58;
	and.b32  	%r22, %r47, 7;
	setp.lt.u32 	%p32, %r10, 8;
	@%p32 bra 	$L__BB3_52;
	shl.b32 	%r64, %r74, 7;
	add.s32 	%r65, %r64, %r4;
	mul.wide.s32 	%rd60, %r65, 8;
	add.s64 	%rd61, %rd7, %rd60;
	ld.global.f64 	%fd63, [%rd61];
	mul.f64 	%fd64, %fd63, %fd63;
	add.s64 	%rd62, %rd8, %rd60;
	st.global.f64 	[%rd62], %fd64;
	ld.global.f64 	%fd65, [%rd61+1024];
	mul.f64 	%fd66, %fd65, %fd65;
	st.global.f64 	[%rd62+1024], %fd66;
	ld.global.f64 	%fd67, [%rd61+2048];
	mul.f64 	%fd68, %fd67, %fd67;
	st.global.f64 	[%rd62+2048], %fd68;
	ld.global.f64 	%fd69, [%rd61+3072];
	mul.f64 	%fd70, %fd69, %fd69;
	st.global.f64 	[%rd62+3072], %fd70;
	ld.global.f64 	%fd71, [%rd61+4096];
	mul.f64 	%fd72, %fd71, %fd71;
	st.global.f64 	[%rd62+4096], %fd72;
	ld.global.f64 	%fd73, [%rd61+5120];
	mul.f64 	%fd74, %fd73, %fd73;
	st.global.f64 	[%rd62+5120], %fd74;
	ld.global.f64 	%fd75, [%rd61+6144];
	mul.f64 	%fd76, %fd75, %fd75;
	st.global.f64 	[%rd62+6144], %fd76;
	ld.global.f64 	%fd77, [%rd61+7168];
	mul.f64 	%fd78, %fd77, %fd77;
	st.global.f64 	[%rd62+7168], %fd78;
	add.s32 	%r74, %r74, 8;
$L__BB3_52:
	setp.eq.s32 	%p33, %r22, 0;
	@%p33 bra 	$L__BB3_58;
	and.b32  	%r25, %r47, 3;
	setp.lt.u32 	%p34, %r22, 4;
	@%p34 bra 	$L__BB3_55;
	shl.b32 	%r66, %r74, 7;
	add.s32 	%r67, %r66, %r4;
	mul.wide.s32 	%rd63, %r67, 8;
	add.s64 	%rd64, %rd7, %rd63;
	ld.global.f64 	%fd79, [%rd64];
	mul.f64 	%fd80, %fd79, %fd79;
	add.s64 	%rd65, %rd8, %rd63;
	st.global.f64 	[%rd65], %fd80;
	ld.global.f64 	%fd81, [%rd64+1024];
	mul.f64 	%fd82, %fd81, %fd81;
	st.global.f64 	[%rd65+1024], %fd82;
	ld.global.f64 	%fd83, [%rd64+2048];
	mul.f64 	%fd84, %fd83, %fd83;
	st.global.f64 	[%rd65+2048], %fd84;
	ld.global.f64 	%fd85, [%rd64+3072];
	mul.f64 	%fd86, %fd85, %fd85;
	st.global.f64 	[%rd65+3072], %fd86;
	add.s32 	%r74, %r74, 4;
$L__BB3_55:
	setp.eq.s32 	%p35, %r25, 0;
	@%p35 bra 	$L__BB3_58;
	shl.b32 	%r68, %r74, 7;
	add.s32 	%r77, %r4, %r68;
	neg.s32 	%r76, %r25;
$L__BB3_57:
	.pragma "nounroll";
	mul.wide.s32 	%rd67, %r77, 8;
	add.s64 	%rd68, %rd8, %rd67;
	add.s64 	%rd69, %rd7, %rd67;
	ld.global.f64 	%fd87, [%rd69];
	mul.f64 	%fd88, %fd87, %fd87;
	st.global.f64 	[%rd68], %fd88;
	add.s32 	%r77, %r77, 128;
	add.s32 	%r76, %r76, 1;
	setp.eq.s32 	%p36, %r76, 0;
	@%p36 bra 	$L__BB3_58;
	bra.uni 	$L__BB3_57;
$L__BB3_58:
	ret;

}
	// .globl	_ZN3cub18CUB_300001_SM_10006detail6reduce28DeviceReduceSingleTileKernelINS2_10policy_hubIdjN4cuda3std3__44plusIdEEE10Policy1000EN6thrust24THRUST_300001_SM_1000_NS6detail15normal_iteratorINSD_10device_ptrIdEEEEPdjS9_ddNS7_10__identityEEEvT0_T1_T2_T3_T4_T6_
.visible .entry _ZN3cub18CUB_300001_SM_10006detail6reduce28DeviceReduceSingleTileKernelINS2_10policy_hubIdjN4cuda3std3__44plusIdEEE10Policy1000EN6thrust24THRUST_300001_SM_1000_NS6detail15normal_iteratorINSD_10device_ptrIdEEEEPdjS9_ddNS7_10__identityEEEvT0_T1_T2_T3_T4_T6_(
	.param .align 8 .b8 _ZN3cub18CUB_300001_SM_10006detail6reduce28DeviceReduceSingleTileKernelINS2_10policy_hubIdjN4cuda3std3__44plusIdEEE10Policy1000EN6thrust24THRUST_300001_SM_1000_NS6detail15normal_iteratorINSD_10device_ptrIdEEEEPdjS9_ddNS7_10__identityEEEvT0_T1_T2_T3_T4_T6__param_0[8],
	.param .u64 .ptr .align 1 _ZN3cub18CUB_300001_SM_10006detail6reduce28DeviceReduceSingleTileKernelINS2_10policy_hubIdjN4cuda3std3__44plusIdEEE10Policy1000EN6thrust24THRUST_300001_SM_1000_NS6detail15normal_iteratorINSD_10device_ptrIdEEEEPdjS9_ddNS7_10__identityEEEvT0_T1_T2_T3_T4_T6__param_1,
	.param .u32 _ZN3cub18CUB_300001_SM_10006detail6reduce28DeviceReduceSingleTileKernelINS2_10policy_hubIdjN4cuda3std3__44plusIdEEE10Policy1000EN6thrust24THRUST_300001_SM_1000_NS6detail15normal_iteratorINSD_10device_ptrIdEEEEPdjS9_ddNS7_10__identityEEEvT0_T1_T2_T3_T4_T6__param_2,
	.param .align 1 .b8 _ZN3cub18CUB_300001_SM_10006detail6reduce28DeviceReduceSingleTileKernelINS2_10policy_hubIdjN4cuda3std3__44plusIdEEE10Policy1000EN6thrust24THRUST_300001_SM_1000_NS6detail15normal_iteratorINSD_10device_ptrIdEEEEPdjS9_ddNS7_10__identityEEEvT0_T1_T2_T3_T4_T6__param_3[1],
	.param .f64 _ZN3cub18CUB_300001_SM_10006detail6reduce28DeviceReduceSingleTileKernelINS2_10policy_hubIdjN4cuda3std3__44plusIdEEE10Policy1000EN6thrust24THRUST_300001_SM_1000_NS6detail15normal_iteratorINSD_10device_ptrIdEEEEPdjS9_ddNS7_10__identityEEEvT0_T1_T2_T3_T4_T6__param_4,
	.param .align 1 .b8 _ZN3cub18CUB_300001_SM_10006detail6reduce28DeviceReduceSingleTileKernelINS2_10policy_hubIdjN4cuda3std3__44plusIdEEE10Policy1000EN6thrust24THRUST_300001_SM_1000_NS6detail15normal_iteratorINSD_10device_ptrIdEEEEPdjS9_ddNS7_10__identityEEEvT0_T1_T2_T3_T4_T6__param_5[1]
)
.maxntid 640
.minnctapersm 1
{
	.reg .pred 	%p<71>;
	.reg .b32 	%r<288>;
	.reg .b64 	%rd<114>;
	.reg .b64 	%fd<380>;
	// demoted variable
	.shared .align 8 .b8 _ZZN3cub18CUB_300001_SM_10006detail6reduce28DeviceReduceSingleTileKernelINS2_10policy_hubIdjN4cuda3std3__44plusIdEEE10Policy1000EN6thrust24THRUST_300001_SM_1000_NS6detail15normal_iteratorINSD_10device_ptrIdEEEEPdjS9_ddNS7_10__identityEEEvT0_T1_T2_T3_T4_T6_E12temp_storage[192];
	ld.param.u64 	%rd9, [_ZN3cub18CUB_300001_SM_10006detail6reduce28DeviceReduceSingleTileKernelINS2_10policy_hubIdjN4cuda3std3__44plusIdEEE10Policy1000EN6thrust24THRUST_300001_SM_1000_NS6detail15normal_iteratorINSD_10device_ptrIdEEEEPdjS9_ddNS7_10__identityEEEvT0_T1_T2_T3_T4_T6__param_0];
	ld.param.u64 	%rd10, [_ZN3cub18CUB_300001_SM_10006detail6reduce28DeviceReduceSingleTileKernelINS2_10policy_hubIdjN4cuda3std3__44plusIdEEE10Policy1000EN6thrust24THRUST_300001_SM_1000_NS6detail15normal_iteratorINSD_10device_ptrIdEEEEPdjS9_ddNS7_10__identityEEEvT0_T1_T2_T3_T4_T6__param_1];
	ld.param.u32 	%r51, [_ZN3cub18CUB_300001_SM_10006detail6reduce28DeviceReduceSingleTileKernelINS2_10policy_hubIdjN4cuda3std3__44plusIdEEE10Policy1000EN6thrust24THRUST_300001_SM_1000_NS6detail15normal_iteratorINSD_10device_ptrIdEEEEPdjS9_ddNS7_10__identityEEEvT0_T1_T2_T3_T4_T6__param_2];
	ld.param.f64 	%fd42, [_ZN3cub18CUB_300001_SM_10006detail6reduce28DeviceReduceSingleTileKernelINS2_10policy_hubIdjN4cuda3std3__44plusIdEEE10Policy1000EN6thrust24THRUST_300001_SM_1000_NS6detail15normal_iteratorINSD_10device_ptrIdEEEEPdjS9_ddNS7_10__identityEEEvT0_T1_T2_T3_T4_T6__param_4];
	cvta.to.global.u64 	%rd1, %rd10;
	setp.ne.s32 	%p1, %r51, 0;
	@%p1 bra 	$L__BB4_3;
	mov.u32 	%r270, %tid.x;
	setp.ne.s32 	%p70, %r270, 0;
	@%p70 bra 	$L__BB4_52;
	st.global.f64 	[%rd1], %fd42;
	bra.uni 	$L__BB4_52;
$L__BB4_3:
	cvta.to.global.u64 	%rd2, %rd9;
	setp.gt.u32 	%p2, %r51, 5119;
	@%p2 bra 	$L__BB4_28;
	mov.u32 	%r1, %tid.x;
	setp.ge.u32 	%p24, %r1, %r51;
	mov.f64 	%fd367, 0d0000000000000000;
	mov.u32 	%r274, %r1;
	@%p24 bra 	$L__BB4_6;
	mul.wide.u32 	%rd83, %r1, 8;
	add.s64 	%rd84, %rd2, %rd83;
	ld.global.f64 	%fd367, [%rd84];
	add.s32 	%r274, %r1, 640;
$L__BB4_6:
	setp.ge.u32 	%p25, %r274, %r51;
	@%p25 bra 	$L__BB4_19;
	not.b32 	%r146, %r274;
	add.s32 	%r147, %r51, %r146;
	mul.hi.u32 	%r148, %r147, -858993459;
	shr.u32 	%r149, %r148, 9;
	add.s32 	%r4, %r149, 1;
	and.b32  	%r5, %r4, 15;
	setp.lt.u32 	%p26, %r147, 9600;
	@%p26 bra 	$L__BB4_10;
	and.b32  	%r150, %r4, 16777200;
	neg.s32 	%r272, %r150;
	mul.wide.u32 	%rd85, %r274, 8;
	add.s64 	%rd86, %rd85, %rd2;
	add.s64 	%rd112, %rd86, 40960;
$L__BB4_9:
	.pragma "nounroll";
	ld.global.f64 	%fd181, [%rd112+-40960];
	add.f64 	%fd182, %fd367, %fd181;
	ld.global.f64 	%fd183, [%rd112+-35840];
	add.f64 	%fd184, %fd182, %fd183;
	ld.global.f64 	%fd185, [%rd112+-30720];
	add.f64 	%fd186, %fd184, %fd185;
	ld.global.f64 	%fd187, [%rd112+-25600];
	add.f64 	%fd188, %fd186, %fd187;
	ld.global.f64 	%fd189, [%rd112+-20480];
	add.f64 	%fd190, %fd188, %fd189;
	ld.global.f64 	%fd191, [%rd112+-15360];
	add.f64 	%fd192, %fd190, %fd191;
	ld.global.f64 	%fd193, [%rd112+-10240];
	add.f64 	%fd194, %fd192, %fd193;
	ld.global.f64 	%fd195, [%rd112+-5120];
	add.f64 	%fd196, %fd194, %fd195;
	ld.global.f64 	%fd197, [%rd112];
	add.f64 	%fd198, %fd196, %fd197;
	ld.global.f64 	%fd199, [%rd112+5120];
	add.f64 	%fd200, %fd198, %fd199;
	ld.global.f64 	%fd201, [%rd112+10240];
	add.f64 	%fd202, %fd200, %fd201;
	ld.global.f64 	%fd203, [%rd112+15360];
	add.f64 	%fd204, %fd202, %fd203;
	ld.global.f64 	%fd205, [%rd112+20480];
	add.f64 	%fd206, %fd204, %fd205;
	ld.global.f64 	%fd207, [%rd112+25600];
	add.f64 	%fd208, %fd206, %fd207;
	ld.global.f64 	%fd209, [%rd112+30720];
	add.f64 	%fd210, %fd208, %fd209;
	ld.global.f64 	%fd211, [%rd112+35840];
	add.f64 	%fd367, %fd210, %fd211;
	add.s32 	%r274, %r274, 10240;
	add.s32 	%r272, %r272, 16;
	add.s64 	%rd112, %rd112, 81920;
	setp.ne.s32 	%p27, %r272, 0;
	@%p27 bra 	$L__BB4_9;
$L__BB4_10:
	setp.eq.s32 	%p28, %r5, 0;
	@%p28 bra 	$L__BB4_19;
	and.b32  	%r12, %r4, 7;
	setp.lt.u32 	%p29, %r5, 8;
	@%p29 bra 	$L__BB4_13;
	mul.wide.u32 	%rd87, %r274, 8;
	add.s64 	%rd88, %rd2, %rd87;
	ld.global.f64 	%fd213, [%rd88];
	add.f64 	%fd214, %fd367, %fd213;
	ld.global.f64 	%fd215, [%rd88+5120];
	add.f64 	%fd216, %fd214, %fd215;
	ld.global.f64 	%fd217, [%rd88+10240];
	add.f64 	%fd218, %fd216, %fd217;
	ld.global.f64 	%fd219, [%rd88+15360];
	add.f64 	%fd220, %fd218, %fd219;
	ld.global.f64 	%fd221, [%rd88+20480];
	add.f64 	%fd222, %fd220, %fd221;
	ld.global.f64 	%fd223, [%rd88+25600];
	add.f64 	%fd224, %fd222, %fd223;
	ld.global.f64 	%fd225, [%rd88+30720];
	add.f64 	%fd226, %fd224, %fd225;
	ld.global.f64 	%fd227, [%rd88+35840];
	add.f64 	%fd367, %fd226, %fd227;
	add.s32 	%r274, %r274, 5120;
$L__BB4_13:
	setp.eq.s32 	%p30, %r12, 0;
	@%p30 bra 	$L__BB4_19;
	and.b32  	%r15, %r4, 3;
	setp.lt.u32 	%p31, %r12, 4;
	@%p31 bra 	$L__BB4_16;
	mul.wide.u32 	%rd89, %r274, 8;
	add.s64 	%rd90, %rd2, %rd89;
	ld.global.f64 	%fd229, [%rd90];
	add.f64 	%fd230, %fd367, %fd229;
	ld.global.f64 	%fd231, [%rd90+5120];
	add.f64 	%fd232, %fd230, %fd231;
	ld.global.f64 	%fd233, [%rd90+10240];
	add.f64 	%fd234, %fd232, %fd233;
	ld.global.f64 	%fd235, [%rd90+15360];
	add.f64 	%fd367, %fd234, %fd235;
	add.s32 	%r274, %r274, 2560;
$L__BB4_16:
	setp.eq.s32 	%p32, %r15, 0;
	@%p32 bra 	$L__BB4_19;
	mul.wide.u32 	%rd91, %r274, 8;
	add.s64 	%rd113, %rd2, %rd91;
	neg.s32 	%r277, %r15;
$L__BB4_18:
	.pragma "nounroll";
	ld.global.f64 	%fd236, [%rd113];
	add.f64 	%fd367, %fd367, %fd236;
	add.s64 	%rd113, %rd113, 5120;
	add.s32 	%r277, %r277, 1;
	setp.ne.s32 	%p33, %r277, 0;
	@%p33 bra 	$L__BB4_18;
$L__BB4_19:
	setp.lt.u32 	%p34, %r51, 640;
	@%p34 bra 	$L__BB4_24;
	// begin inline asm
	mov.u32 %r214, %laneid;
	// end inline asm
	mov.b64 	%rd102, %fd367;
	mov.b64 	{%r216, %r221}, %rd102;
	mov.b32 	%r222, 1;
	mov.b32 	%r263, 31;
	mov.b32 	%r264, -1;
	// begin inline asm
	shfl.sync.down.b32 %r215, %r216, %r222, %r263, %r264;
	// end inline asm
	// begin inline asm
	shfl.sync.down.b32 %r220, %r221, %r222, %r263, %r264;
	// end inline asm
	mov.b64 	%rd103, {%r215, %r220};
	mov.b64 	%fd307, %rd103;
	setp.gt.s32 	%p62, %r214, 30;
	add.f64 	%fd308, %fd367, %fd307;
	selp.f64 	%fd309, %fd367, %fd308, %p62;
	mov.b64 	%rd104, %fd309;
	mov.b64 	{%r226, %r231}, %rd104;
	mov.b32 	%r232, 2;
	// begin inline asm
	shfl.sync.down.b32 %r225, %r226, %r232, %r263, %r264;
	// end inline asm
	// begin inline asm
	shfl.sync.down.b32 %r230, %r231, %r232, %r263, %r264;
	// end inline asm
	mov.b64 	%rd105, {%r225, %r230};
	mov.b64 	%fd310, %rd105;
	setp.gt.s32 	%p63, %r214, 29;
	add.f64 	%fd311, %fd309, %fd310;
	selp.f64 	%fd312, %fd309, %fd311, %p63;
	mov.b64 	%rd106, %fd312;
	mov.b64 	{%r236, %r241}, %rd106;
	mov.b32 	%r242, 4;
	// begin inline asm
	shfl.sync.down.b32 %r235, %r236, %r242, %r263, %r264;
	// end inline asm
	// begin inline asm
	shfl.sync.down.b32 %r240, %r241, %r242, %r263, %r264;
	// end inline asm
	mov.b64 	%rd107, {%r235, %r240};
	mov.b64 	%fd313, %rd107;
	setp.gt.s32 	%p64, %r214, 27;
	add.f64 	%fd314, %fd312, %fd313;
	selp.f64 	%fd315, %fd312, %fd314, %p64;
	mov.b64 	%rd108, %fd315;
	mov.b64 	{%r246, %r251}, %rd108;
	mov.b32 	%r252, 8;
	// begin inline asm
	shfl.sync.down.b32 %r245, %r246, %r252, %r263, %r264;
	// end inline asm
	// begin inline asm
	shfl.sync.down.b32 %r250, %r251, %r252, %r263, %r264;
	// end inline asm
	mov.b64 	%rd109, {%r245, %r250};
	mov.b64 	%fd316, %rd109;
	setp.gt.s32 	%p65, %r214, 23;
	add.f64 	%fd317, %fd315, %fd316;
	selp.f64 	%fd318, %fd315, %fd317, %p65;
	mov.b64 	%rd110, %fd318;
	mov.b64 	{%r256, %r261}, %rd110;
	mov.b32 	%r262, 16;
	// begin inline asm
	shfl.sync.down.b32 %r255, %r256, %r262, %r263, %r264;
	// end inline asm
	// begin inline asm
	shfl.sync.down.b32 %r260, %r261, %r262, %r263, %r264;
	// end inline asm
	mov.b64 	%rd111, {%r255, %r260};
	mov.b64 	%fd319, %rd111;
	setp.gt.s32 	%p66, %r214, 15;
	add.f64 	%fd16, %fd318, %fd319;
	selp.f64 	%fd379, %fd318, %fd16, %p66;
	setp.ne.s32 	%p67, %r214, 0;
	@%p67 bra 	$L__BB4_22;
	shr.u32 	%r265, %r1, 2;
	and.b32  	%r266, %r265, 248;
	mov.u32 	%r267, _ZZN3cub18CUB_300001_SM_10006detail6reduce28DeviceReduceSingleTileKernelINS2_10policy_hubIdjN4cuda3std3__44plusIdEEE10Policy1000EN6thrust24THRUST_300001_SM_1000_NS6detail15normal_iteratorINSD_10device_ptrIdEEEEPdjS9_ddNS7_10__identityEEEvT0_T1_T2_T3_T4_T6_E12temp_storage;
	add.s32 	%r268, %r267, %r266;
	st.shared.f64 	[%r268+24], %fd16;
$L__BB4_22:
	bar.sync 	0;
	setp.ne.s32 	%p68, %r1, 0;
	@%p68 bra 	$L__BB4_50;
	ld.shared.f64 	%fd320, [_ZZN3cub18CUB_300001_SM_10006detail6reduce28DeviceReduceSingleTileKernelINS2_10policy_hubIdjN4cuda3std3__44plusIdEEE10Policy1000EN6thrust24THRUST_300001_SM_1000_NS6detail15normal_iteratorINSD_10device_ptrIdEEEEPdjS9_ddNS7_10__identityEEEvT0_T1_T2_T3_T4_T6_E12temp_storage+32];
	add.f64 	%fd321, %fd379, %fd320;
	ld.shared.f64 	%fd322, [_ZZN3cub18CUB_300001_SM_10006detail6reduce28DeviceReduceSingleTileKernelINS2_10policy_hubIdjN4cuda3std3__44plusIdEEE10Policy1000EN6thrust24THRUST_300001_SM_1000_NS6detail15normal_iteratorINSD_10device_ptrIdEEEEPdjS9_ddNS7_10__identityEEEvT0_T1_T2_T3_T4_T6_E12temp_storage+40];
	add.f64 	%fd323, %fd321, %fd322;
	ld.shared.f64 	%fd324, [_ZZN3cub18CUB_300001_SM_10006detail6reduce28DeviceReduceSingleTileKernelINS2_10policy_hubIdjN4cuda3std3__44plusIdEEE10Policy1000EN6thrust24THRUST_300001_SM_1000_NS6detail15normal_iteratorINSD_10device_ptrIdEEEEPdjS9_ddNS7_10__identityEEEvT0_T1_T2_T3_T4_T6_E12temp_storage+48];
	add.f64 	%fd325, %fd323, %fd324;
	ld.shared.f64 	%fd326, [_ZZN3cub18CUB_300001_SM_10006detail6reduce28DeviceReduceSingleTileKernelINS2_10policy_hubIdjN4cuda3std3__44plusIdEEE10Policy1000EN6thrust24THRUST_300001_SM_1000_NS6detail15normal_iteratorINSD_10device_ptrIdEEEEPdjS9_ddNS7_10__identityEEEvT0_T1_T2_T3_T4_T6_E12temp_storage+56];
	add.f64 	%fd327, %fd325, %fd326;
	ld.shared.f64 	%fd328, [_ZZN3cub18CUB_300001_SM_10006detail6reduce28DeviceReduceSingleTileKernelINS2_10policy_hubIdjN4cuda3std3__44plusIdEEE10Policy1000EN6thrust24THRUST_300001_SM_1000_NS6detail15normal_iteratorINSD_10device_ptrIdEEEEPdjS9_ddNS7_10__identityEEEvT0_T1_T2_T3_T4_T6_E12temp_storage+64];
	add.f64 	%fd329, %fd327, %fd328;
	ld.shared.f64 	%fd330, [_ZZN3cub18CUB_300001_SM_10006detail6reduce28DeviceReduceSingleTileKernelINS2_10policy_hubIdjN4cuda3std3__44plusIdEEE10Policy1000EN6thrust24THRUST_300001_SM_1000_NS6detail15normal_iteratorINSD_10device_ptrIdEEEEPdjS9_ddNS7_10__identityEEEvT0_T1_T2_T3_T4_T6_E12temp_storage+72];
	add.f64 	%fd331, %fd329, %fd330;
	ld.shared.f64 	%fd332, [_ZZN3cub18CUB_300001_SM_10006detail6reduce28DeviceReduceSingleTileKernelINS2_10policy_hubIdjN4cuda3std3__44plusIdEEE10Policy1000EN6thrust24THRUST_300001_SM_1000_NS6detail15normal_iteratorINSD_10device_ptrIdEEEEPdjS9_ddNS7_10__identityEEEvT0_T1_T2_T3_T4_T6_E12temp_storage+80];
	add.f64 	%fd333, %fd331, %fd332;
	ld.shared.f64 	%fd334, [_ZZN3cub18CUB_300001_SM_10006detail6reduce28DeviceReduceSingleTileKernelINS2_10policy_hubIdjN4cuda3std3__44plusIdEEE10Policy1000EN6thrust24THRUST_300001_SM_1000_NS6detail15normal_iteratorINSD_10device_ptrIdEEEEPdjS9_ddNS7_10__identityEEEvT0_T1_T2_T3_T4_T6_E12temp_storage+88];
	add.f64 	%fd335, %fd333, %fd334;
	ld.shared.f64 	%fd336, [_ZZN3cub18CUB_300001_SM_10006detail6reduce28DeviceReduceSingleTileKernelINS2_10policy_hubIdjN4cuda3std3__44plusIdEEE10Policy1000EN6thrust24THRUST_300001_SM_1000_NS6detail15normal_iteratorINSD_10device_ptrIdEEEEPdjS9_ddNS7_10__identityEEEvT0_T1_T2_T3_T4_T6_E12temp_storage+96];
	add.f64 	%fd337, %fd335, %fd336;
	ld.shared.f64 	%fd338, [_ZZN3cub18CUB_300001_SM_10006detail6reduce28DeviceReduceSingleTileKernelINS2_10policy_hubIdjN4cuda3std3__44plusIdEEE10Policy1000EN6thrust24THRUST_300001_SM_1000_NS6detail15normal_iteratorINSD_10device_ptrIdEEEEPdjS9_ddNS7_10__identityEEEvT0_T1_T2_T3_T4_T6_E12temp_storage+104];
	add.f64 	%fd339, %fd337, %fd338;
	ld.shared.f64 	%fd340, [_ZZN3cub18CUB_300001_SM_10006detail6reduce28DeviceReduceSingleTileKernelINS2_10policy_hubIdjN4cuda3std3__44plusIdEEE10Policy1000EN6thrust24THRUST_300001_SM_1000_NS6detail15normal_iteratorINSD_10device_ptrIdEEEEPdjS9_ddNS7_10__identityEEEvT0_T1_T2_T3_T4_T6_E12temp_storage+112];
	add.f64 	%fd341, %fd339, %fd340;
	ld.shared.f64 	%fd342, [_ZZN3cub18CUB_300001_SM_10006detail6reduce28DeviceReduceSingleTileKernelINS2_10policy_hubIdjN4cuda3std3__44plusIdEEE10Policy1000EN6thrust24THRUST_300001_SM_1000_NS6detail15normal_iteratorINSD_10device_ptrIdEEEEPdjS9_ddNS7_10__identityEEEvT0_T1_T2_T3_T4_T6_E12temp_storage+120];
	add.f64 	%fd343, %fd341, %fd342;
	ld.shared.f64 	%fd344, [_ZZN3cub18CUB_300001_SM_10006detail6reduce28DeviceReduceSingleTileKernelINS2_10policy_hubIdjN4cuda3std3__44plusIdEEE10Policy1000EN6thrust24THRUST_300001_SM_1000_NS6detail15normal_iteratorINSD_10device_ptrIdEEEEPdjS9_ddNS7_10__identityEEEvT0_T1_T2_T3_T4_T6_E12temp_storage+128];
	add.f64 	%fd345, %fd343, %fd344;
	ld.shared.f64 	%fd346, [_ZZN3cub18CUB_300001_SM_10006detail6reduce28DeviceReduceSingleTileKernelINS2_10policy_hubIdjN4cuda3std3__44plusIdEEE10Policy1000EN6thrust24THRUST_300001_SM_1000_NS6detail15normal_iteratorINSD_10device_ptrIdEEEEPdjS9_ddNS7_10__identityEEEvT0_T1_T2_T3_T4_T6_E12temp_storage+136];
	add.f64 	%fd347, %fd345, %fd346;
	ld.shared.f64 	%fd348, [_ZZN3cub18CUB_300001_SM_10006detail6reduce28DeviceReduceSingleTileKernelINS2_10policy_hubIdjN4cuda3std3__44plusIdEEE10Policy1000EN6thrust24THRUST_300001_SM_1000_NS6detail15normal_iteratorINSD_10device_ptrIdEEEEPdjS9_ddNS7_10__identityEEEvT0_T1_T2_T3_T4_T6_E12temp_storage+144];
	add.f64 	%fd349, %fd347, %fd348;
	ld.shared.f64 	%fd350, [_ZZN3cub18CUB_300001_SM_10006detail6reduce28DeviceReduceSingleTileKernelINS2_10policy_hubIdjN4cuda3std3__44plusIdEEE10Policy1000EN6thrust24THRUST_300001_SM_1000_NS6detail15normal_iteratorINSD_10device_ptrIdEEEEPdjS9_ddNS7_10__identityEEEvT0_T1_T2_T3_T4_T6_E12temp_storage+152];
	add.f64 	%fd351, %fd349, %fd350;
	ld.shared.f64 	%fd352, [_ZZN3cub18CUB_300001_SM_10006detail6reduce28DeviceReduceSingleTileKernelINS2_10policy_hubIdjN4cuda3std3__44plusIdEEE10Policy1000EN6thrust24THRUST_300001_SM_1000_NS6detail15normal_iteratorINSD_10device_ptrIdEEEEPdjS9_ddNS7_10__identityEEEvT0_T1_T2_T3_T4_T6_E12temp_storage+160];
	add.f64 	%fd353, %fd351, %fd352;
	ld.shared.f64 	%fd354, [_ZZN3cub18CUB_300001_SM_10006detail6reduce28DeviceReduceSingleTileKernelINS2_10policy_hubIdjN4cuda3std3__44plusIdEEE10Policy1000EN6thrust24THRUST_300001_SM_1000_NS6detail15normal_iteratorINSD_10device_ptrIdEEEEPdjS9_ddNS7_10__identityEEEvT0_T1_T2_T3_T4_T6_E12temp_storage+168];
	add.f64 	%fd355, %fd353, %fd354;
	ld.shared.f64 	%fd356, [_ZZN3cub18CUB_300001_SM_10006detail6reduce28DeviceReduceSingleTileKernelINS2_10policy_hubIdjN4cuda3std3__44plusIdEEE10Policy1000EN6thrust24THRUST_300001_SM_1000_NS6detail15normal_iteratorINSD_10device_ptrIdEEEEPdjS9_ddNS7_10__identityEEEvT0_T1_T2_T3_T4_T6_E12temp_storage+176];
	add.f64 	%fd379, %fd355, %fd356;
	bra.uni 	$L__BB4_50;
$L__BB4_24:
	// begin inline asm
	mov.u32 %r151, %laneid;
	// end inline asm
	and.b32  	%r202, %r1, 992;
	add.s32 	%r203, %r202, 32;
	setp.gt.u32 	%p35, %r203, %r51;
	not.b32 	%r204, %r202;
	add.s32 	%r205, %r51, %r204;
	selp.b32 	%r200, %r205, 31, %p35;
	mov.b64 	%rd92, %fd367;
	mov.b64 	{%r153, %r158}, %rd92;
	mov.b32 	%r159, 1;
	mov.b32 	%r201, -1;
	// begin inline asm
	shfl.sync.down.b32 %r152, %r153, %r159, %r200, %r201;
	// end inline asm
	// begin inline asm
	shfl.sync.down.b32 %r157, %r158, %r159, %r200, %r201;
	// end inline asm
	mov.b64 	%rd93, {%r152, %r157};
	mov.b64 	%fd237, %rd93;
	setp.lt.s32 	%p36, %r151, %r200;
	add.f64 	%fd238, %fd367, %fd237;
	selp.f64 	%fd239, %fd238, %fd367, %p36;
	mov.b64 	%rd94, %fd239;
	mov.b64 	{%r163, %r168}, %rd94;
	mov.b32 	%r169, 2;
	// begin inline asm
	shfl.sync.down.b32 %r162, %r163, %r169, %r200, %r201;
	// end inline asm
	// begin inline asm
	shfl.sync.down.b32 %r167, %r168, %r169, %r200, %r201;
	// end inline asm
	mov.b64 	%rd95, {%r162, %r167};
	mov.b64 	%fd240, %rd95;
	add.s32 	%r206, %r151, 2;
	setp.gt.s32 	%p37, %r206, %r200;
	add.f64 	%fd241, %fd239, %fd240;
	selp.f64 	%fd242, %fd239, %fd241, %p37;
	mov.b64 	%rd96, %fd242;
	mov.b64 	{%r173, %r178}, %rd96;
	mov.b32 	%r179, 4;
	// begin inline asm
	shfl.sync.down.b32 %r172, %r173, %r179, %r200, %r201;
	// end inline asm
	// begin inline asm
	shfl.sync.down.b32 %r177, %r178, %r179, %r200, %r201;
	// end inline asm
	mov.b64 	%rd97, {%r172, %r177};
	mov.b64 	%fd243, %rd97;
	add.s32 	%r207, %r151, 4;
	setp.gt.s32 	%p38, %r207, %r200;
	add.f64 	%fd244, %fd242, %fd243;
	selp.f64 	%fd245, %fd242, %fd244, %p38;
	mov.b64 	%rd98, %fd245;
	mov.b64 	{%r183, %r188}, %rd98;
	mov.b32 	%r189, 8;
	// begin inline asm
	shfl.sync.down.b32 %r182, %r183, %r189, %r200, %r201;
	// end inline asm
	// begin inline asm
	shfl.sync.down.b32 %r187, %r188, %r189, %r200, %r201;
	// end inline asm
	mov.b64 	%rd99, {%r182, %r187};
	mov.b64 	%fd246, %rd99;
	add.s32 	%r208, %r151, 8;
	setp.gt.s32 	%p39, %r208, %r200;
	add.f64 	%fd247, %fd245, %fd246;
	selp.f64 	%fd248, %fd245, %fd247, %p39;
	mov.b64 	%rd100, %fd248;
	mov.b64 	{%r193, %r198}, %rd100;
	mov.b32 	%r199, 16;
	// begin inline asm
	shfl.sync.down.b32 %r192, %r193, %r199, %r200, %r201;
	// end inline asm
	// begin inline asm
	shfl.sync.down.b32 %r197, %r198, %r199, %r200, %r201;
	// end inline asm
	mov.b64 	%rd101, {%r192, %r197};
	mov.b64 	%fd249, %rd101;
	add.s32 	%r209, %r151, 16;
	setp.gt.s32 	%p40, %r209, %r200;
	add.f64 	%fd250, %fd248, %fd249;
	selp.f64 	%fd379, %fd248, %fd250, %p40;
	setp.ne.s32 	%p41, %r151, 0;
	@%p41 bra 	$L__BB4_26;
	shr.u32 	%r210, %r1, 2;
	and.b32  	%r211, %r210, 248;
	mov.u32 	%r212, _ZZN3cub18CUB_300001_SM_10006detail6reduce28DeviceReduceSingleTileKernelINS2_10policy_hubIdjN4cuda3std3__44plusIdEEE10Policy1000EN6thrust24THRUST_300001_SM_1000_NS6detail15normal_iteratorINSD_10device_ptrIdEEEEPdjS9_ddNS7_10__identityEEEvT0_T1_T2_T3_T4_T6_E12temp_storage;
	add.s32 	%r213, %r212, %r211;
	st.shared.f64 	[%r213+24], %fd379;
$L__BB4_26:
	bar.sync 	0;
	setp.ne.s32 	%p42, %r1, 0;
	@%p42 bra 	$L__BB4_50;
	setp.gt.u32 	%p43, %r51, 32;
	ld.shared.f64 	%fd251, [_ZZN3cub18CUB_300001_SM_10006detail6reduce28DeviceReduceSingleTileKernelINS2_10policy_hubIdjN4cuda3std3__44plusIdEEE10Policy1000EN6thrust24THRUST_300001_SM_1000_NS6detail15normal_iteratorINSD_10device_ptrIdEEEEPdjS9_ddNS7_10__identityEEEvT0_T1_T2_T3_T4_T6_E12temp_storage+32];
	add.f64 	%fd252, %fd379, %fd251;
	selp.f64 	%fd253, %fd252, %fd379, %p43;
	setp.gt.u32 	%p44, %r51, 64;
	ld.shared.f64 	%fd254, [_ZZN3cub18CUB_300001_SM_10006detail6reduce28DeviceReduceSingleTileKernelINS2_10policy_hubIdjN4cuda3std3__44plusIdEEE10Policy1000EN6thrust24THRUST_300001_SM_1000_NS6detail15normal_iteratorINSD_10device_ptrIdEEEEPdjS9_ddNS7_10__identityEEEvT0_T1_T2_T3_T4_T6_E12temp_storage+40];
	add.f64 	%fd255, %fd254, %fd253;
	selp.f64 	%fd256, %fd255, %fd253, %p44;
	setp.gt.u32 	%p45, %r51, 96;
	ld.shared.f64 	%fd257, [_ZZN3cub18CUB_300001_SM_10006detail6reduce28DeviceReduceSingleTileKernelINS2_10policy_hubIdjN4cuda3std3__44plusIdEEE10Policy1000EN6thrust24THRUST_300001_SM_1000_NS6detail15normal_iteratorINSD_10device_ptrIdEEEEPdjS9_ddNS7_10__identityEEEvT0_T1_T2_T3_T4_T6_E12temp_storage+48];
	add.f64 	%fd258, %fd257, %fd256;
	selp.f64 	%fd259, %fd258, %fd256, %p45;
	setp.gt.u32 	%p46, %r51, 128;
	ld.shared.f64 	%fd260, [_ZZN3cub18CUB_300001_SM_10006detail6reduce28DeviceReduceSingleTileKernelINS2_10policy_hubIdjN4cuda3std3__44plusIdEEE10Policy1000EN6thrust24THRUST_300001_SM_1000_NS6detail15normal_iteratorINSD_10device_ptrIdEEEEPdjS9_ddNS7_10__identityEEEvT0_T1_T2_T3_T4_T6_E12temp_storage+56];
	add.f64 	%fd261, %fd260, %fd259;
	selp.f64 	%fd262, %fd261, %fd259, %p46;
	setp.gt.u32 	%p47, %r51, 160;
	ld.shared.f64 	%fd263, [_ZZN3cub18CUB_300001_SM_10006detail6reduce28DeviceReduceSingleTileKernelINS2_10policy_hubIdjN4cuda3std3__44plusIdEEE10Policy1000EN6thrust24THRUST_300001_SM_1000_NS6detail15normal_iteratorINSD_10device_ptrIdEEEEPdjS9_ddNS7_10__identityEEEvT0_T1_T2_T3_T4_T6_E12temp_storage+64];
	add.f64 	%fd264, %fd263, %fd262;
	selp.f64 	%fd265, %fd264, %fd262, %p47;
	setp.gt.u32 	%p48, %r51, 192;
	ld.shared.f64 	%fd266, [_ZZN3cub18CUB_300001_SM_10006detail6reduce28DeviceReduceSingleTileKernelINS2_10policy_hubIdjN4cuda3std3__44plusIdEEE10Policy1000EN6thrust24THRUST_300001_SM_1000_NS6detail15normal_iteratorINSD_10device_ptrIdEEEEPdjS9_ddNS7_10__identityEEEvT0_T1_T2_T3_T4_T6_E12temp_storage+72];
	add.f64 	%fd267, %fd266, %fd265;
	selp.f64 	%fd268, %fd267, %fd265, %p48;
	setp.gt.u32 	%p49, %r51, 224;
	ld.shared.f64 	%fd269, [_ZZN3cub18CUB_300001_SM_10006detail6reduce28DeviceReduceSingleTileKernelINS2_10policy_hubIdjN4cuda3std3__44plusIdEEE10Policy1000EN6thrust24THRUST_300001_SM_1000_NS6detail15normal_iteratorINSD_10device_ptrIdEEEEPdjS9_ddNS7_10__identityEEEvT0_T1_T2_T3_T4_T6_E12temp_storage+80];
	add.f64 	%fd270, %fd269, %fd268;
	selp.f64 	%fd271, %fd270, %fd268, %p49;
	setp.gt.u32 	%p50, %r51, 256;
	ld.shared.f64 	%fd272, [_ZZN3cub18CUB_300001_SM_10006detail6reduce28DeviceReduceSingleTileKernelINS2_10policy_hubIdjN4cuda3std3__44plusIdEEE10Policy1000EN6thrust24THRUST_300001_SM_1000_NS6detail15normal_iteratorINSD_10device_ptrIdEEEEPdjS9_ddNS7_10__identityEEEvT0_T1_T2_T3_T4_T6_E12temp_storage+88];
	add.f64 	%fd273, %fd272, %fd271;
	selp.f64 	%fd274, %fd273, %fd271, %p50;
	setp.gt.u32 	%p51, %r51, 288;
	ld.shared.f64 	%fd275, [_ZZN3cub18CUB_300001_SM_10006detail6reduce28DeviceReduceSingleTileKernelINS2_10policy_hubIdjN4cuda3std3__44plusIdEEE10Policy1000EN6thrust24THRUST_300001_SM_1000_NS6detail15normal_iteratorINSD_10device_ptrIdEEEEPdjS9_ddNS7_10__identityEEEvT0_T1_T2_T3_T4_T6_E12temp_storage+96];
	add.f64 	%fd276, %fd275, %fd274;
	selp.f64 	%fd277, %fd276, %fd274, %p51;
	setp.gt.u32 	%p52, %r51, 320;
	ld.shared.f64 	%fd278, [_ZZN3cub18CUB_300001_SM_10006detail6reduce28DeviceReduceSingleTileKernelINS2_10policy_hubIdjN4cuda3std3__44plusIdEEE10Policy1000EN6thrust24THRUST_300001_SM_1000_NS6detail15normal_iteratorINSD_10device_ptrIdEEEEPdjS9_ddNS7_10__identityEEEvT0_T1_T2_T3_T4_T6_E12temp_storage+104];
	add.f64 	%fd279, %fd278, %fd277;
	selp.f64 	%fd280, %fd279, %fd277, %p52;
	setp.gt.u32 	%p53, %r51, 352;
	ld.shared.f64 	%fd281, [_ZZN3cub18CUB_300001_SM_10006detail6reduce28DeviceReduceSingleTileKernelINS2_10policy_hubIdjN4cuda3std3__44plusIdEEE10Policy1000EN6thrust24THRUST_300001_SM_1000_NS6detail15normal_iteratorINSD_10device_ptrIdEEEEPdjS9_ddNS7_10__identityEEEvT0_T1_T2_T3_T4_T6_E12temp_storage+112];
	add.f64 	%fd282, %fd281, %fd280;
	selp.f64 	%fd283, %fd282, %fd280, %p53;
	setp.gt.u32 	%p54, %r51, 384;
	ld.shared.f64 	%fd284, [_ZZN3cub18CUB_300001_SM_10006detail6reduce28DeviceReduceSingleTileKernelINS2_10policy_hubIdjN4cuda3std3__44plusIdEEE10Policy1000EN6thrust24THRUST_300001_SM_1000_NS6detail15normal_iteratorINSD_10device_ptrIdEEEEPdjS9_ddNS7_10__identityEEEvT0_T1_T2_T3_T4_T6_E12temp_storage+120];
	add.f64 	%fd285, %fd284, %fd283;
	selp.f64 	%fd286, %fd285, %fd283, %p54;
	setp.gt.u32 	%p55, %r51, 416;
	ld.shared.f64 	%fd287, [_ZZN3cub18CUB_300001_SM_10006detail6reduce28DeviceReduceSingleTileKernelINS2_10policy_hubIdjN4cuda3std3__44plusIdEEE10Policy1000EN6thrust24THRUST_300001_SM_1000_NS6detail15normal_iteratorINSD_10device_ptrIdEEEEPdjS9_ddNS7_10__identityEEEvT0_T1_T2_T3_T4_T6_E12temp_storage+128];
	add.f64 	%fd288, %fd287, %fd286;
	selp.f64 	%fd289, %fd288, %fd286, %p55;
	setp.gt.u32 	%p56, %r51, 448;
	ld.shared.f64 	%fd290, [_ZZN3cub18CUB_300001_SM_10006detail6reduce28DeviceReduceSingleTileKernelINS2_10policy_hubIdjN4cuda3std3__44plusIdEEE10Policy1000EN6thrust24THRUST_300001_SM_1000_NS6detail15normal_iteratorINSD_10device_ptrIdEEEEPdjS9_ddNS7_10__identityEEEvT0_T1_T2_T3_T4_T6_E12temp_storage+136];
	add.f64 	%fd291, %fd290, %fd289;
	selp.f64 	%fd292, %fd291, %fd289, %p56;
	setp.gt.u32 	%p57, %r51, 480;
	ld.shared.f64 	%fd293, [_ZZN3cub18CUB_300001_SM_10006detail6reduce28DeviceReduceSingleTileKernelINS2_10policy_hubIdjN4cuda3std3__44plusIdEEE10Policy1000EN6thrust24THRUST_300001_SM_1000_NS6detail15normal_iteratorINSD_10device_ptrIdEEEEPdjS9_ddNS7_10__identityEEEvT0_T1_T2_T3_T4_T6_E12temp_storage+144];
	add.f64 	%fd294, %fd293, %fd292;
	selp.f64 	%fd295, %fd294, %fd292, %p57;
	setp.gt.u32 	%p58, %r51, 512;
	ld.shared.f64 	%fd296, [_ZZN3cub18CUB_300001_SM_10006detail6reduce28DeviceReduceSingleTileKernelINS2_10policy_hubIdjN4cuda3std3__44plusIdEEE10Policy1000EN6thrust24THRUST_300001_SM_1000_NS6detail15normal_iteratorINSD_10device_ptrIdEEEEPdjS9_ddNS7_10__identityEEEvT0_T1_T2_T3_T4_T6_E12temp_storage+152];
	add.f64 	%fd297, %fd296, %fd295;
	selp.f64 	%fd298, %fd297, %fd295, %p58;
	setp.gt.u32 	%p59, %r51, 544;
	ld.shared.f64 	%fd299, [_ZZN3cub18CUB_300001_SM_10006detail6reduce28DeviceReduceSingleTileKernelINS2_10policy_hubIdjN4cuda3std3__44plusIdEEE10Policy1000EN6thrust24THRUST_300001_SM_1000_NS6detail15normal_iteratorINSD_10device_ptrIdEEEEPdjS9_ddNS7_10__identityEEEvT0_T1_T2_T3_T4_T6_E12temp_storage+160];
	add.f64 	%fd300, %fd299, %fd298;
	selp.f64 	%fd301, %fd300, %fd298, %p59;
	setp.gt.u32 	%p60, %r51, 576;
	ld.shared.f64 	%fd302, [_ZZN3cub18CUB_300001_SM_10006detail6reduce28DeviceReduceSingleTileKernelINS2_10policy_hubIdjN4cuda3std3__44plusIdEEE10Policy1000EN6thrust24THRUST_300001_SM_1000_NS6detail15normal_iteratorINSD_10device_ptrIdEEEEPdjS9_ddNS7_10__identityEEEvT0_T1_T2_T3_T4_T6_E12temp_storage+168];
	add.f64 	%fd303, %fd302, %fd301;
	selp.f64 	%fd304, %fd303, %fd301, %p60;
	setp.gt.u32 	%p61, %r51, 608;
	ld.shared.f64 	%fd305, [_ZZN3cub18CUB_300001_SM_10006detail6reduce28DeviceReduceSingleTileKernelINS2_10policy_hubIdjN4cuda3std3__44plusIdEEE10Policy1000EN6thrust24THRUST_300001_SM_1000_NS6detail15normal_iteratorINSD_10device_ptrIdEEEEPdjS9_ddNS7_10__identityEEEvT0_T1_T2_T3_T4_T6_E12temp_storage+176];
	add.f64 	%fd306, %fd305, %fd304;
	selp.f64 	%fd379, %fd306, %fd304, %p61;
	bra.uni 	$L__BB4_50;
$L__BB4_28:
	mov.u32 	%r21, %tid.x;
	mul.wide.u32 	%rd11, %r21, 8;
	add.s64 	%rd12, %rd2, %rd11;
	ld.global.f64 	%fd43, [%rd12];
	ld.global.f64 	%fd44, [%rd12+5120];
	ld.global.f64 	%fd45, [%rd12+10240];
	ld.global.f64 	%fd46, [%rd12+15360];
	ld.global.f64 	%fd47, [%rd12+20480];
	ld.global.f64 	%fd48, [%rd12+25600];
	ld.global.f64 	%fd49, [%rd12+30720];
	ld.global.f64 	%fd50, [%rd12+35840];
	add.f64 	%fd51, %fd43, %fd44;
	add.f64 	%fd52, %fd51, %fd45;
	add.f64 	%fd53, %fd52, %fd46;
	add.f64 	%fd54, %fd53, %fd47;
	add.f64 	%fd55, %fd54, %fd48;
	add.f64 	%fd56, %fd55, %fd49;
	add.f64 	%fd378, %fd56, %fd50;
	add.s32 	%r22, %r51, -5120;
	setp.lt.u32 	%p3, %r22, 5120;
	mov.b32 	%r279, 5120;
	@%p3 bra 	$L__BB4_32;
	mov.b32 	%r279, 5120;
$L__BB4_30:
	add.s32 	%r54, %r21, %r279;
	mul.wide.u32 	%rd13, %r54, 8;
	add.s64 	%rd14, %rd2, %rd13;
	ld.global.f64 	%fd57, [%rd14];
	ld.global.f64 	%fd58, [%rd14+5120];
	ld.global.f64 	%fd59, [%rd14+10240];
	ld.global.f64 	%fd60, [%rd14+15360];
	ld.global.f64 	%fd61, [%rd14+20480];
	ld.global.f64 	%fd62, [%rd14+25600];
	ld.global.f64 	%fd63, [%rd14+30720];
	ld.global.f64 	%fd64, [%rd14+35840];
	add.f64 	%fd65, %fd378, %fd57;
	add.f64 	%fd66, %fd65, %fd58;
	add.f64 	%fd67, %fd66, %fd59;
	add.f64 	%fd68, %fd67, %fd60;
	add.f64 	%fd69, %fd68, %fd61;
	add.f64 	%fd70, %fd69, %fd62;
	add.f64 	%fd71, %fd70, %fd63;
	add.f64 	%fd378, %fd71, %fd64;
	sub.s32 	%r55, %r51, %r279;
	setp.lt.u32 	%p4, %r55, 5120;
	@%p4 bra 	$L__BB4_46;
	add.s32 	%r279, %r279, 5120;
	setp.le.u32 	%p5, %r279, %r22;
	@%p5 bra 	$L__BB4_30;
$L__BB4_32:
	setp.le.u32 	%p6, %r51, %r279;
	sub.s32 	%r56, %r51, %r279;
	setp.ge.s32 	%p7, %r21, %r56;
	or.pred  	%p8, %p6, %p7;
	@%p8 bra 	$L__BB4_46;
	not.b32 	%r58, %r21;
	add.s32 	%r59, %r51, %r58;
	sub.s32 	%r60, %r59, %r279;
	mul.hi.u32 	%r61, %r60, -858993459;
	shr.u32 	%r62, %r61, 9;
	add.s32 	%r26, %r62, 1;
	and.b32  	%r27, %r26, 15;
	setp.lt.u32 	%p9, %r60, 9600;
	mov.u32 	%r284, %r21;
	@%p9 bra 	$L__BB4_37;
	or.b32  	%r282, %r21, 5120;
	add.s32 	%r281, %r21, %r279;
	and.b32  	%r63, %r26, 16777200;
	neg.s32 	%r280, %r63;
$L__BB4_35:
	.pragma "nounroll";
	mul.wide.u32 	%rd15, %r281, 8;
	add.s64 	%rd16, %rd2, %rd15;
	ld.global.f64 	%fd73, [%rd16];
	add.f64 	%fd74, %fd378, %fd73;
	add.s32 	%r64, %r281, 640;
	mul.wide.u32 	%rd17, %r64, 8;
	add.s64 	%rd18, %rd2, %rd17;
	ld.global.f64 	%fd75, [%rd18];
	add.f64 	%fd76, %fd74, %fd75;
	add.s32 	%r65, %r281, 1280;
	mul.wide.u32 	%rd19, %r65, 8;
	add.s64 	%rd20, %rd2, %rd19;
	ld.global.f64 	%fd77, [%rd20];
	add.f64 	%fd78, %fd76, %fd77;
	add.s32 	%r66, %r281, 1920;
	mul.wide.u32 	%rd21, %r66, 8;
	add.s64 	%rd22, %rd2, %rd21;
	ld.global.f64 	%fd79, [%rd22];
	add.f64 	%fd80, %fd78, %fd79;
	add.s32 	%r67, %r281, 2560;
	mul.wide.u32 	%rd23, %r67, 8;
	add.s64 	%rd24, %rd2, %rd23;
	ld.global.f64 	%fd81, [%rd24];
	add.f64 	%fd82, %fd80, %fd81;
	add.s32 	%r68, %r281, 3200;
	mul.wide.u32 	%rd25, %r68, 8;
	add.s64 	%rd26, %rd2, %rd25;
	ld.global.f64 	%fd83, [%rd26];
	add.f64 	%fd84, %fd82, %fd83;
	add.s32 	%r69, %r281, 3840;
	mul.wide.u32 	%rd27, %r69, 8;
	add.s64 	%rd28, %rd2, %rd27;
	ld.global.f64 	%fd85, [%rd28];
	add.f64 	%fd86, %fd84, %fd85;
	add.s32 	%r70, %r281, 4480;
	mul.wide.u32 	%rd29, %r70, 8;
	add.s64 	%rd30, %rd2, %rd29;
	ld.global.f64 	%fd87, [%rd30];
	add.f64 	%fd88, %fd86, %fd87;
	add.s32 	%r71, %r281, 5120;
	mul.wide.u32 	%rd31, %r71, 8;
	add.s64 	%rd32, %rd2, %rd31;
	ld.global.f64 	%fd89, [%rd32];
	add.f64 	%fd90, %fd88, %fd89;
	add.s32 	%r72, %r281, 5760;
	mul.wide.u32 	%rd33, %r72, 8;
	add.s64 	%rd34, %rd2, %rd33;
	ld.global.f64 	%fd91, [%rd34];
	add.f64 	%fd92, %fd90, %fd91;
	add.s32 	%r73, %r281, 6400;
	mul.wide.u32 	%rd35, %r73, 8;
	add.s64 	%rd36, %rd2, %rd35;
	ld.global.f64 	%fd93, [%rd36];
	add.f64 	%fd94, %fd92, %fd93;
	add.s32 	%r74, %r281, 7040;
	mul.wide.u32 	%rd37, %r74, 8;
	add.s64 	%rd38, %rd2, %rd37;
	ld.global.f64 	%fd95, [%rd38];
	add.f64 	%fd96, %fd94, %fd95;
	add.s32 	%r75, %r281, 7680;
	mul.wide.u32 	%rd39, %r75, 8;
	add.s64 	%rd40, %rd2, %rd39;
	ld.global.f64 	%fd97, [%rd40];
	add.f64 	%fd98, %fd96, %fd97;
	add.s32 	%r76, %r281, 8320;
	mul.wide.u32 	%rd41, %r76, 8;
	add.s64 	%rd42, %rd2, %rd41;
	ld.global.f64 	%fd99, [%rd42];
	add.f64 	%fd100, %fd98, %fd99;
	add.s32 	%r77, %r281, 8960;
	mul.wide.u32 	%rd43, %r77, 8;
	add.s64 	%rd44, %rd2, %rd43;
	ld.global.f64 	%fd101, [%rd44];
	add.f64 	%fd102, %fd100, %fd101;
	add.s32 	%r78, %r281, 9600;
	mul.wide.u32 	%rd45, %r78, 8;
	add.s64 	%rd46, %rd2, %rd45;
	ld.global.f64 	%fd103, [%rd46];
	add.f64 	%fd378, %fd102, %fd103;
	add.s32 	%r282, %r282, 10240;
	add.s32 	%r281, %r281, 10240;
	add.s32 	%r280, %r280, 16;
	setp.ne.s32 	%p10, %r280, 0;
	@%p10 bra 	$L__BB4_35;
	add.s32 	%r284, %r282, -5120;
$L__BB4_37:
	setp.eq.s32 	%p11, %r27, 0;
	@%p11 bra 	$L__BB4_46;
	and.b32  	%r39, %r26, 7;
	setp.lt.u32 	%p12, %r27, 8;
	@%p12 bra 	$L__BB4_40;
	add.s32 	%r79, %r284, %r279;
	mul.wide.u32 	%rd47, %r79, 8;
	add.s64 	%rd48, %rd2, %rd47;
	ld.global.f64 	%fd105, [%rd48];
	add.f64 	%fd106, %fd378, %fd105;
	add.s32 	%r80, %r79, 640;
	mul.wide.u32 	%rd49, %r80, 8;
	add.s64 	%rd50, %rd2, %rd49;
	ld.global.f64 	%fd107, [%rd50];
	add.f64 	%fd108, %fd106, %fd107;
	add.s32 	%r81, %r79, 1280;
	mul.wide.u32 	%rd51, %r81, 8;
	add.s64 	%rd52, %rd2, %rd51;
	ld.global.f64 	%fd109, [%rd52];
	add.f64 	%fd110, %fd108, %fd109;
	add.s32 	%r82, %r79, 1920;
	mul.wide.u32 	%rd53, %r82, 8;
	add.s64 	%rd54, %rd2, %rd53;
	ld.global.f64 	%fd111, [%rd54];
	add.f64 	%fd112, %fd110, %fd111;
	add.s32 	%r83, %r79, 2560;
	mul.wide.u32 	%rd55, %r83, 8;
	add.s64 	%rd56, %rd2, %rd55;
	ld.global.f64 	%fd113, [%rd56];
	add.f64 	%fd114, %fd112, %fd113;
	add.s32 	%r84, %r79, 3200;
	mul.wide.u32 	%rd57, %r84, 8;
	add.s64 	%rd58, %rd2, %rd57;
	ld.global.f64 	%fd115, [%rd58];
	add.f64 	%fd116, %fd114, %fd115;
	add.s32 	%r85, %r79, 3840;
	mul.wide.u32 	%rd59, %r85, 8;
	add.s64 	%rd60, %rd2, %rd59;
	ld.global.f64 	%fd117, [%rd60];
	add.f64 	%fd118, %fd116, %fd117;
	add.s32 	%r86, %r79, 4480;
	mul.wide.u32 	%rd61, %r86, 8;
	add.s64 	%rd62, %rd2, %rd61;
	ld.global.f64 	%fd119, [%rd62];
	add.f64 	%fd378, %fd118, %fd119;
	add.s32 	%r284, %r284, 5120;
$L__BB4_40:
	setp.eq.s32 	%p13, %r39, 0;
	@%p13 bra 	$L__BB4_46;
	and.b32  	%r42, %r26, 3;
	setp.lt.u32 	%p14, %r39, 4;
	@%p14 bra 	$L__BB4_43;
	add.s32 	%r87, %r284, %r279;
	mul.wide.u32 	%rd63, %r87, 8;
	add.s64 	%rd64, %rd2, %rd63;
	ld.global.f64 	%fd121, [%rd64];
	add.f64 	%fd122, %fd378, %fd121;
	add.s32 	%r88, %r87, 640;
	mul.wide.u32 	%rd65, %r88, 8;
	add.s64 	%rd66, %rd2, %rd65;
	ld.global.f64 	%fd123, [%rd66];
	add.f64 	%fd124, %fd122, %fd123;
	add.s32 	%r89, %r87, 1280;
	mul.wide.u32 	%rd67, %r89, 8;
	add.s64 	%rd68, %rd2, %rd67;
	ld.global.f64 	%fd125, [%rd68];
	add.f64 	%fd126, %fd124, %fd125;
	add.s32 	%r90, %r87, 1920;
	mul.wide.u32 	%rd69, %r90, 8;
	add.s64 	%rd70, %rd2, %rd69;
	ld.global.f64 	%fd127, [%rd70];
	add.f64 	%fd378, %fd126, %fd127;
	add.s32 	%r284, %r284, 2560;
$L__BB4_43:
	setp.eq.s32 	%p15, %r42, 0;
	@%p15 bra 	$L__BB4_46;
	add.s32 	%r287, %r284, %r279;
	neg.s32 	%r286, %r42;
$L__BB4_45:
	.pragma "nounroll";
	mul.wide.u32 	%rd71, %r287, 8;
	add.s64 	%rd72, %rd2, %rd71;
	ld.global.f64 	%fd128, [%rd72];
	add.f64 	%fd378, %fd378, %fd128;
	add.s32 	%r287, %r287, 640;
	add.s32 	%r286, %r286, 1;
	setp.ne.s32 	%p16, %r286, 0;
	@%p16 bra 	$L__BB4_45;
$L__BB4_46:
	// begin inline asm
	mov.u32 %r91, %laneid;
	// end inline asm
	mov.b64 	%rd73, %fd378;
	mov.b64 	{%r93, %r98}, %rd73;
	mov.b32 	%r99, 1;
	mov.b32 	%r140, 31;
	mov.b32 	%r141, -1;
	// begin inline asm
	shfl.sync.down.b32 %r92, %r93, %r99, %r140, %r141;
	// end inline asm
	// begin inline asm
	shfl.sync.down.b32 %r97, %r98, %r99, %r140, %r141;
	// end inline asm
	mov.b64 	%rd74, {%r92, %r97};
	mov.b64 	%fd129, %rd74;
	setp.gt.s32 	%p17, %r91, 30;
	add.f64 	%fd130, %fd378, %fd129;
	selp.f64 	%fd131, %fd378, %fd130, %p17;
	mov.b64 	%rd75, %fd131;
	mov.b64 	{%r103, %r108}, %rd75;
	mov.b32 	%r109, 2;
	// begin inline asm
	shfl.sync.down.b32 %r102, %r103, %r109, %r140, %r141;
	// end inline asm
	// begin inline asm
	shfl.sync.down.b32 %r107, %r108, %r109, %r140, %r141;
	// end inline asm
	mov.b64 	%rd76, {%r102, %r107};
	mov.b64 	%fd132, %rd76;
	setp.gt.s32 	%p18, %r91, 29;
	add.f64 	%fd133, %fd131, %fd132;
	selp.f64 	%fd134, %fd131, %fd133, %p18;
	mov.b64 	%rd77, %fd134;
	mov.b64 	{%r113, %r118}, %rd77;
	mov.b32 	%r119, 4;
	// begin inline asm
	shfl.sync.down.b32 %r112, %r113, %r119, %r140, %r141;
	// end inline asm
	// begin inline asm
	shfl.sync.down.b32 %r117, %r118, %r119, %r140, %r141;
	// end inline asm
	mov.b64 	%rd78, {%r112, %r117};
	mov.b64 	%fd135, %rd78;
	setp.gt.s32 	%p19, %r91, 27;
	add.f64 	%fd136, %fd134, %fd135;
	selp.f64 	%fd137, %fd134, %fd136, %p19;
	mov.b64 	%rd79, %fd137;
	mov.b64 	{%r123, %r128}, %rd79;
	mov.b32 	%r129, 8;
	// begin inline asm
	shfl.sync.down.b32 %r122, %r123, %r129, %r140, %r141;
	// end inline asm
	// begin inline asm
	shfl.sync.down.b32 %r127, %r128, %r129, %r140, %r141;
	// end inline asm
	mov.b64 	%rd80, {%r122, %r127};
	mov.b64 	%fd138, %rd80;
	setp.gt.s32 	%p20, %r91, 23;
	add.f64 	%fd139, %fd137, %fd138;
	selp.f64 	%fd140, %fd137, %fd139, %p20;
	mov.b64 	%rd81, %fd140;
	mov.b64 	{%r133, %r138}, %rd81;
	mov.b32 	%r139, 16;
	// begin inline asm
	shfl.sync.down.b32 %r132, %r133, %r139, %r140, %r141;
	// end inline asm
	// begin inline asm
	shfl.sync.down.b32 %r137, %r138, %r139, %r140, %r141;
	// end inline asm
	mov.b64 	%rd82, {%r132, %r137};
	mov.b64 	%fd141, %rd82;
	setp.gt.s32 	%p21, %r91, 15;
	add.f64 	%fd38, %fd140, %fd141;
	selp.f64 	%fd379, %fd140, %fd38, %p21;
	setp.ne.s32 	%p22, %r91, 0;
	@%p22 bra 	$L__BB4_48;
	shr.u32 	%r142, %r21, 2;
	and.b32  	%r143, %r142, 248;
	mov.u32 	%r144, _ZZN3cub18CUB_300001_SM_10006detail6reduce28DeviceReduceSingleTileKernelINS2_10policy_hubIdjN4cuda3std3__44plusIdEEE10Policy1000EN6thrust24THRUST_300001_SM_1000_NS6detail15normal_iteratorINSD_10device_ptrIdEEEEPdjS9_ddNS7_10__identityEEEvT0_T1_T2_T3_T4_T6_E12temp_storage;
	add.s32 	%r145, %r144, %r143;
	st.shared.f64 	[%r145+24], %fd38;
$L__BB4_48:
	bar.sync 	0;
	setp.ne.s32 	%p23, %r21, 0;
	@%p23 bra 	$L__BB4_50;
	ld.shared.f64 	%fd142, [_ZZN3cub18CUB_300001_SM_10006detail6reduce28DeviceReduceSingleTileKernelINS2_10policy_hubIdjN4cuda3std3__44plusIdEEE10Policy1000EN6thrust24THRUST_300001_SM_1000_NS6detail15normal_iteratorINSD_10device_ptrIdEEEEPdjS9_ddNS7_10__identityEEEvT0_T1_T2_T3_T4_T6_E12temp_storage+32];
	add.f64 	%fd143, %fd379, %fd142;
	ld.shared.f64 	%fd144, [_ZZN3cub18CUB_300001_SM_10006detail6reduce28DeviceReduceSingleTileKernelINS2_10policy_hubIdjN4cuda3std3__44plusIdEEE10Policy1000EN6thrust24THRUST_300001_SM_1000_NS6detail15normal_iteratorINSD_10device_ptrIdEEEEPdjS9_ddNS7_10__identityEEEvT0_T1_T2_T3_T4_T6_E12temp_storage+40];
	add.f64 	%fd145, %fd143, %fd144;
	ld.shared.f64 	%fd146, [_ZZN3cub18CUB_300001_SM_10006detail6reduce28DeviceReduceSingleTileKernelINS2_10policy_hubIdjN4cuda3std3__44plusIdEEE10Policy1000EN6thrust24THRUST_300001_SM_1000_NS6detail15normal_iteratorINSD_10device_ptrIdEEEEPdjS9_ddNS7_10__identityEEEvT0_T1_T2_T3_T4_T6_E12temp_storage+48];
	add.f64 	%fd147, %fd145, %fd146;
	ld.shared.f64 	%fd148, [_ZZN3cub18CUB_300001_SM_10006detail6reduce28DeviceReduceSingleTileKernelINS2_10policy_hubIdjN4cuda3std3__44plusIdEEE10Policy1000EN6thrust24THRUST_300001_SM_1000_NS6detail15normal_iteratorINSD_10device_ptrIdEEEEPdjS9_ddNS7_10__identityEEEvT0_T1_T2_T3_T4_T6_E12temp_storage+56];
	add.f64 	%fd149, %fd147, %fd148;
	ld.shared.f64 	%fd150, [_ZZN3cub18CUB_300001_SM_10006detail6reduce28DeviceReduceSingleTileKernelINS2_10policy_hubIdjN4cuda3std3__44plusIdEEE10Policy1000EN6thrust24THRUST_300001_SM_1000_NS6detail15normal_iteratorINSD_10device_ptrIdEEEEPdjS9_ddNS7_10__identityEEEvT0_T1_T2_T3_T4_T6_E12temp_storage+64];
	add.f64 	%fd151, %fd149, %fd150;
	ld.shared.f64 	%fd152, [_ZZN3cub18CUB_300001_SM_10006detail6reduce28DeviceReduceSingleTileKernelINS2_10policy_hubIdjN4cuda3std3__44plusIdEEE10Policy1000EN6thrust24THRUST_300001_SM_1000_NS6detail15normal_iteratorINSD_10device_ptrIdEEEEPdjS9_ddNS7_10__identityEEEvT0_T1_T2_T3_T4_T6_E12temp_storage+72];
	add.f64 	%fd153, %fd151, %fd152;
	ld.shared.f64 	%fd154, [_ZZN3cub18CUB_300001_SM_10006detail6reduce28DeviceReduceSingleTileKernelINS2_10policy_hubIdjN4cuda3std3__44plusIdEEE10Policy1000EN6thrust24THRUST_300001_SM_1000_NS6detail15normal_iteratorINSD_10device_ptrIdEEEEPdjS9_ddNS7_10__identityEEEvT0_T1_T2_T3_T4_T6_E12temp_storage+80];
	add.f64 	%fd155, %fd153, %fd154;
	ld.shared.f64 	%fd156, [_ZZN3cub18CUB_300001_SM_10006detail6reduce28DeviceReduceSingleTileKernelINS2_10policy_hubIdjN4cuda3std3__44plusIdEEE10Policy1000EN6thrust24THRUST_300001_SM_1000_NS6detail15normal_iteratorINSD_10device_ptrIdEEEEPdjS9_ddNS7_10__identityEEEvT0_T1_T2_T3_T4_T6_E12temp_storage+88];
	add.f64 	%fd157, %fd155, %fd156;
	ld.shared.f64 	%fd158, [_ZZN3cub18CUB_300001_SM_10006detail6reduce28DeviceReduceSingleTileKernelINS2_10policy_hubIdjN4cuda3std3__44plusIdEEE10Policy1000EN6thrust24THRUST_300001_SM_1000_NS6detail15normal_iteratorINSD_10device_ptrIdEEEEPdjS9_ddNS7_10__identityEEEvT0_T1_T2_T3_T4_T6_E12temp_storage+96];
	add.f64 	%fd159, %fd157, %fd158;
	ld.shared.f64 	%fd160, [_ZZN3cub18CUB_300001_SM_10006detail6reduce28DeviceReduceSingleTileKernelINS2_10policy_hubIdjN4cuda3std3__44plusIdEEE10Policy1000EN6thrust24THRUST_300001_SM_1000_NS6detail15normal_iteratorINSD_10device_ptrIdEEEEPdjS9_ddNS7_10__identityEEEvT0_T1_T2_T3_T4_T6_E12temp_storage+104];
	add.f64 	%fd161, %fd159, %fd160;
	ld.shared.f64 	%fd162, [_ZZN3cub18CUB_300001_SM_10006detail6reduce28DeviceReduceSingleTileKernelINS2_10policy_hubIdjN4cuda3std3__44plusIdEEE10Policy1000EN6thrust24THRUST_300001_SM_1000_NS6detail15normal_iteratorINSD_10device_ptrIdEEEEPdjS9_ddNS7_10__identityEEEvT0_T1_T2_T3_T4_T6_E12temp_storage+112];
	add.f64 	%fd163, %fd161, %fd162;
	ld.shared.f64 	%fd164, [_ZZN3cub18CUB_300001_SM_10006detail6reduce28DeviceReduceSingleTileKernelINS2_10policy_hubIdjN4cuda3std3__44plusIdEEE10Policy1000EN6thrust24THRUST_300001_SM_1000_NS6detail15normal_iteratorINSD_10device_ptrIdEEEEPdjS9_ddNS7_10__identityEEEvT0_T1_T2_T3_T4_T6_E12temp_storage+120];
	add.f64 	%fd165, %fd163, %fd164;
	ld.shared.f64 	%fd166, [_ZZN3cub18CUB_300001_SM_10006detail6reduce28DeviceReduceSingleTileKernelINS2_10policy_hubIdjN4cuda3std3__44plusIdEEE10Policy1000EN6thrust24THRUST_300001_SM_1000_NS6detail15normal_iteratorINSD_10device_ptrIdEEEEPdjS9_ddNS7_10__identityEEEvT0_T1_T2_T3_T4_T6_E12temp_storage+128];
	add.f64 	%fd167, %fd165, %fd166;
	ld.shared.f64 	%fd168, [_ZZN3cub18CUB_300001_SM_10006detail6reduce28DeviceReduceSingleTileKernelINS2_10policy_hubIdjN4cuda3std3__44plusIdEEE10Policy1000EN6thrust24THRUST_300001_SM_1000_NS6detail15normal_iteratorINSD_10device_ptrIdEEEEPdjS9_ddNS7_10__identityEEEvT0_T1_T2_T3_T4_T6_E12temp_storage+136];
	add.f64 	%fd169, %fd167, %fd168;
	ld.shared.f64 	%fd170, [_ZZN3cub18CUB_300001_SM_10006detail6reduce28DeviceReduceSingleTileKernelINS2_10policy_hubIdjN4cuda3std3__44plusIdEEE10Policy1000EN6thrust24THRUST_300001_SM_1000_NS6detail15normal_iteratorINSD_10device_ptrIdEEEEPdjS9_ddNS7_10__identityEEEvT0_T1_T2_T3_T4_T6_E12temp_storage+144];
	add.f64 	%fd171, %fd169, %fd170;
	ld.shared.f64 	%fd172, [_ZZN3cub18CUB_300001_SM_10006detail6reduce28DeviceReduceSingleTileKernelINS2_10policy_hubIdjN4cuda3std3__44plusIdEEE10Policy1000EN6thrust24THRUST_300001_SM_1000_NS6detail15normal_iteratorINSD_10device_ptrIdEEEEPdjS9_ddNS7_10__identityEEEvT0_T1_T2_T3_T4_T6_E12temp_storage+152];
	add.f64 	%fd173, %fd171, %fd172;
	ld.shared.f64 	%fd174, [_ZZN3cub18CUB_300001_SM_10006detail6reduce28DeviceReduceSingleTileKernelINS2_10policy_hubIdjN4cuda3std3__44plusIdEEE10Policy1000EN6thrust24THRUST_300001_SM_1000_NS6detail15normal_iteratorINSD_10device_ptrIdEEEEPdjS9_ddNS7_10__identityEEEvT0_T1_T2_T3_T4_T6_E12temp_storage+160];
	add.f64 	%fd175, %fd173, %fd174;
	ld.shared.f64 	%fd176, [_ZZN3cub18CUB_300001_SM_10006detail6reduce28DeviceReduceSingleTileKernelINS2_10policy_hubIdjN4cuda3std3__44plusIdEEE10Policy1000EN6thrust24THRUST_300001_SM_1000_NS6detail15normal_iteratorINSD_10device_ptrIdEEEEPdjS9_ddNS7_10__identityEEEvT0_T1_T2_T3_T4_T6_E12temp_storage+168];
	add.f64 	%fd177, %fd175, %fd176;
	ld.shared.f64 	%fd178, [_ZZN3cub18CUB_300001_SM_10006detail6reduce28DeviceReduceSingleTileKernelINS2_10policy_hubIdjN4cuda3std3__44plusIdEEE10Policy1000EN6thrust24THRUST_300001_SM_1000_NS6detail15normal_iteratorINSD_10device_ptrIdEEEEPdjS9_ddNS7_10__identityEEEvT0_T1_T2_T3_T4_T6_E12temp_storage+176];
	add.f64 	%fd379, %fd177, %fd178;
$L__BB4_50:
	mov.u32 	%r269, %tid.x;
	setp.ne.s32 	%p69, %r269, 0;
	@%p69 bra 	$L__BB4_52;
	add.f64 	%fd357, %fd42, %fd379;
	st.global.f64 	[%rd1], %fd357;
$L__BB4_52:
	ret;

}
	// .globl	_ZN3cub18CUB_300001_SM_10006detail6reduce18DeviceReduceKernelINS2_10policy_hubIdjN4cuda3std3__44plusIdEEE10Policy1000EN6thrust24THRUST_300001_SM_1000_NS6detail15normal_iteratorINSD_10device_ptrIdEEEEjS9_dNS7_10__identityEEEvT0_PT3_T1_NS0_13GridEvenShareISN_EET2_T4_
.visible .entry _ZN3cub18CUB_300001_SM_10006detail6reduce18DeviceReduceKernelINS2_10policy_hubIdjN4cuda3std3__44plusIdEEE10Policy1000EN6thrust24THRUST_300001_SM_1000_NS6detail15normal_iteratorINSD_10device_ptrIdEEEEjS9_dNS7_10__identityEEEvT0_PT3_T1_NS0_13GridEvenShareISN_EET2_T4_(
	.param .align 8 .b8 _ZN3cub18CUB_300001_SM_10006detail6reduce18DeviceReduceKernelINS2_10policy_hubIdjN4cuda3std3__44plusIdEEE10Policy1000EN6thrust24THRUST_300001_SM_1000_NS6detail15normal_iteratorINSD_10device_ptrIdEEEEjS9_dNS7_10__identityEEEvT0_PT3_T1_NS0_13GridEvenShareISN_EET2_T4__param_0[8],
	.param .u64 .ptr .align 1 _ZN3cub18CUB_300001_SM_10006detail6reduce18DeviceReduceKernelINS2_10policy_hubIdjN4cuda3std3__44plusIdEEE10Policy1000EN6thrust24THRUST_300001_SM_1000_NS6detail15normal_iteratorINSD_10device_ptrIdEEEEjS9_dNS7_10__identityEEEvT0_PT3_T1_NS0_13GridEvenShareISN_EET2_T4__param_1,
	.param .u32 _ZN3cub18CUB_300001_SM_10006detail6reduce18DeviceReduceKernelINS2_10policy_hubIdjN4cuda3std3__44plusIdEEE10Policy1000EN6thrust24THRUST_300001_SM_1000_NS6detail15normal_iteratorINSD_10device_ptrIdEEEEjS9_dNS7_10__identityEEEvT0_PT3_T1_NS0_13GridEvenShareISN_EET2_T4__param_2,
	.param .align 4 .b8 _ZN3cub18CUB_300001_SM_10006detail6reduce18DeviceReduceKernelINS2_10policy_hubIdjN4cuda3std3__44plusIdEEE10Policy1000EN6thrust24THRUST_300001_SM_1000_NS6detail15normal_iteratorINSD_10device_ptrIdEEEEjS9_dNS7_10__identityEEEvT0_PT3_T1_NS0_13GridEvenShareISN_EET2_T4__param_3[40],
	.param .align 1 .b8 _ZN3cub18CUB_300001_SM_10006detail6reduce18DeviceReduceKernelINS2_10policy_hubIdjN4cuda3std3__44plusIdEEE10Policy1000EN6thrust24THRUST_300001_SM_1000_NS6detail15normal_iteratorINSD_10device_ptrIdEEEEjS9_dNS7_10__identityEEEvT0_PT3_T1_NS0_13GridEvenShareISN_EET2_T4__param_4[1],
	.param .align 1 .b8 _ZN3cub18CUB_300001_SM_10006detail6reduce18DeviceReduceKernelINS2_10policy_hubIdjN4cuda3std3__44plusIdEEE10Policy1000EN6thrust24THRUST_300001_SM_1000_NS6detail15normal_iteratorINSD_10device_ptrIdEEEEjS9_dNS7_10__identityEEEvT0_PT3_T1_NS0_13GridEvenShareISN_EET2_T4__param_5[1]
)
.maxntid 640
{
	.reg .pred 	%p<69>;
	.reg .b16 	%rs<4>;
	.reg .b32 	%r<356>;
	.reg .b64 	%rd<160>;
	.reg .b64 	%fd<376>;
	// demoted variable
	.shared .align 8 .b8 _ZZN3cub18CUB_300001_SM_10006detail6reduce18DeviceReduceKernelINS2_10policy_hubIdjN4cuda3std3__44plusIdEEE10Policy1000EN6thrust24THRUST_300001_SM_1000_NS6detail15normal_iteratorINSD_10device_ptrIdEEEEjS9_dNS7_10__identityEEEvT0_PT3_T1_NS0_13GridEvenShareISN_EET2_T4_E12temp_storage[192];
	ld.param.u32 	%r1, [_ZN3cub18CUB_300001_SM_10006detail6reduce18DeviceReduceKernelINS2_10policy_hubIdjN4cuda3std3__44plusIdEEE10Policy1000EN6thrust24THRUST_300001_SM_1000_NS6detail15normal_iteratorINSD_10device_ptrIdEEEEjS9_dNS7_10__identityEEEvT0_PT3_T1_NS0_13GridEvenShareISN_EET2_T4__param_3+20];
	ld.param.u32 	%r2, [_ZN3cub18CUB_300001_SM_10006detail6reduce18DeviceReduceKernelINS2_10policy_hubIdjN4cuda3std3__44plusIdEEE10Policy1000EN6thrust24THRUST_300001_SM_1000_NS6detail15normal_iteratorINSD_10device_ptrIdEEEEjS9_dNS7_10__identityEEEvT0_PT3_T1_NS0_13GridEvenShareISN_EET2_T4__param_3+24];
	ld.param.u64 	%rd3, [_ZN3cub18CUB_300001_SM_10006detail6reduce18DeviceReduceKernelINS2_10policy_hubIdjN4cuda3std3__44plusIdEEE10Policy1000EN6thrust24THRUST_300001_SM_1000_NS6detail15normal_iteratorINSD_10device_ptrIdEEEEjS9_dNS7_10__identityEEEvT0_PT3_T1_NS0_13GridEvenShareISN_EET2_T4__param_0];
	cvta.to.global.u64 	%rd1, %rd3;
	mov.u32 	%r3, %ctaid.x;
	mul.lo.s32 	%r4, %r2, 5120;
	mul.lo.s32 	%r347, %r3, 5120;
	sub.s32 	%r6, %r1, %r347;
	setp.gt.u32 	%p1, %r6, 5119;
	@%p1 bra 	$L__BB5_26;
	mov.u32 	%r7, %tid.x;
	setp.ge.u32 	%p23, %r7, %r6;
	mov.f64 	%fd364, 0d0000000000000000;
	mov.u32 	%r338, %r7;
	@%p23 bra 	$L__BB5_3;
	add.s32 	%r181, %r347, %r7;
	mul.wide.u32 	%rd76, %r181, 8;
	add.s64 	%rd77, %rd1, %rd76;
	ld.global.f64 	%fd364, [%rd77];
	add.s32 	%r338, %r7, 640;
$L__BB5_3:
	setp.ge.u32 	%p24, %r338, %r6;
	@%p24 bra 	$L__BB5_17;
	not.b32 	%r182, %r338;
	add.s32 	%r183, %r1, %r182;
	sub.s32 	%r184, %r183, %r347;
	mul.hi.u32 	%r185, %r184, -858993459;
	shr.u32 	%r186, %r185, 9;
	add.s32 	%r10, %r186, 1;
	and.b32  	%r11, %r10, 15;
	setp.lt.u32 	%p25, %r184, 9600;
	@%p25 bra 	$L__BB5_8;
	add.s32 	%r337, %r338, 5120;
	add.s32 	%r336, %r338, %r347;
	and.b32  	%r187, %r10, 16777200;
	neg.s32 	%r335, %r187;
$L__BB5_6:
	.pragma "nounroll";
	mul.wide.u32 	%rd78, %r336, 8;
	add.s64 	%rd79, %rd1, %rd78;
	ld.global.f64 	%fd179, [%rd79];
	add.f64 	%fd180, %fd364, %fd179;
	add.s32 	%r188, %r336, 640;
	mul.wide.u32 	%rd80, %r188, 8;
	add.s64 	%rd81, %rd1, %rd80;
	ld.global.f64 	%fd181, [%rd81];
	add.f64 	%fd182, %fd180, %fd181;
	add.s32 	%r189, %r336, 1280;
	mul.wide.u32 	%rd82, %r189, 8;
	add.s64 	%rd83, %rd1, %rd82;
	ld.global.f64 	%fd183, [%rd83];
	add.f64 	%fd184, %fd182, %fd183;
	add.s32 	%r190, %r336, 1920;
	mul.wide.u32 	%rd84, %r190, 8;
	add.s64 	%rd85, %rd1, %rd84;
	ld.global.f64 	%fd185, [%rd85];
	add.f64 	%fd186, %fd184, %fd185;
	add.s32 	%r191, %r336, 2560;
	mul.wide.u32 	%rd86, %r191, 8;
	add.s64 	%rd87, %rd1, %rd86;
	ld.global.f64 	%fd187, [%rd87];
	add.f64 	%fd188, %fd186, %fd187;
	add.s32 	%r192, %r336, 3200;
	mul.wide.u32 	%rd88, %r192, 8;
	add.s64 	%rd89, %rd1, %rd88;
	ld.global.f64 	%fd189, [%rd89];
	add.f64 	%fd190, %fd188, %fd189;
	add.s32 	%r193, %r336, 3840;
	mul.wide.u32 	%rd90, %r193, 8;
	add.s64 	%rd91, %rd1, %rd90;
	ld.global.f64 	%fd191, [%rd91];
	add.f64 	%fd192, %fd190, %fd191;
	add.s32 	%r194, %r336, 4480;
	mul.wide.u32 	%rd92, %r194, 8;
	add.s64 	%rd93, %rd1, %rd92;
	ld.global.f64 	%fd193, [%rd93];
	add.f64 	%fd194, %fd192, %fd193;
	add.s32 	%r195, %r336, 5120;
	mul.wide.u32 	%rd94, %r195, 8;
	add.s64 	%rd95, %rd1, %rd94;
	ld.global.f64 	%fd195, [%rd95];
	add.f64 	%fd196, %fd194, %fd195;
	add.s32 	%r196, %r336, 5760;
	mul.wide.u32 	%rd96, %r196, 8;
	add.s64 	%rd97, %rd1, %rd96;
	ld.global.f64 	%fd197, [%rd97];
	add.f64 	%fd198, %fd196, %fd197;
	add.s32 	%r197, %r336, 6400;
	mul.wide.u32 	%rd98, %r197, 8;
	add.s64 	%rd99, %rd1, %rd98;
	ld.global.f64 	%fd199, [%rd99];
	add.f64 	%fd200, %fd198, %fd199;
	add.s32 	%r198, %r336, 7040;
	mul.wide.u32 	%rd100, %r198, 8;
	add.s64 	%rd101, %rd1, %rd100;
	ld.global.f64 	%fd201, [%rd101];
	add.f64 	%fd202, %fd200, %fd201;
	add.s32 	%r199, %r336, 7680;
	mul.wide.u32 	%rd102, %r199, 8;
	add.s64 	%rd103, %rd1, %rd102;
	ld.global.f64 	%fd203, [%rd103];
	add.f64 	%fd204, %fd202, %fd203;
	add.s32 	%r200, %r336, 8320;
	mul.wide.u32 	%rd104, %r200, 8;
	add.s64 	%rd105, %rd1, %rd104;
	ld.global.f64 	%fd205, [%rd105];
	add.f64 	%fd206, %fd204, %fd205;
	add.s32 	%r201, %r336, 8960;
	mul.wide.u32 	%rd106, %r201, 8;
	add.s64 	%rd107, %rd1, %rd106;
	ld.global.f64 	%fd207, [%rd107];
	add.f64 	%fd208, %fd206, %fd207;
	add.s32 	%r202, %r336, 9600;
	mul.wide.u32 	%rd108, %r202, 8;
	add.s64 	%rd109, %rd1, %rd108;
	ld.global.f64 	%fd209, [%rd109];
	add.f64 	%fd364, %fd208, %fd209;
	add.s32 	%r337, %r337, 10240;
	add.s32 	%r336, %r336, 10240;
	add.s32 	%r335, %r335, 16;
	setp.ne.s32 	%p26, %r335, 0;
	@%p26 bra 	$L__BB5_6;
	add.s32 	%r338, %r337, -5120;
$L__BB5_8:
	setp.eq.s32 	%p27, %r11, 0;
	@%p27 bra 	$L__BB5_17;
	and.b32  	%r23, %r10, 7;
	setp.lt.u32 	%p28, %r11, 8;
	@%p28 bra 	$L__BB5_11;
	add.s32 	%r203, %r338, %r347;
	mul.wide.u32 	%rd110, %r203, 8;
	add.s64 	%rd111, %rd1, %rd110;
	ld.global.f64 	%fd211, [%rd111];
	add.f64 	%fd212, %fd364, %fd211;
	add.s32 	%r204, %r203, 640;
	mul.wide.u32 	%rd112, %r204, 8;
	add.s64 	%rd113, %rd1, %rd112;
	ld.global.f64 	%fd213, [%rd113];
	add.f64 	%fd214, %fd212, %fd213;
	add.s32 	%r205, %r203, 1280;
	mul.wide.u32 	%rd114, %r205, 8;
	add.s64 	%rd115, %rd1, %rd114;
	ld.global.f64 	%fd215, [%rd115];
	add.f64 	%fd216, %fd214, %fd215;
	add.s32 	%r206, %r203, 1920;
	mul.wide.u32 	%rd116, %r206, 8;
	add.s64 	%rd117, %rd1, %rd116;
	ld.global.f64 	%fd217, [%rd117];
	add.f64 	%fd218, %fd216, %fd217;
	add.s32 	%r207, %r203, 2560;
	mul.wide.u32 	%rd118, %r207, 8;
	add.s64 	%rd119, %rd1, %rd118;
	ld.global.f64 	%fd219, [%rd119];
	add.f64 	%fd220, %fd218, %fd219;
	add.s32 	%r208, %r203, 3200;
	mul.wide.u32 	%rd120, %r208, 8;
	add.s64 	%rd121, %rd1, %rd120;
	ld.global.f64 	%fd221, [%rd121];
	add.f64 	%fd222, %fd220, %fd221;
	add.s32 	%r209, %r203, 3840;
	mul.wide.u32 	%rd122, %r209, 8;
	add.s64 	%rd123, %rd1, %rd122;
	ld.global.f64 	%fd223, [%rd123];
	add.f64 	%fd224, %fd222, %fd223;
	add.s32 	%r210, %r203, 4480;
	mul.wide.u32 	%rd124, %r210, 8;
	add.s64 	%rd125, %rd1, %rd124;
	ld.global.f64 	%fd225, [%rd125];
	add.f64 	%fd364, %fd224, %fd225;
	add.s32 	%r338, %r338, 5120;
$L__BB5_11:
	setp.eq.s32 	%p29, %r23, 0;
	@%p29 bra 	$L__BB5_17;
	and.b32  	%r26, %r10, 3;
	setp.lt.u32 	%p30, %r23, 4;
	@%p30 bra 	$L__BB5_14;
	add.s32 	%r211, %r338, %r347;
	mul.wide.u32 	%rd126, %r211, 8;
	add.s64 	%rd127, %rd1, %rd126;
	ld.global.f64 	%fd227, [%rd127];
	add.f64 	%fd228, %fd364, %fd227;
	add.s32 	%r212, %r211, 640;
	mul.wide.u32 	%rd128, %r212, 8;
	add.s64 	%rd129, %rd1, %rd128;
	ld.global.f64 	%fd229, [%rd129];
	add.f64 	%fd230, %fd228, %fd229;
	add.s32 	%r213, %r211, 1280;
	mul.wide.u32 	%rd130, %r213, 8;
	add.s64 	%rd131, %rd1, %rd130;
	ld.global.f64 	%fd231, [%rd131];
	add.f64 	%fd232, %fd230, %fd231;
	add.s32 	%r214, %r211, 1920;
	mul.wide.u32 	%rd132, %r214, 8;
	add.s64 	%rd133, %rd1, %rd132;
	ld.global.f64 	%fd233, [%rd133];
	add.f64 	%fd364, %fd232, %fd233;
	add.s32 	%r338, %r338, 2560;
$L__BB5_14:
	setp.eq.s32 	%p31, %r26, 0;
	@%p31 bra 	$L__BB5_17;
	add.s32 	%r342, %r338, %r347;
	neg.s32 	%r341, %r26;
$L__BB5_16:
	.pragma "nounroll";
	mul.wide.u32 	%rd134, %r342, 8;
	add.s64 	%rd135, %rd1, %rd134;
	ld.global.f64 	%fd234, [%rd135];
	add.f64 	%fd364, %fd364, %fd234;
	add.s32 	%r342, %r342, 640;
	add.s32 	%r341, %r341, 1;
	setp.ne.s32 	%p32, %r341, 0;
	@%p32 bra 	$L__BB5_16;
$L__BB5_17:
	setp.lt.u32 	%p33, %r6, 640;
	@%p33 bra 	$L__BB5_22;
	// begin inline asm
	mov.u32 %r278, %laneid;
	// end inline asm
	mov.b64 	%rd146, %fd364;
	mov.b64 	{%r280, %r285}, %rd146;
	mov.b32 	%r286, 1;
	mov.b32 	%r327, 31;
	mov.b32 	%r328, -1;
	// begin inline asm
	shfl.sync.down.b32 %r279, %r280, %r286, %r327, %r328;
	// end inline asm
	// begin inline asm
	shfl.sync.down.b32 %r284, %r285, %r286, %r327, %r328;
	// end inline asm
	mov.b64 	%rd147, {%r279, %r284};
	mov.b64 	%fd305, %rd147;
	setp.gt.s32 	%p61, %r278, 30;
	add.f64 	%fd306, %fd364, %fd305;
	selp.f64 	%fd307, %fd364, %fd306, %p61;
	mov.b64 	%rd148, %fd307;
	mov.b64 	{%r290, %r295}, %rd148;
	mov.b32 	%r296, 2;
	// begin inline asm
	shfl.sync.down.b32 %r289, %r290, %r296, %r327, %r328;
	// end inline asm
	// begin inline asm
	shfl.sync.down.b32 %r294, %r295, %r296, %r327, %r328;
	// end inline asm
	mov.b64 	%rd149, {%r289, %r294};
	mov.b64 	%fd308, %rd149;
	setp.gt.s32 	%p62, %r278, 29;
	add.f64 	%fd309, %fd307, %fd308;
	selp.f64 	%fd310, %fd307, %fd309, %p62;
	mov.b64 	%rd150, %fd310;
	mov.b64 	{%r300, %r305}, %rd150;
	mov.b32 	%r306, 4;
	// begin inline asm
	shfl.sync.down.b32 %r299, %r300, %r306, %r327, %r328;
	// end inline asm
	// begin inline asm
	shfl.sync.down.b32 %r304, %r305, %r306, %r327, %r328;
	// end inline asm
	mov.b64 	%rd151, {%r299, %r304};
	mov.b64 	%fd311, %rd151;
	setp.gt.s32 	%p63, %r278, 27;
	add.f64 	%fd312, %fd310, %fd311;
	selp.f64 	%fd313, %fd310, %fd312, %p63;
	mov.b64 	%rd152, %fd313;
	mov.b64 	{%r310, %r315}, %rd152;
	mov.b32 	%r316, 8;
	// begin inline asm
	shfl.sync.down.b32 %r309, %r310, %r316, %r327, %r328;
	// end inline asm
	// begin inline asm
	shfl.sync.down.b32 %r314, %r315, %r316, %r327, %r328;
	// end inline asm
	mov.b64 	%rd153, {%r309, %r314};
	mov.b64 	%fd314, %rd153;
	setp.gt.s32 	%p64, %r278, 23;
	add.f64 	%fd315, %fd313, %fd314;
	selp.f64 	%fd316, %fd313, %fd315, %p64;
	mov.b64 	%rd154, %fd316;
	mov.b64 	{%r320, %r325}, %rd154;
	mov.b32 	%r326, 16;
	// begin inline asm
	shfl.sync.down.b32 %r319, %r320, %r326, %r327, %r328;
	// end inline asm
	// begin inline asm
	shfl.sync.down.b32 %r324, %r325, %r326, %r327, %r328;
	// end inline asm
	mov.b64 	%rd155, {%r319, %r324};
	mov.b64 	%fd317, %rd155;
	setp.gt.s32 	%p65, %r278, 15;
	add.f64 	%fd16, %fd316, %fd317;
	selp.f64 	%fd375, %fd316, %fd16, %p65;
	setp.ne.s32 	%p66, %r278, 0;
	@%p66 bra 	$L__BB5_20;
	shr.u32 	%r329, %r7, 2;
	and.b32  	%r330, %r329, 248;
	mov.u32 	%r331, _ZZN3cub18CUB_300001_SM_10006detail6reduce18DeviceReduceKernelINS2_10policy_hubIdjN4cuda3std3__44plusIdEEE10Policy1000EN6thrust24THRUST_300001_SM_1000_NS6detail15normal_iteratorINSD_10device_ptrIdEEEEjS9_dNS7_10__identityEEEvT0_PT3_T1_NS0_13GridEvenShareISN_EET2_T4_E12temp_storage;
	add.s32 	%r332, %r331, %r330;
	st.shared.f64 	[%r332+24], %fd16;
$L__BB5_20:
	bar.sync 	0;
	setp.ne.s32 	%p67, %r7, 0;
	@%p67 bra 	$L__BB5_48;
	ld.shared.f64 	%fd318, [_ZZN3cub18CUB_300001_SM_10006detail6reduce18DeviceReduceKernelINS2_10policy_hubIdjN4cuda3std3__44plusIdEEE10Policy1000EN6thrust24THRUST_300001_SM_1000_NS6detail15normal_iteratorINSD_10device_ptrIdEEEEjS9_dNS7_10__identityEEEvT0_PT3_T1_NS0_13GridEvenShareISN_EET2_T4_E12temp_storage+32];
	add.f64 	%fd319, %fd375, %fd318;
	ld.shared.f64 	%fd320, [_ZZN3cub18CUB_300001_SM_10006detail6reduce18DeviceReduceKernelINS2_10policy_hubIdjN4cuda3std3__44plusIdEEE10Policy1000EN6thrust24THRUST_300001_SM_1000_NS6detail15normal_iteratorINSD_10device_ptrIdEEEEjS9_dNS7_10__identityEEEvT0_PT3_T1_NS0_13GridEvenShareISN_EET2_T4_E12temp_storage+40];
	add.f64 	%fd321, %fd319, %fd320;
	ld.shared.f64 	%fd322, [_ZZN3cub18CUB_300001_SM_10006detail6reduce18DeviceReduceKernelINS2_10policy_hubIdjN4cuda3std3__44plusIdEEE10Policy1000EN6thrust24THRUST_300001_SM_1000_NS6detail15normal_iteratorINSD_10device_ptrIdEEEEjS9_dNS7_10__identityEEEvT0_PT3_T1_NS0_13GridEvenShareISN_EET2_T4_E12temp_storage+48];
	add.f64 	%fd323, %fd321, %fd322;
	ld.shared.f64 	%fd324, [_ZZN3cub18CUB_300001_SM_10006detail6reduce18DeviceReduceKernelINS2_10policy_hubIdjN4cuda3std3__44plusIdEEE10Policy1000EN6thrust24THRUST_300001_SM_1000_NS6detail15normal_iteratorINSD_10device_ptrIdEEEEjS9_dNS7_10__identityEEEvT0_PT3_T1_NS0_13GridEvenShareISN_EET2_T4_E12temp_storage+56];
	add.f64 	%fd325, %fd323, %fd324;
	ld.shared.f64 	%fd326, [_ZZN3cub18CUB_300001_SM_10006detail6reduce18DeviceReduceKernelINS2_10policy_hubIdjN4cuda3std3__44plusIdEEE10Policy1000EN6thrust24THRUST_300001_SM_1000_NS6detail15normal_iteratorINSD_10device_ptrIdEEEEjS9_dNS7_10__identityEEEvT0_PT3_T1_NS0_13GridEvenShareISN_EET2_T4_E12temp_storage+64];
	add.f64 	%fd327, %fd325, %fd326;
	ld.shared.f64 	%fd328, [_ZZN3cub18CUB_300001_SM_10006detail6reduce18DeviceReduceKernelINS2_10policy_hubIdjN4cuda3std3__44plusIdEEE10Policy1000EN6thrust24THRUST_300001_SM_1000_NS6detail15normal_iteratorINSD_10device_ptrIdEEEEjS9_dNS7_10__identityEEEvT0_PT3_T1_NS0_13GridEvenShareISN_EET2_T4_E12temp_storage+72];
	add.f64 	%fd329, %fd327, %fd328;
	ld.shared.f64 	%fd330, [_ZZN3cub18CUB_300001_SM_10006detail6reduce18DeviceReduceKernelINS2_10policy_hubIdjN4cuda3std3__44plusIdEEE10Policy1000EN6thrust24THRUST_300001_SM_1000_NS6detail15normal_iteratorINSD_10device_ptrIdEEEEjS9_dNS7_10__identityEEEvT0_PT3_T1_NS0_13GridEvenShareISN_EET2_T4_E12temp_storage+80];
	add.f64 	%fd331, %fd329, %fd330;
	ld.shared.f64 	%fd332, [_ZZN3cub18CUB_300001_SM_10006detail6reduce18DeviceReduceKernelINS2_10policy_hubIdjN4cuda3std3__44plusIdEEE10Policy1000EN6thrust24THRUST_300001_SM_1000_NS6detail15normal_iteratorINSD_10device_ptrIdEEEEjS9_dNS7_10__identityEEEvT0_PT3_T1_NS0_13GridEvenShareISN_EET2_T4_E12temp_storage+88];
	add.f64 	%fd333, %fd331, %fd332;
	ld.shared.f64 	%fd334, [_ZZN3cub18CUB_300001_SM_10006detail6reduce18DeviceReduceKernelINS2_10policy_hubIdjN4cuda3std3__44plusIdEEE10Policy1000EN6thrust24THRUST_300001_SM_1000_NS6detail15normal_iteratorINSD_10device_ptrIdEEEEjS9_dNS7_10__identityEEEvT0_PT3_T1_NS0_13GridEvenShareISN_EET2_T4_E12temp_storage+96];
	add.f64 	%fd335, %fd333, %fd334;
	ld.shared.f64 	%fd336, [_ZZN3cub18CUB_300001_SM_10006detail6reduce18DeviceReduceKernelINS2_10policy_hubIdjN4cuda3std3__44plusIdEEE10Policy1000EN6thrust24THRUST_300001_SM_1000_NS6detail15normal_iteratorINSD_10device_ptrIdEEEEjS9_dNS7_10__identityEEEvT0_PT3_T1_NS0_13GridEvenShareISN_EET2_T4_E12temp_storage+104];
	add.f64 	%fd337, %fd335, %fd336;
	ld.shared.f64 	%fd338, [_ZZN3cub18CUB_300001_SM_10006detail6reduce18DeviceReduceKernelINS2_10policy_hubIdjN4cuda3std3__44plusIdEEE10Policy1000EN6thrust24THRUST_300001_SM_1000_NS6detail15normal_iteratorINSD_10device_ptrIdEEEEjS9_dNS7_10__identityEEEvT0_PT3_T1_NS0_13GridEvenShareISN_EET2_T4_E12temp_storage+112];
	add.f64 	%fd339, %fd337, %fd338;
	ld.shared.f64 	%fd340, [_ZZN3cub18CUB_300001_SM_10006detail6reduce18DeviceReduceKernelINS2_10policy_hubIdjN4cuda3std3__44plusIdEEE10Policy1000EN6thrust24THRUST_300001_SM_1000_NS6detail15normal_iteratorINSD_10device_ptrIdEEEEjS9_dNS7_10__identityEEEvT0_PT3_T1_NS0_13GridEvenShareISN_EET2_T4_E12temp_storage+120];
	add.f64 	%fd341, %fd339, %fd340;
	ld.shared.f64 	%fd342, [_ZZN3cub18CUB_300001_SM_10006detail6reduce18DeviceReduceKernelINS2_10policy_hubIdjN4cuda3std3__44plusIdEEE10Policy1000EN6thrust24THRUST_300001_SM_1000_NS6detail15normal_iteratorINSD_10device_ptrIdEEEEjS9_dNS7_10__identityEEEvT0_PT3_T1_NS0_13GridEvenShareISN_EET2_T4_E12temp_storage+128];
	add.f64 	%fd343, %fd341, %fd342;
	ld.shared.f64 	%fd344, [_ZZN3cub18CUB_300001_SM_10006detail6reduce18DeviceReduceKernelINS2_10policy_hubIdjN4cuda3std3__44plusIdEEE10Policy1000EN6thrust24THRUST_300001_SM_1000_NS6detail15normal_iteratorINSD_10device_ptrIdEEEEjS9_dNS7_10__identityEEEvT0_PT3_T1_NS0_13GridEvenShareISN_EET2_T4_E12temp_storage+136];
	add.f64 	%fd345, %fd343, %fd344;
	ld.shared.f64 	%fd346, [_ZZN3cub18CUB_300001_SM_10006detail6reduce18DeviceReduceKernelINS2_10policy_hubIdjN4cuda3std3__44plusIdEEE10Policy1000EN6thrust24THRUST_300001_SM_1000_NS6detail15normal_iteratorINSD_10device_ptrIdEEEEjS9_dNS7_10__identityEEEvT0_PT3_T1_NS0_13GridEvenShareISN_EET2_T4_E12temp_storage+144];
	add.f64 	%fd347, %fd345, %fd346;
	ld.shared.f64 	%fd348, [_ZZN3cub18CUB_300001_SM_10006detail6reduce18DeviceReduceKernelINS2_10policy_hubIdjN4cuda3std3__44plusIdEEE10Policy1000EN6thrust24THRUST_300001_SM_1000_NS6detail15normal_iteratorINSD_10device_ptrIdEEEEjS9_dNS7_10__identityEEEvT0_PT3_T1_NS0_13GridEvenShareISN_EET2_T4_E12temp_storage+152];
	add.f64 	%fd349, %fd347, %fd348;
	ld.shared.f64 	%fd350, [_ZZN3cub18CUB_300001_SM_10006detail6reduce18DeviceReduceKernelINS2_10policy_hubIdjN4cuda3std3__44plusIdEEE10Policy1000EN6thrust24THRUST_300001_SM_1000_NS6detail15normal_iteratorINSD_10device_ptrIdEEEEjS9_dNS7_10__identityEEEvT0_PT3_T1_NS0_13GridEvenShareISN_EET2_T4_E12temp_storage+160];
	add.f64 	%fd351, %fd349, %fd350;
	ld.shared.f64 	%fd352, [_ZZN3cub18CUB_300001_SM_10006detail6reduce18DeviceReduceKernelINS2_10policy_hubIdjN4cuda3std3__44plusIdEEE10Policy1000EN6thrust24THRUST_300001_SM_1000_NS6detail15normal_iteratorINSD_10device_ptrIdEEEEjS9_dNS7_10__identityEEEvT0_PT3_T1_NS0_13GridEvenShareISN_EET2_T4_E12temp_storage+168];
	add.f64 	%fd353, %fd351, %fd352;
	ld.shared.f64 	%fd354, [_ZZN3cub18CUB_300001_SM_10006detail6reduce18DeviceReduceKernelINS2_10policy_hubIdjN4cuda3std3__44plusIdEEE10Policy1000EN6thrust24THRUST_300001_SM_1000_NS6detail15normal_iteratorINSD_10device_ptrIdEEEEjS9_dNS7_10__identityEEEvT0_PT3_T1_NS0_13GridEvenShareISN_EET2_T4_E12temp_storage+176];
	add.f64 	%fd375, %fd353, %fd354;
	bra.uni 	$L__BB5_48;
$L__BB5_22:
	// begin inline asm
	mov.u32 %r215, %laneid;
	// end inline asm
	and.b32  	%r266, %r7, 992;
	add.s32 	%r267, %r266, 32;
	setp.gt.u32 	%p34, %r267, %r6;
	not.b32 	%r268, %r266;
	add.s32 	%r269, %r6, %r268;
	selp.b32 	%r264, %r269, 31, %p34;
	mov.b64 	%rd136, %fd364;
	mov.b64 	{%r217, %r222}, %rd136;
	mov.b32 	%r223, 1;
	mov.b32 	%r265, -1;
	// begin inline asm
	shfl.sync.down.b32 %r216, %r217, %r223, %r264, %r265;
	// end inline asm
	// begin inline asm
	shfl.sync.down.b32 %r221, %r222, %r223, %r264, %r265;
	// end inline asm
	mov.b64 	%rd137, {%r216, %r221};
	mov.b64 	%fd235, %rd137;
	setp.lt.s32 	%p35, %r215, %r264;
	add.f64 	%fd236, %fd364, %fd235;
	selp.f64 	%fd237, %fd236, %fd364, %p35;
	mov.b64 	%rd138, %fd237;
	mov.b64 	{%r227, %r232}, %rd138;
	mov.b32 	%r233, 2;
	// begin inline asm
	shfl.sync.down.b32 %r226, %r227, %r233, %r264, %r265;
	// end inline asm
	// begin inline asm
	shfl.sync.down.b32 %r231, %r232, %r233, %r264, %r265;
	// end inline asm
	mov.b64 	%rd139, {%r226, %r231};
	mov.b64 	%fd238, %rd139;
	add.s32 	%r270, %r215, 2;
	setp.gt.s32 	%p36, %r270, %r264;
	add.f64 	%fd239, %fd237, %fd238;
	selp.f64 	%fd240, %fd237, %fd239, %p36;
	mov.b64 	%rd140, %fd240;
	mov.b64 	{%r237, %r242}, %rd140;
	mov.b32 	%r243, 4;
	// begin inline asm
	shfl.sync.down.b32 %r236, %r237, %r243, %r264, %r265;
	// end inline asm
	// begin inline asm
	shfl.sync.down.b32 %r241, %r242, %r243, %r264, %r265;
	// end inline asm
	mov.b64 	%rd141, {%r236, %r241};
	mov.b64 	%fd241, %rd141;
	add.s32 	%r271, %r215, 4;
	setp.gt.s32 	%p37, %r271, %r264;
	add.f64 	%fd242, %fd240, %fd241;
	selp.f64 	%fd243, %fd240, %fd242, %p37;
	mov.b64 	%rd142, %fd243;
	mov.b64 	{%r247, %r252}, %rd142;
	mov.b32 	%r253, 8;
	// begin inline asm
	shfl.sync.down.b32 %r246, %r247, %r253, %r264, %r265;
	// end inline asm
	// begin inline asm
	shfl.sync.down.b32 %r251, %r252, %r253, %r264, %r265;
	// end inline asm
	mov.b64 	%rd143, {%r246, %r251};
	mov.b64 	%fd244, %rd143;
	add.s32 	%r272, %r215, 8;
	setp.gt.s32 	%p38, %r272, %r264;
	add.f64 	%fd245, %fd243, %fd244;
	selp.f64 	%fd246, %fd243, %fd245, %p38;
	mov.b64 	%rd144, %fd246;
	mov.b64 	{%r257, %r262}, %rd144;
	mov.b32 	%r263, 16;
	// begin inline asm
	shfl.sync.down.b32 %r256, %r257, %r263, %r264, %r265;
	// end inline asm
	// begin inline asm
	shfl.sync.down.b32 %r261, %r262, %r263, %r264, %r265;
	// end inline asm
	mov.b64 	%rd145, {%r256, %r261};
	mov.b64 	%fd247, %rd145;
	add.s32 	%r273, %r215, 16;
	setp.gt.s32 	%p39, %r273, %r264;
	add.f64 	%fd248, %fd246, %fd247;
	selp.f64 	%fd375, %fd246, %fd248, %p39;
	setp.ne.s32 	%p40, %r215, 0;
	@%p40 bra 	$L__BB5_24;
	shr.u32 	%r274, %r7, 2;
	and.b32  	%r275, %r274, 248;
	mov.u32 	%r276, _ZZN3cub18CUB_300001_SM_10006detail6reduce18DeviceReduceKernelINS2_10policy_hubIdjN4cuda3std3__44plusIdEEE10Policy1000EN6thrust24THRUST_300001_SM_1000_NS6detail15normal_iteratorINSD_10device_ptrIdEEEEjS9_dNS7_10__identityEEEvT0_PT3_T1_NS0_13GridEvenShareISN_EET2_T4_E12temp_storage;
	add.s32 	%r277, %r276, %r275;
	st.shared.f64 	[%r277+24], %fd375;
$L__BB5_24:
	bar.sync 	0;
	setp.ne.s32 	%p41, %r7, 0;
	@%p41 bra 	$L__BB5_48;
	setp.gt.u32 	%p42, %r6, 32;
	ld.shared.f64 	%fd249, [_ZZN3cub18CUB_300001_SM_10006detail6reduce18DeviceReduceKernelINS2_10policy_hubIdjN4cuda3std3__44plusIdEEE10Policy1000EN6thrust24THRUST_300001_SM_1000_NS6detail15normal_iteratorINSD_10device_ptrIdEEEEjS9_dNS7_10__identityEEEvT0_PT3_T1_NS0_13GridEvenShareISN_EET2_T4_E12temp_storage+32];
	add.f64 	%fd250, %fd375, %fd249;
	selp.f64 	%fd251, %fd250, %fd375, %p42;
	setp.gt.u32 	%p43, %r6, 64;
	ld.shared.f64 	%fd252, [_ZZN3cub18CUB_300001_SM_10006detail6reduce18DeviceReduceKernelINS2_10policy_hubIdjN4cuda3std3__44plusIdEEE10Policy1000EN6thrust24THRUST_300001_SM_1000_NS6detail15normal_iteratorINSD_10device_ptrIdEEEEjS9_dNS7_10__identityEEEvT0_PT3_T1_NS0_13GridEvenShareISN_EET2_T4_E12temp_storage+40];
	add.f64 	%fd253, %fd252, %fd251;
	selp.f64 	%fd254, %fd253, %fd251, %p43;
	setp.gt.u32 	%p44, %r6, 96;
	ld.shared.f64 	%fd255, [_ZZN3cub18CUB_300001_SM_10006detail6reduce18DeviceReduceKernelINS2_10policy_hubIdjN4cuda3std3__44plusIdEEE10Policy1000EN6thrust24THRUST_300001_SM_1000_NS6detail15normal_iteratorINSD_10device_ptrIdEEEEjS9_dNS7_10__identityEEEvT0_PT3_T1_NS0_13GridEvenShareISN_EET2_T4_E12temp_storage+48];
	add.f64 	%fd256, %fd255, %fd254;
	selp.f64 	%fd257, %fd256, %fd254, %p44;
	setp.gt.u32 	%p45, %r6, 128;
	ld.shared.f64 	%fd258, [_ZZN3cub18CUB_300001_SM_10006detail6reduce18DeviceReduceKernelINS2_10policy_hubIdjN4cuda3std3__44plusIdEEE10Policy1000EN6thrust24THRUST_300001_SM_1000_NS6detail15normal_iteratorINSD_10device_ptrIdEEEEjS9_dNS7_10__identityEEEvT0_PT3_T1_NS0_13GridEvenShareISN_EET2_T4_E12temp_storage+56];
	add.f64 	%fd259, %fd258, %fd257;
	selp.f64 	%fd260, %fd259, %fd257, %p45;
	setp.gt.u32 	%p46, %r6, 160;
	ld.shared.f64 	%fd261, [_ZZN3cub18CUB_300001_SM_10006detail6reduce18DeviceReduceKernelINS2_10policy_hubIdjN4cuda3std3__44plusIdEEE10Policy1000EN6thrust24THRUST_300001_SM_1000_NS6detail15normal_iteratorINSD_10device_ptrIdEEEEjS9_dNS7_10__identityEEEvT0_PT3_T1_NS0_13GridEvenShareISN_EET2_T4_E12temp_storage+64];
	add.f64 	%fd262, %fd261, %fd260;
	selp.f64 	%fd263, %fd262, %fd260, %p46;
	setp.gt.u32 	%p47, %r6, 192;
	ld.shared.f64 	%fd264, [_ZZN3cub18CUB_300001_SM_10006detail6reduce18DeviceReduceKernelINS2_10policy_hubIdjN4cuda3std3__44plusIdEEE10Policy1000EN6thrust24THRUST_300001_SM_1000_NS6detail15normal_iteratorINSD_10device_ptrIdEEEEjS9_dNS7_10__identityEEEvT0_PT3_T1_NS0_13GridEvenShareISN_EET2_T4_E12temp_storage+72];
	add.f64 	%fd265, %fd264, %fd263;
	selp.f64 	%fd266, %fd265, %fd263, %p47;
	setp.gt.u32 	%p48, %r6, 224;
	ld.shared.f64 	%fd267, [_ZZN3cub18CUB_300001_SM_10006detail6reduce18DeviceReduceKernelINS2_10policy_hubIdjN4cuda3std3__44plusIdEEE10Policy1000EN6thrust24THRUST_300001_SM_1000_NS6detail15normal_iteratorINSD_10device_ptrIdEEEEjS9_dNS7_10__identityEEEvT0_PT3_T1_NS0_13GridEvenShareISN_EET2_T4_E12temp_storage+80];
	add.f64 	%fd268, %fd267, %fd266;
	selp.f64 	%fd269, %fd268, %fd266, %p48;
	setp.gt.u32 	%p49, %r6, 256;
	ld.shared.f64 	%fd270, [_ZZN3cub18CUB_300001_SM_10006detail6reduce18DeviceReduceKernelINS2_10policy_hubIdjN4cuda3std3__44plusIdEEE10Policy1000EN6thrust24THRUST_300001_SM_1000_NS6detail15normal_iteratorINSD_10device_ptrIdEEEEjS9_dNS7_10__identityEEEvT0_PT3_T1_NS0_13GridEvenShareISN_EET2_T4_E12temp_storage+88];
	add.f64 	%fd271, %fd270, %fd269;
	selp.f64 	%fd272, %fd271, %fd269, %p49;
	setp.gt.u32 	%p50, %r6, 288;
	ld.shared.f64 	%fd273, [_ZZN3cub18CUB_300001_SM_10006detail6reduce18DeviceReduceKernelINS2_10policy_hubIdjN4cuda3std3__44plusIdEEE10Policy1000EN6thrust24THRUST_300001_SM_1000_NS6detail15normal_iteratorINSD_10device_ptrIdEEEEjS9_dNS7_10__identityEEEvT0_PT3_T1_NS0_13GridEvenShareISN_EET2_T4_E12temp_storage+96];
	add.f64 	%fd274, %fd273, %fd272;
	selp.f64 	%fd275, %fd274, %fd272, %p50;
	setp.gt.u32 	%p51, %r6, 320;
	ld.shared.f64 	%fd276, [_ZZN3cub18CUB_300001_SM_10006detail6reduce18DeviceReduceKernelINS2_10policy_hubIdjN4cuda3std3__44plusIdEEE10Policy1000EN6thrust24THRUST_300001_SM_1000_NS6detail15normal_iteratorINSD_10device_ptrIdEEEEjS9_dNS7_10__identityEEEvT0_PT3_T1_NS0_13GridEvenShareISN_EET2_T4_E12temp_storage+104];
	add.f64 	%fd277, %fd276, %fd275;
	selp.f64 	%fd278, %fd277, %fd275, %p51;
	setp.gt.u32 	%p52, %r6, 352;
	ld.shared.f64 	%fd279, [_ZZN3cub18CUB_300001_SM_10006detail6reduce18DeviceReduceKernelINS2_10policy_hubIdjN4cuda3std3__44plusIdEEE10Policy1000EN6thrust24THRUST_300001_SM_1000_NS6detail15normal_iteratorINSD_10device_ptrIdEEEEjS9_dNS7_10__identityEEEvT0_PT3_T1_NS0_13GridEvenShareISN_EET2_T4_E12temp_storage+112];
	add.f64 	%fd280, %fd279, %fd278;
	selp.f64 	%fd281, %fd280, %fd278, %p52;
	setp.gt.u32 	%p53, %r6, 384;
	ld.shared.f64 	%fd282, [_ZZN3cub18CUB_300001_SM_10006detail6reduce18DeviceReduceKernelINS2_10policy_hubIdjN4cuda3std3__44plusIdEEE10Policy1000EN6thrust24THRUST_300001_SM_1000_NS6detail15normal_iteratorINSD_10device_ptrIdEEEEjS9_dNS7_10__identityEEEvT0_PT3_T1_NS0_13GridEvenShareISN_EET2_T4_E12temp_storage+120];
	add.f64 	%fd283, %fd282, %fd281;
	selp.f64 	%fd284, %fd283, %fd281, %p53;
	setp.gt.u32 	%p54, %r6, 416;
	ld.shared.f64 	%fd285, [_ZZN3cub18CUB_300001_SM_10006detail6reduce18DeviceReduceKernelINS2_10policy_hubIdjN4cuda3std3__44plusIdEEE10Policy1000EN6thrust24THRUST_300001_SM_1000_NS6detail15normal_iteratorINSD_10device_ptrIdEEEEjS9_dNS7_10__identityEEEvT0_PT3_T1_NS0_13GridEvenShareISN_EET2_T4_E12temp_storage+128];
	add.f64 	%fd286, %fd285, %fd284;
	selp.f64 	%fd287, %fd286, %fd284, %p54;
	setp.gt.u32 	%p55, %r6, 448;
	ld.shared.f64 	%fd288, [_ZZN3cub18CUB_300001_SM_10006detail6reduce18DeviceReduceKernelINS2_10policy_hubIdjN4cuda3std3__44plusIdEEE10Policy1000EN6thrust24THRUST_300001_SM_1000_NS6detail15normal_iteratorINSD_10device_ptrIdEEEEjS9_dNS7_10__identityEEEvT0_PT3_T1_NS0_13GridEvenShareISN_EET2_T4_E12temp_storage+136];
	add.f64 	%fd289, %fd288, %fd287;
	selp.f64 	%fd290, %fd289, %fd287, %p55;
	setp.gt.u32 	%p56, %r6, 480;
	ld.shared.f64 	%fd291, [_ZZN3cub18CUB_300001_SM_10006detail6reduce18DeviceReduceKernelINS2_10policy_hubIdjN4cuda3std3__44plusIdEEE10Policy1000EN6thrust24THRUST_300001_SM_1000_NS6detail15normal_iteratorINSD_10device_ptrIdEEEEjS9_dNS7_10__identityEEEvT0_PT3_T1_NS0_13GridEvenShareISN_EET2_T4_E12temp_storage+144];
	add.f64 	%fd292, %fd291, %fd290;
	selp.f64 	%fd293, %fd292, %fd290, %p56;
	setp.gt.u32 	%p57, %r6, 512;
	ld.shared.f64 	%fd294, [_ZZN3cub18CUB_300001_SM_10006detail6reduce18DeviceReduceKernelINS2_10policy_hubIdjN4cuda3std3__44plusIdEEE10Policy1000EN6thrust24THRUST_300001_SM_1000_NS6detail15normal_iteratorINSD_10device_ptrIdEEEEjS9_dNS7_10__identityEEEvT0_PT3_T1_NS0_13GridEvenShareISN_EET2_T4_E12temp_storage+152];
	add.f64 	%fd295, %fd294, %fd293;
	selp.f64 	%fd296, %fd295, %fd293, %p57;
	setp.gt.u32 	%p58, %r6, 544;
	ld.shared.f64 	%fd297, [_ZZN3cub18CUB_300001_SM_10006detail6reduce18DeviceReduceKernelINS2_10policy_hubIdjN4cuda3std3__44plusIdEEE10Policy1000EN6thrust24THRUST_300001_SM_1000_NS6detail15normal_iteratorINSD_10device_ptrIdEEEEjS9_dNS7_10__identityEEEvT0_PT3_T1_NS0_13GridEvenShareISN_EET2_T4_E12temp_storage+160];
	add.f64 	%fd298, %fd297, %fd296;
	selp.f64 	%fd299, %fd298, %fd296, %p58;
	setp.gt.u32 	%p59, %r6, 576;
	ld.shared.f64 	%fd300, [_ZZN3cub18CUB_300001_SM_10006detail6reduce18DeviceReduceKernelINS2_10policy_hubIdjN4cuda3std3__44plusIdEEE10Policy1000EN6thrust24THRUST_300001_SM_1000_NS6detail15normal_iteratorINSD_10device_ptrIdEEEEjS9_dNS7_10__identityEEEvT0_PT3_T1_NS0_13GridEvenShareISN_EET2_T4_E12temp_storage+168];
	add.f64 	%fd301, %fd300, %fd299;
	selp.f64 	%fd302, %fd301, %fd299, %p59;
	setp.gt.u32 	%p60, %r6, 608;
	ld.shared.f64 	%fd303, [_ZZN3cub18CUB_300001_SM_10006detail6reduce18DeviceReduceKernelINS2_10policy_hubIdjN4cuda3std3__44plusIdEEE10Policy1000EN6thrust24THRUST_300001_SM_1000_NS6detail15normal_iteratorINSD_10device_ptrIdEEEEjS9_dNS7_10__identityEEEvT0_PT3_T1_NS0_13GridEvenShareISN_EET2_T4_E12temp_storage+176];
	add.f64 	%fd304, %fd303, %fd302;
	selp.f64 	%fd375, %fd304, %fd302, %p60;
	bra.uni 	$L__BB5_48;
$L__BB5_26:
	mov.u32 	%r35, %tid.x;
	add.s32 	%r72, %r347, %r35;
	mul.wide.u32 	%rd4, %r72, 8;
	add.s64 	%rd5, %rd1, %rd4;
	ld.global.f64 	%fd41, [%rd5];
	ld.global.f64 	%fd42, [%rd5+5120];
	ld.global.f64 	%fd43, [%rd5+10240];
	ld.global.f64 	%fd44, [%rd5+15360];
	ld.global.f64 	%fd45, [%rd5+20480];
	ld.global.f64 	%fd46, [%rd5+25600];
	ld.global.f64 	%fd47, [%rd5+30720];
	ld.global.f64 	%fd48, [%rd5+35840];
	add.f64 	%fd49, %fd41, %fd42;
	add.f64 	%fd50, %fd49, %fd43;
	add.f64 	%fd51, %fd50, %fd44;
	add.f64 	%fd52, %fd51, %fd45;
	add.f64 	%fd53, %fd52, %fd46;
	add.f64 	%fd54, %fd53, %fd47;
	add.f64 	%fd374, %fd54, %fd48;
	setp.lt.u32 	%p2, %r6, %r4;
	@%p2 bra 	$L__BB5_44;
	add.s32 	%r36, %r4, %r347;
	not.b32 	%r74, %r35;
	add.s32 	%r75, %r74, %r1;
	sub.s32 	%r76, %r75, %r4;
	sub.s32 	%r344, %r76, %r347;
	add.s32 	%r77, %r36, %r35;
	add.s32 	%r343, %r77, 5120;
	mov.b32 	%r346, 0;
	mov.u32 	%r345, %r36;
$L__BB5_28:
	mad.lo.s32 	%r347, %r2, 5120, %r347;
	add.s32 	%r78, %r1, -5120;
	setp.gt.u32 	%p3, %r347, %r78;
	@%p3 bra 	$L__BB5_30;
	add.s32 	%r79, %r35, %r347;
	mul.wide.u32 	%rd6, %r79, 8;
	add.s64 	%rd7, %rd1, %rd6;
	ld.global.f64 	%fd55, [%rd7];
	ld.global.f64 	%fd56, [%rd7+5120];
	ld.global.f64 	%fd57, [%rd7+10240];
	ld.global.f64 	%fd58, [%rd7+15360];
	ld.global.f64 	%fd59, [%rd7+20480];
	ld.global.f64 	%fd60, [%rd7+25600];
	ld.global.f64 	%fd61, [%rd7+30720];
	ld.global.f64 	%fd62, [%rd7+35840];
	add.f64 	%fd63, %fd374, %fd55;
	add.f64 	%fd64, %fd63, %fd56;
	add.f64 	%fd65, %fd64, %fd57;
	add.f64 	%fd66, %fd65, %fd58;
	add.f64 	%fd67, %fd66, %fd59;
	add.f64 	%fd68, %fd67, %fd60;
	add.f64 	%fd69, %fd68, %fd61;
	add.f64 	%fd374, %fd69, %fd62;
	sub.s32 	%r80, %r1, %r347;
	mul.lo.s32 	%r81, %r2, 5120;
	setp.lt.u32 	%p4, %r80, %r81;
	add.s32 	%r346, %r346, 1;
	add.s32 	%r345, %r345, %r81;
	sub.s32 	%r344, %r344, %r81;
	add.s32 	%r343, %r343, %r81;
	@%p4 bra 	$L__BB5_44;
	bra.uni 	$L__BB5_28;
$L__BB5_30:
	setp.le.u32 	%p5, %r1, %r347;
	sub.s32 	%r82, %r1, %r347;
	setp.ge.s32 	%p6, %r35, %r82;
	or.pred  	%p7, %p5, %p6;
	@%p7 bra 	$L__BB5_44;
	not.b32 	%r84, %r35;
	add.s32 	%r85, %r1, %r84;
	sub.s32 	%r86, %r85, %r36;
	mul.lo.s32 	%r87, %r2, %r346;
	mad.lo.s32 	%r88, %r87, -5120, %r86;
	mul.hi.u32 	%r89, %r88, -858993459;
	shr.u32 	%r90, %r89, 9;
	add.s32 	%r49, %r90, 1;
	and.b32  	%r50, %r49, 15;
	setp.lt.u32 	%p8, %r88, 9600;
	mov.u32 	%r352, %r35;
	@%p8 bra 	$L__BB5_35;
	or.b32  	%r350, %r35, 5120;
	mul.hi.u32 	%r91, %r344, -858993459;
	shr.u32 	%r92, %r91, 9;
	add.s32 	%r93, %r92, 1;
	and.b32  	%r94, %r93, 16777200;
	neg.s32 	%r348, %r94;
$L__BB5_33:
	.pragma "nounroll";
	add.s32 	%r95, %r343, -5120;
	mul.wide.u32 	%rd8, %r95, 8;
	add.s64 	%rd9, %rd1, %rd8;
	ld.global.f64 	%fd71, [%rd9];
	add.f64 	%fd72, %fd374, %fd71;
	add.s32 	%r96, %r343, -4480;
	mul.wide.u32 	%rd10, %r96, 8;
	add.s64 	%rd11, %rd1, %rd10;
	ld.global.f64 	%fd73, [%rd11];
	add.f64 	%fd74, %fd72, %fd73;
	add.s32 	%r97, %r343, -3840;
	mul.wide.u32 	%rd12, %r97, 8;
	add.s64 	%rd13, %rd1, %rd12;
	ld.global.f64 	%fd75, [%rd13];
	add.f64 	%fd76, %fd74, %fd75;
	add.s32 	%r98, %r343, -3200;
	mul.wide.u32 	%rd14, %r98, 8;
	add.s64 	%rd15, %rd1, %rd14;
	ld.global.f64 	%fd77, [%rd15];
	add.f64 	%fd78, %fd76, %fd77;
	add.s32 	%r99, %r343, -2560;
	mul.wide.u32 	%rd16, %r99, 8;
	add.s64 	%rd17, %rd1, %rd16;
	ld.global.f64 	%fd79, [%rd17];
	add.f64 	%fd80, %fd78, %fd79;
	add.s32 	%r100, %r343, -1920;
	mul.wide.u32 	%rd18, %r100, 8;
	add.s64 	%rd19, %rd1, %rd18;
	ld.global.f64 	%fd81, [%rd19];
	add.f64 	%fd82, %fd80, %fd81;
	add.s32 	%r101, %r343, -1280;
	mul.wide.u32 	%rd20, %r101, 8;
	add.s64 	%rd21, %rd1, %rd20;
	ld.global.f64 	%fd83, [%rd21];
	add.f64 	%fd84, %fd82, %fd83;
	add.s32 	%r102, %r343, 4480;
	add.s32 	%r103, %r343, -640;
	mul.wide.u32 	%rd22, %r103, 8;
	add.s64 	%rd23, %rd1, %rd22;
	ld.global.f64 	%fd85, [%rd23];
	add.f64 	%fd86, %fd84, %fd85;
	mul.wide.u32 	%rd24, %r343, 8;
	add.s64 	%rd25, %rd1, %rd24;
	ld.global.f64 	%fd87, [%rd25];
	add.f64 	%fd88, %fd86, %fd87;
	add.s32 	%r104, %r343, 640;
	mul.wide.u32 	%rd26, %r104, 8;
	add.s64 	%rd27, %rd1, %rd26;
	ld.global.f64 	%fd89, [%rd27];
	add.f64 	%fd90, %fd88, %fd89;
	add.s32 	%r105, %r343, 1280;
	mul.wide.u32 	%rd28, %r105, 8;
	add.s64 	%rd29, %rd1, %rd28;
	ld.global.f64 	%fd91, [%rd29];
	add.f64 	%fd92, %fd90, %fd91;
	add.s32 	%r106, %r343, 1920;
	mul.wide.u32 	%rd30, %r106, 8;
	add.s64 	%rd31, %rd1, %rd30;
	ld.global.f64 	%fd93, [%rd31];
	add.f64 	%fd94, %fd92, %fd93;
	add.s32 	%r107, %r343, 2560;
	mul.wide.u32 	%rd32, %r107, 8;
	add.s64 	%rd33, %rd1, %rd32;
	ld.global.f64 	%fd95, [%rd33];
	add.f64 	%fd96, %fd94, %fd95;
	add.s32 	%r108, %r343, 3200;
	mul.wide.u32 	%rd34, %r108, 8;
	add.s64 	%rd35, %rd1, %rd34;
	ld.global.f64 	%fd97, [%rd35];
	add.f64 	%fd98, %fd96, %fd97;
	add.s32 	%r109, %r343, 3840;
	mul.wide.u32 	%rd36, %r109, 8;
	add.s64 	%rd37, %rd1, %rd36;
	ld.global.f64 	%fd99, [%rd37];
	add.f64 	%fd100, %fd98, %fd99;
	mul.wide.u32 	%rd38, %r102, 8;
	add.s64 	%rd39, %rd1, %rd38;
	ld.global.f64 	%fd101, [%rd39];
	add.f64 	%fd374, %fd100, %fd101;
	add.s32 	%r350, %r350, 10240;
	add.s32 	%r343, %r343, 10240;
	add.s32 	%r348, %r348, 16;
	setp.ne.s32 	%p9, %r348, 0;
	@%p9 bra 	$L__BB5_33;
	add.s32 	%r352, %r350, -5120;
$L__BB5_35:
	setp.eq.s32 	%p10, %r50, 0;
	@%p10 bra 	$L__BB5_44;
	and.b32  	%r61, %r49, 7;
	setp.lt.u32 	%p11, %r50, 8;
	@%p11 bra 	$L__BB5_38;
	add.s32 	%r110, %r352, %r347;
	mul.wide.u32 	%rd40, %r110, 8;
	add.s64 	%rd41, %rd1, %rd40;
	ld.global.f64 	%fd103, [%rd41];
	add.f64 	%fd104, %fd374, %fd103;
	add.s32 	%r111, %r110, 640;
	mul.wide.u32 	%rd42, %r111, 8;
	add.s64 	%rd43, %rd1, %rd42;
	ld.global.f64 	%fd105, [%rd43];
	add.f64 	%fd106, %fd104, %fd105;
	add.s32 	%r112, %r110, 1280;
	mul.wide.u32 	%rd44, %r112, 8;
	add.s64 	%rd45, %rd1, %rd44;
	ld.global.f64 	%fd107, [%rd45];
	add.f64 	%fd108, %fd106, %fd107;
	add.s32 	%r113, %r110, 1920;
	mul.wide.u32 	%rd46, %r113, 8;
	add.s64 	%rd47, %rd1, %rd46;
	ld.global.f64 	%fd109, [%rd47];
	add.f64 	%fd110, %fd108, %fd109;
	add.s32 	%r114, %r110, 2560;
	mul.wide.u32 	%rd48, %r114, 8;
	add.s64 	%rd49, %rd1, %rd48;
	ld.global.f64 	%fd111, [%rd49];
	add.f64 	%fd112, %fd110, %fd111;
	add.s32 	%r115, %r110, 3200;
	mul.wide.u32 	%rd50, %r115, 8;
	add.s64 	%rd51, %rd1, %rd50;
	ld.global.f64 	%fd113, [%rd51];
	add.f64 	%fd114, %fd112, %fd113;
	add.s32 	%r116, %r110, 3840;
	mul.wide.u32 	%rd52, %r116, 8;
	add.s64 	%rd53, %rd1, %rd52;
	ld.global.f64 	%fd115, [%rd53];
	add.f64 	%fd116, %fd114, %fd115;
	add.s32 	%r117, %r110, 4480;
	mul.wide.u32 	%rd54, %r117, 8;
	add.s64 	%rd55, %rd1, %rd54;
	ld.global.f64 	%fd117, [%rd55];
	add.f64 	%fd374, %fd116, %fd117;
	add.s32 	%r352, %r352, 5120;
$L__BB5_38:
	setp.eq.s32 	%p12, %r61, 0;
	@%p12 bra 	$L__BB5_44;
	setp.lt.u32 	%p13, %r61, 4;
	@%p13 bra 	$L__BB5_41;
	add.s32 	%r118, %r352, %r347;
	mul.wide.u32 	%rd56, %r118, 8;
	add.s64 	%rd57, %rd1, %rd56;
	ld.global.f64 	%fd119, [%rd57];
	add.f64 	%fd120, %fd374, %fd119;
	add.s32 	%r119, %r118, 640;
	mul.wide.u32 	%rd58, %r119, 8;
	add.s64 	%rd59, %rd1, %rd58;
	ld.global.f64 	%fd121, [%rd59];
	add.f64 	%fd122, %fd120, %fd121;
	add.s32 	%r120, %r118, 1280;
	mul.wide.u32 	%rd60, %r120, 8;
	add.s64 	%rd61, %rd1, %rd60;
	ld.global.f64 	%fd123, [%rd61];
	add.f64 	%fd124, %fd122, %fd123;
	add.s32 	%r121, %r118, 1920;
	mul.wide.u32 	%rd62, %r121, 8;
	add.s64 	%rd63, %rd1, %rd62;
	ld.global.f64 	%fd125, [%rd63];
	add.f64 	%fd374, %fd124, %fd125;
	add.s32 	%r352, %r352, 2560;
$L__BB5_41:
	and.b32  	%r122, %r49, 3;
	setp.eq.s32 	%p14, %r122, 0;
	@%p14 bra 	$L__BB5_44;
	add.s32 	%r355, %r352, %r345;
	mul.hi.u32 	%r123, %r344, -858993459;
	cvt.u16.u32 	%rs1, %r123;
	shr.u16 	%rs2, %rs1, 9;
	add.s16 	%rs3, %rs2, 1;
	cvt.u32.u16 	%r124, %rs3;
	and.b32  	%r125, %r124, 3;
	neg.s32 	%r354, %r125;
$L__BB5_43:
	.pragma "nounroll";
	mul.wide.u32 	%rd64, %r355, 8;
	add.s64 	%rd65, %rd1, %rd64;
	ld.global.f64 	%fd126, [%rd65];
	add.f64 	%fd374, %fd374, %fd126;
	add.s32 	%r355, %r355, 640;
	add.s32 	%r354, %r354, 1;
	setp.ne.s32 	%p15, %r354, 0;
	@%p15 bra 	$L__BB5_43;
$L__BB5_44:
	// begin inline asm
	mov.u32 %r126, %laneid;
	// end inline asm
	mov.b64 	%rd66, %fd374;
	mov.b64 	{%r128, %r133}, %rd66;
	mov.b32 	%r134, 1;
	mov.b32 	%r175, 31;
	mov.b32 	%r176, -1;
	// begin inline asm
	shfl.sync.down.b32 %r127, %r128, %r134, %r175, %r176;
	// end inline asm
	// begin inline asm
	shfl.sync.down.b32 %r132, %r133, %r134, %r175, %r176;
	// end inline asm
	mov.b64 	%rd67, {%r127, %r132};
	mov.b64 	%fd127, %rd67;
	setp.gt.s32 	%p16, %r126, 30;
	add.f64 	%fd128, %fd374, %fd127;
	selp.f64 	%fd129, %fd374, %fd128, %p16;
	mov.b64 	%rd68, %fd129;
	mov.b64 	{%r138, %r143}, %rd68;
	mov.b32 	%r144, 2;
	// begin inline asm
	shfl.sync.down.b32 %r137, %r138, %r144, %r175, %r176;
	// end inline asm
	// begin inline asm
	shfl.sync.down.b32 %r142, %r143, %r144, %r175, %r176;
	// end inline asm
	mov.b64 	%rd69, {%r137, %r142};
	mov.b64 	%fd130, %rd69;
	setp.gt.s32 	%p17, %r126, 29;
	add.f64 	%fd131, %fd129, %fd130;
	selp.f64 	%fd132, %fd129, %fd131, %p17;
	mov.b64 	%rd70, %fd132;
	mov.b64 	{%r148, %r153}, %rd70;
	mov.b32 	%r154, 4;
	// begin inline asm
	shfl.sync.down.b32 %r147, %r148, %r154, %r175, %r176;
	// end inline asm
	// begin inline asm
	shfl.sync.down.b32 %r152, %r153, %r154, %r175, %r176;
	// end inline asm
	mov.b64 	%rd71, {%r147, %r152};
	mov.b64 	%fd133, %rd71;
	setp.gt.s32 	%p18, %r126, 27;
	add.f64 	%fd134, %fd132, %fd133;
	selp.f64 	%fd135, %fd132, %fd134, %p18;
	mov.b64 	%rd72, %fd135;
	mov.b64 	{%r158, %r163}, %rd72;
	mov.b32 	%r164, 8;
	// begin inline asm
	shfl.sync.down.b32 %r157, %r158, %r164, %r175, %r176;
	// end inline asm
	// begin inline asm
	shfl.sync.down.b32 %r162, %r163, %r164, %r175, %r176;
	// end inline asm
	mov.b64 	%rd73, {%r157, %r162};
	mov.b64 	%fd136, %rd73;
	setp.gt.s32 	%p19, %r126, 23;
	add.f64 	%fd137, %fd135, %fd136;
	selp.f64 	%fd138, %fd135, %fd137, %p19;
	mov.b64 	%rd74, %fd138;
	mov.b64 	{%r168, %r173}, %rd74;
	mov.b32 	%r174, 16;
	// begin inline asm
	shfl.sync.down.b32 %r167, %r168, %r174, %r175, %r176;
	// end inline asm
	// begin inline asm
	shfl.sync.down.b32 %r172, %r173, %r174, %r175, %r176;
	// end inline asm
	mov.b64 	%rd75, {%r167, %r172};
	mov.b64 	%fd139, %rd75;
	setp.gt.s32 	%p20, %r126, 15;
	add.f64 	%fd37, %fd138, %fd139;
	selp.f64 	%fd375, %fd138, %fd37, %p20;
	setp.ne.s32 	%p21, %r126, 0;
	@%p21 bra 	$L__BB5_46;
	shr.u32 	%r177, %r35, 2;
	and.b32  	%r178, %r177, 248;
	mov.u32 	%r179, _ZZN3cub18CUB_300001_SM_10006detail6reduce18DeviceReduceKernelINS2_10policy_hubIdjN4cuda3std3__44plusIdEEE10Policy1000EN6thrust24THRUST_300001_SM_1000_NS6detail15normal_iteratorINSD_10device_ptrIdEEEEjS9_dNS7_10__identityEEEvT0_PT3_T1_NS0_13GridEvenShareISN_EET2_T4_E12temp_storage;
	add.s32 	%r180, %r179, %r178;
	st.shared.f64 	[%r180+24], %fd37;
$L__BB5_46:
	bar.sync 	0;
	setp.ne.s32 	%p22, %r35, 0;
	@%p22 bra 	$L__BB5_48;
	ld.shared.f64 	%fd140, [_ZZN3cub18CUB_300001_SM_10006detail6reduce18DeviceReduceKernelINS2_10policy_hubIdjN4cuda3std3__44plusIdEEE10Policy1000EN6thrust24THRUST_300001_SM_1000_NS6detail15normal_iteratorINSD_10device_ptrIdEEEEjS9_dNS7_10__identityEEEvT0_PT3_T1_NS0_13GridEvenShareISN_EET2_T4_E12temp_storage+32];
	add.f64 	%fd141, %fd375, %fd140;
	ld.shared.f64 	%fd142, [_ZZN3cub18CUB_300001_SM_10006detail6reduce18DeviceReduceKernelINS2_10policy_hubIdjN4cuda3std3__44plusIdEEE10Policy1000EN6thrust24THRUST_300001_SM_1000_NS6detail15normal_iteratorINSD_10device_ptrIdEEEEjS9_dNS7_10__identityEEEvT0_PT3_T1_NS0_13GridEvenShareISN_EET2_T4_E12temp_storage+40];
	add.f64 	%fd143, %fd141, %fd142;
	ld.shared.f64 	%fd144, [_ZZN3cub18CUB_300001_SM_10006detail6reduce18DeviceReduceKernelINS2_10policy_hubIdjN4cuda3std3__44plusIdEEE10Policy1000EN6thrust24THRUST_300001_SM_1000_NS6detail15normal_iteratorINSD_10device_ptrIdEEEEjS9_dNS7_10__identityEEEvT0_PT3_T1_NS0_13GridEvenShareISN_EET2_T4_E12temp_storage+48];
	add.f64 	%fd145, %fd143, %fd144;
	ld.shared.f64 	%fd146, [_ZZN3cub18CUB_300001_SM_10006detail6reduce18DeviceReduceKernelINS2_10policy_hubIdjN4cuda3std3__44plusIdEEE10Policy1000EN6thrust24THRUST_300001_SM_1000_NS6detail15normal_iteratorINSD_10device_ptrIdEEEEjS9_dNS7_10__identityEEEvT0_PT3_T1_NS0_13GridEvenShareISN_EET2_T4_E12temp_storage+56];
	add.f64 	%fd147, %fd145, %fd146;
	ld.shared.f64 	%fd148, [_ZZN3cub18CUB_300001_SM_10006detail6reduce18DeviceReduceKernelINS2_10policy_hubIdjN4cuda3std3__44plusIdEEE10Policy1000EN6thrust24THRUST_300001_SM_1000_NS6detail15normal_iteratorINSD_10device_ptrIdEEEEjS9_dNS7_10__identityEEEvT0_PT3_T1_NS0_13GridEvenShareISN_EET2_T4_E12temp_storage+64];
	add.f64 	%fd149, %fd147, %fd148;
	ld.shared.f64 	%fd150, [_ZZN3cub18CUB_300001_SM_10006detail6reduce18DeviceReduceKernelINS2_10policy_hubIdjN4cuda3std3__44plusIdEEE10Policy1000EN6thrust24THRUST_300001_SM_1000_NS6detail15normal_iteratorINSD_10device_ptrIdEEEEjS9_dNS7_10__identityEEEvT0_PT3_T1_NS0_13GridEvenShareISN_EET2_T4_E12temp_storage+72];
	add.f64 	%fd151, %fd149, %fd150;
	ld.shared.f64 	%fd152, [_ZZN3cub18CUB_300001_SM_10006detail6reduce18DeviceReduceKernelINS2_10policy_hubIdjN4cuda3std3__44plusIdEEE10Policy1000EN6thrust24THRUST_300001_SM_1000_NS6detail15normal_iteratorINSD_10device_ptrIdEEEEjS9_dNS7_10__identityEEEvT0_PT3_T1_NS0_13GridEvenShareISN_EET2_T4_E12temp_storage+80];
	add.f64 	%fd153, %fd151, %fd152;
	ld.shared.f64 	%fd154, [_ZZN3cub18CUB_300001_SM_10006detail6reduce18DeviceReduceKernelINS2_10policy_hubIdjN4cuda3std3__44plusIdEEE10Policy1000EN6thrust24THRUST_300001_SM_1000_NS6detail15normal_iteratorINSD_10device_ptrIdEEEEjS9_dNS7_10__identityEEEvT0_PT3_T1_NS0_13GridEvenShareISN_EET2_T4_E12temp_storage+88];
	add.f64 	%fd155, %fd153, %fd154;
	ld.shared.f64 	%fd156, [_ZZN3cub18CUB_300001_SM_10006detail6reduce18DeviceReduceKernelINS2_10policy_hubIdjN4cuda3std3__44plusIdEEE10Policy1000EN6thrust24THRUST_300001_SM_1000_NS6detail15normal_iteratorINSD_10device_ptrIdEEEEjS9_dNS7_10__identityEEEvT0_PT3_T1_NS0_13GridEvenShareISN_EET2_T4_E12temp_storage+96];
	add.f64 	%fd157, %fd155, %fd156;
	ld.shared.f64 	%fd158, [_ZZN3cub18CUB_300001_SM_10006detail6reduce18DeviceReduceKernelINS2_10policy_hubIdjN4cuda3std3__44plusIdEEE10Policy1000EN6thrust24THRUST_300001_SM_1000_NS6detail15normal_iteratorINSD_10device_ptrIdEEEEjS9_dNS7_10__identityEEEvT0_PT3_T1_NS0_13GridEvenShareISN_EET2_T4_E12temp_storage+104];
	add.f64 	%fd159, %fd157, %fd158;
	ld.shared.f64 	%fd160, [_ZZN3cub18CUB_300001_SM_10006detail6reduce18DeviceReduceKernelINS2_10policy_hubIdjN4cuda3std3__44plusIdEEE10Policy1000EN6thrust24THRUST_300001_SM_1000_NS6detail15normal_iteratorINSD_10device_ptrIdEEEEjS9_dNS7_10__identityEEEvT0_PT3_T1_NS0_13GridEvenShareISN_EET2_T4_E12temp_storage+112];
	add.f64 	%fd161, %fd159, %fd160;
	ld.shared.f64 	%fd162, [_ZZN3cub18CUB_300001_SM_10006detail6reduce18DeviceReduceKernelINS2_10policy_hubIdjN4cuda3std3__44plusIdEEE10Policy1000EN6thrust24THRUST_300001_SM_1000_NS6detail15normal_iteratorINSD_10device_ptrIdEEEEjS9_dNS7_10__identityEEEvT0_PT3_T1_NS0_13GridEvenShareISN_EET2_T4_E12temp_storage+120];
	add.f64 	%fd163, %fd161, %fd162;
	ld.shared.f64 	%fd164, [_ZZN3cub18CUB_300001_SM_10006detail6reduce18DeviceReduceKernelINS2_10policy_hubIdjN4cuda3std3__44plusIdEEE10Policy1000EN6thrust24THRUST_300001_SM_1000_NS6detail15normal_iteratorINSD_10device_ptrIdEEEEjS9_dNS7_10__identityEEEvT0_PT3_T1_NS0_13GridEvenShareISN_EET2_T4_E12temp_storage+128];
	add.f64 	%fd165, %fd163, %fd164;
	ld.shared.f64 	%fd166, [_ZZN3cub18CUB_300001_SM_10006detail6reduce18DeviceReduceKernelINS2_10policy_hubIdjN4cuda3std3__44plusIdEEE10Policy1000EN6thrust24THRUST_300001_SM_1000_NS6detail15normal_iteratorINSD_10device_ptrIdEEEEjS9_dNS7_10__identityEEEvT0_PT3_T1_NS0_13GridEvenShareISN_EET2_T4_E12temp_storage+136];
	add.f64 	%fd167, %fd165, %fd166;
	ld.shared.f64 	%fd168, [_ZZN3cub18CUB_300001_SM_10006detail6reduce18DeviceReduceKernelINS2_10policy_hubIdjN4cuda3std3__44plusIdEEE10Policy1000EN6thrust24THRUST_300001_SM_1000_NS6detail15normal_iteratorINSD_10device_ptrIdEEEEjS9_dNS7_10__identityEEEvT0_PT3_T1_NS0_13GridEvenShareISN_EET2_T4_E12temp_storage+144];
	add.f64 	%fd169, %fd167, %fd168;
	ld.shared.f64 	%fd170, [_ZZN3cub18CUB_300001_SM_10006detail6reduce18DeviceReduceKernelINS2_10policy_hubIdjN4cuda3std3__44plusIdEEE10Policy1000EN6thrust24THRUST_300001_SM_1000_NS6detail15normal_iteratorINSD_10device_ptrIdEEEEjS9_dNS7_10__identityEEEvT0_PT3_T1_NS0_13GridEvenShareISN_EET2_T4_E12temp_storage+152];
	add.f64 	%fd171, %fd169, %fd170;
	ld.shared.f64 	%fd172, [_ZZN3cub18CUB_300001_SM_10006detail6reduce18DeviceReduceKernelINS2_10policy_hubIdjN4cuda3std3__44plusIdEEE10Policy1000EN6thrust24THRUST_300001_SM_1000_NS6detail15normal_iteratorINSD_10device_ptrIdEEEEjS9_dNS7_10__identityEEEvT0_PT3_T1_NS0_13GridEvenShareISN_EET2_T4_E12temp_storage+160];
	add.f64 	%fd173, %fd171, %fd172;
	ld.shared.f64 	%fd174, [_ZZN3cub18CUB_300001_SM_10006detail6reduce18DeviceReduceKernelINS2_10policy_hubIdjN4cuda3std3__44plusIdEEE10Policy1000EN6thrust24THRUST_300001_SM_1000_NS6detail15normal_iteratorINSD_10device_ptrIdEEEEjS9_dNS7_10__identityEEEvT0_PT3_T1_NS0_13GridEvenShareISN_EET2_T4_E12temp_storage+168];
	add.f64 	%fd175, %fd173, %fd174;
	ld.shared.f64 	%fd176, [_ZZN3cub18CUB_300001_SM_10006detail6reduce18DeviceReduceKernelINS2_10policy_hubIdjN4cuda3std3__44plusIdEEE10Policy1000EN6thrust24THRUST_300001_SM_1000_NS6detail15normal_iteratorINSD_10device_ptrIdEEEEjS9_dNS7_10__identityEEEvT0_PT3_T1_NS0_13GridEvenShareISN_EET2_T4_E12temp_storage+176];
	add.f64 	%fd375, %fd175, %fd176;
$L__BB5_48:
	mov.u32 	%r333, %tid.x;
	setp.ne.s32 	%p68, %r333, 0;
	@%p68 bra 	$L__BB5_50;
	ld.param.u64 	%rd159, [_ZN3cub18CUB_300001_SM_10006detail6reduce18DeviceReduceKernelINS2_10policy_hubIdjN4cuda3std3__44plusIdEEE10Policy1000EN6thrust24THRUST_300001_SM_1000_NS6detail15normal_iteratorINSD_10device_ptrIdEEEEjS9_dNS7_10__identityEEEvT0_PT3_T1_NS0_13GridEvenShareISN_EET2_T4__param_1];
	cvta.to.global.u64 	%rd156, %rd159;
	mul.wide.u32 	%rd157, %r3, 8;
	add.s64 	%rd158, %rd156, %rd157;
	st.global.f64 	[%rd158], %fd375;
$L__BB5_50:
	ret;

}
	// .globl	_ZN3cub18CUB_300001_SM_10006detail6reduce28DeviceReduceSingleTileKernelINS2_10policy_hubIdjN4cuda3std3__44plusIdEEE10Policy1000EPdSC_iS9_ddNS7_10__identityEEEvT0_T1_T2_T3_T4_T6_
.visible .entry _ZN3cub18CUB_300001_SM_10006detail6reduce28DeviceReduceSingleTileKernelINS2_10policy_hubIdjN4cuda3std3__44plusIdEEE10Policy1000EPdSC_iS9_ddNS7_10__identityEEEvT0_T1_T2_T3_T4_T6_(
	.param .u64 .ptr .align 1 _ZN3cub18CUB_300001_SM_10006detail6reduce28DeviceReduceSingleTileKernelINS2_10policy_hubIdjN4cuda3std3__44plusIdEEE10Policy1000EPdSC_iS9_ddNS7_10__identityEEEvT0_T1_T2_T3_T4_T6__param_0,
	.param .u64 .ptr .align 1 _ZN3cub18CUB_300001_SM_10006detail6reduce28DeviceReduceSingleTileKernelINS2_10policy_hubIdjN4cuda3std3__44plusIdEEE10Policy1000EPdSC_iS9_ddNS7_10__identityEEEvT0_T1_T2_T3_T4_T6__param_1,
	.param .u32 _ZN3cub18CUB_300001_SM_10006detail6reduce28DeviceReduceSingleTileKernelINS2_10policy_hubIdjN4cuda3std3__44plusIdEEE10Policy1000EPdSC_iS9_ddNS7_10__identityEEEvT0_T1_T2_T3_T4_T6__param_2,
	.param .align 1 .b8 _ZN3cub18CUB_300001_SM_10006detail6reduce28DeviceReduceSingleTileKernelINS2_10policy_hubIdjN4cuda3std3__44plusIdEEE10Policy1000EPdSC_iS9_ddNS7_10__identityEEEvT0_T1_T2_T3_T4_T6__param_3[1],
	.param .f64 _ZN3cub18CUB_300001_SM_10006detail6reduce28DeviceReduceSingleTileKernelINS2_10policy_hubIdjN4cuda3std3__44plusIdEEE10Policy1000EPdSC_iS9_ddNS7_10__identityEEEvT0_T1_T2_T3_T4_T6__param_4,
	.param .align 1 .b8 _ZN3cub18CUB_300001_SM_10006detail6reduce28DeviceReduceSingleTileKernelINS2_10policy_hubIdjN4cuda3std3__44plusIdEEE10Policy1000EPdSC_iS9_ddNS7_10__identityEEEvT0_T1_T2_T3_T4_T6__param_5[1]
)
.maxntid 640
.minnctapersm 1
{
	.reg .pred 	%p<62>;
	.reg .b32 	%r<239>;
	.reg .b64 	%rd<109>;
	.reg .b64 	%fd<264>;
	// demoted variable
	.shared .align 8 .b8 _ZZN3cub18CUB_300001_SM_10006detail6reduce28DeviceReduceSingleTileKernelINS2_10policy_hubIdjN4cuda3std3__44plusIdEEE10Policy1000EPdSC_iS9_ddNS7_10__identityEEEvT0_T1_T2_T3_T4_T6_E12temp_storage[192];
	ld.param.u64 	%rd9, [_ZN3cub18CUB_300001_SM_10006detail6reduce28DeviceReduceSingleTileKernelINS2_10policy_hubIdjN4cuda3std3__44plusIdEEE10Policy1000EPdSC_iS9_ddNS7_10__identityEEEvT0_T1_T2_T3_T4_T6__param_0];
	ld.param.u64 	%rd10, [_ZN3cub18CUB_300001_SM_10006detail6reduce28DeviceReduceSingleTileKernelINS2_10policy_hubIdjN4cuda3std3__44plusIdEEE10Policy1000EPdSC_iS9_ddNS7_10__identityEEEvT0_T1_T2_T3_T4_T6__param_1];
	ld.param.u32 	%r36, [_ZN3cub18CUB_300001_SM_10006detail6reduce28DeviceReduceSingleTileKernelINS2_10policy_hubIdjN4cuda3std3__44plusIdEEE10Policy1000EPdSC_iS9_ddNS7_10__identityEEEvT0_T1_T2_T3_T4_T6__param_2];
	ld.param.f64 	%fd30, [_ZN3cub18CUB_300001_SM_10006detail6reduce28DeviceReduceSingleTileKernelINS2_10policy_hubIdjN4cuda3std3__44plusIdEEE10Policy1000EPdSC_iS9_ddNS7_10__identityEEEvT0_T1_T2_T3_T4_T6__param_4];
	cvta.to.global.u64 	%rd1, %rd10;
	setp.ne.s32 	%p1, %r36, 0;
	@%p1 bra 	$L__BB6_3;
	mov.u32 	%r225, %tid.x;
	setp.ne.s32 	%p61, %r225, 0;
	@%p61 bra 	$L__BB6_39;
	st.global.f64 	[%rd1], %fd30;
	bra.uni 	$L__BB6_39;
$L__BB6_3:
	setp.gt.s32 	%p2, %r36, 5119;
	@%p2 bra 	$L__BB6_21;
	mov.u32 	%r1, %tid.x;
	setp.ge.s32 	%p19, %r1, %r36;
	mov.f64 	%fd255, 0d0000000000000000;
	mov.u32 	%r229, %r1;
	@%p19 bra 	$L__BB6_6;
	mul.wide.u32 	%rd74, %r1, 8;
	add.s64 	%rd73, %rd9, %rd74;
	// begin inline asm
	ld.global.nc.u64 %rd72, [%rd73];
	// end inline asm
	mov.b64 	%fd255, %rd72;
	add.s32 	%r229, %r1, 640;
$L__BB6_6:
	setp.ge.s32 	%p20, %r229, %r36;
	@%p20 bra 	$L__BB6_12;
	not.b32 	%r101, %r229;
	add.s32 	%r4, %r36, %r101;
	mul.hi.u32 	%r102, %r4, -858993459;
	shr.u32 	%r103, %r102, 9;
	add.s32 	%r5, %r103, 1;
	and.b32  	%r104, %r103, 3;
	setp.eq.s32 	%p21, %r104, 3;
	@%p21 bra 	$L__BB6_10;
	mul.wide.u32 	%rd75, %r229, 8;
	add.s64 	%rd107, %rd9, %rd75;
	and.b32  	%r105, %r5, 3;
	neg.s32 	%r227, %r105;
$L__BB6_9:
	.pragma "nounroll";
	// begin inline asm
	ld.global.nc.u64 %rd76, [%rd107];
	// end inline asm
	mov.b64 	%fd121, %rd76;
	add.f64 	%fd255, %fd255, %fd121;
	add.s32 	%r229, %r229, 640;
	add.s64 	%rd107, %rd107, 5120;
	add.s32 	%r227, %r227, 1;
	setp.ne.s32 	%p22, %r227, 0;
	@%p22 bra 	$L__BB6_9;
$L__BB6_10:
	setp.lt.u32 	%p23, %r4, 1920;
	@%p23 bra 	$L__BB6_12;
$L__BB6_11:
	mul.wide.s32 	%rd86, %r229, 8;
	add.s64 	%rd79, %rd9, %rd86;
	// begin inline asm
	ld.global.nc.u64 %rd78, [%rd79];
	// end inline asm
	mov.b64 	%fd122, %rd78;
	add.f64 	%fd123, %fd255, %fd122;
	add.s64 	%rd81, %rd79, 5120;
	// begin inline asm
	ld.global.nc.u64 %rd80, [%rd81];
	// end inline asm
	mov.b64 	%fd124, %rd80;
	add.f64 	%fd125, %fd123, %fd124;
	add.s64 	%rd83, %rd79, 10240;
	// begin inline asm
	ld.global.nc.u64 %rd82, [%rd83];
	// end inline asm
	mov.b64 	%fd126, %rd82;
	add.f64 	%fd127, %fd125, %fd126;
	add.s64 	%rd85, %rd79, 15360;
	// begin inline asm
	ld.global.nc.u64 %rd84, [%rd85];
	// end inline asm
	mov.b64 	%fd128, %rd84;
	add.f64 	%fd255, %fd127, %fd128;
	add.s32 	%r229, %r229, 2560;
	setp.lt.s32 	%p24, %r229, %r36;
	@%p24 bra 	$L__BB6_11;
$L__BB6_12:
	setp.lt.s32 	%p25, %r36, 640;
	@%p25 bra 	$L__BB6_17;
	// begin inline asm
	mov.u32 %r169, %laneid;
	// end inline asm
	mov.b64 	%rd97, %fd255;
	mov.b64 	{%r171, %r176}, %rd97;
	mov.b32 	%r177, 1;
	mov.b32 	%r218, 31;
	mov.b32 	%r219, -1;
	// begin inline asm
	shfl.sync.down.b32 %r170, %r171, %r177, %r218, %r219;
	// end inline asm
	// begin inline asm
	shfl.sync.down.b32 %r175, %r176, %r177, %r218, %r219;
	// end inline asm
	mov.b64 	%rd98, {%r170, %r175};
	mov.b64 	%fd199, %rd98;
	setp.gt.s32 	%p53, %r169, 30;
	add.f64 	%fd200, %fd255, %fd199;
	selp.f64 	%fd201, %fd255, %fd200, %p53;
	mov.b64 	%rd99, %fd201;
	mov.b64 	{%r181, %r186}, %rd99;
	mov.b32 	%r187, 2;
	// begin inline asm
	shfl.sync.down.b32 %r180, %r181, %r187, %r218, %r219;
	// end inline asm
	// begin inline asm
	shfl.sync.down.b32 %r185, %r186, %r187, %r218, %r219;
	// end inline asm
	mov.b64 	%rd100, {%r180, %r185};
	mov.b64 	%fd202, %rd100;
	setp.gt.s32 	%p54, %r169, 29;
	add.f64 	%fd203, %fd201, %fd202;
	selp.f64 	%fd204, %fd201, %fd203, %p54;
	mov.b64 	%rd101, %fd204;
	mov.b64 	{%r191, %r196}, %rd101;
	mov.b32 	%r197, 4;
	// begin inline asm
	shfl.sync.down.b32 %r190, %r191, %r197, %r218, %r219;
	// end inline asm
	// begin inline asm
	shfl.sync.down.b32 %r195, %r196, %r197, %r218, %r219;
	// end inline asm
	mov.b64 	%rd102, {%r190, %r195};
	mov.b64 	%fd205, %rd102;
	setp.gt.s32 	%p55, %r169, 27;
	add.f64 	%fd206, %fd204, %fd205;
	selp.f64 	%fd207, %fd204, %fd206, %p55;
	mov.b64 	%rd103, %fd207;
	mov.b64 	{%r201, %r206}, %rd103;
	mov.b32 	%r207, 8;
	// begin inline asm
	shfl.sync.down.b32 %r200, %r201, %r207, %r218, %r219;
	// end inline asm
	// begin inline asm
	shfl.sync.down.b32 %r205, %r206, %r207, %r218, %r219;
	// end inline asm
	mov.b64 	%rd104, {%r200, %r205};
	mov.b64 	%fd208, %rd104;
	setp.gt.s32 	%p56, %r169, 23;
	add.f64 	%fd209, %fd207, %fd208;
	selp.f64 	%fd210, %fd207, %fd209, %p56;
	mov.b64 	%rd105, %fd210;
	mov.b64 	{%r211, %r216}, %rd105;
	mov.b32 	%r217, 16;
	// begin inline asm
	shfl.sync.down.b32 %r210, %r211, %r217, %r218, %r219;
	// end inline asm
	// begin inline asm
	shfl.sync.down.b32 %r215, %r216, %r217, %r218, %r219;
	// end inline asm
	mov.b64 	%rd106, {%r210, %r215};
	mov.b64 	%fd211, %rd106;
	setp.gt.s32 	%p57, %r169, 15;
	add.f64 	%fd10, %fd210, %fd211;
	selp.f64 	%fd263, %fd210, %fd10, %p57;
	setp.ne.s32 	%p58, %r169, 0;
	@%p58 bra 	$L__BB6_15;
	shr.u32 	%r220, %r1, 2;
	and.b32  	%r221, %r220, 248;
	mov.u32 	%r222, _ZZN3cub18CUB_300001_SM_10006detail6reduce28DeviceReduceSingleTileKernelINS2_10policy_hubIdjN4cuda3std3__44plusIdEEE10Policy1000EPdSC_iS9_ddNS7_10__identityEEEvT0_T1_T2_T3_T4_T6_E12temp_storage;
	add.s32 	%r223, %r222, %r221;
	st.shared.f64 	[%r223+24], %fd10;
$L__BB6_15:
	bar.sync 	0;
	setp.ne.s32 	%p59, %r1, 0;
	@%p59 bra 	$L__BB6_37;
	ld.shared.f64 	%fd212, [_ZZN3cub18CUB_300001_SM_10006detail6reduce28DeviceReduceSingleTileKernelINS2_10policy_hubIdjN4cuda3std3__44plusIdEEE10Policy1000EPdSC_iS9_ddNS7_10__identityEEEvT0_T1_T2_T3_T4_T6_E12temp_storage+32];
	add.f64 	%fd213, %fd263, %fd212;
	ld.shared.f64 	%fd214, [_ZZN3cub18CUB_300001_SM_10006detail6reduce28DeviceReduceSingleTileKernelINS2_10policy_hubIdjN4cuda3std3__44plusIdEEE10Policy1000EPdSC_iS9_ddNS7_10__identityEEEvT0_T1_T2_T3_T4_T6_E12temp_storage+40];
	add.f64 	%fd215, %fd213, %fd214;
	ld.shared.f64 	%fd216, [_ZZN3cub18CUB_300001_SM_10006detail6reduce28DeviceReduceSingleTileKernelINS2_10policy_hubIdjN4cuda3std3__44plusIdEEE10Policy1000EPdSC_iS9_ddNS7_10__identityEEEvT0_T1_T2_T3_T4_T6_E12temp_storage+48];
	add.f64 	%fd217, %fd215, %fd216;
	ld.shared.f64 	%fd218, [_ZZN3cub18CUB_300001_SM_10006detail6reduce28DeviceReduceSingleTileKernelINS2_10policy_hubIdjN4cuda3std3__44plusIdEEE10Policy1000EPdSC_iS9_ddNS7_10__identityEEEvT0_T1_T2_T3_T4_T6_E12temp_storage+56];
	add.f64 	%fd219, %fd217, %fd218;
	ld.shared.f64 	%fd220, [_ZZN3cub18CUB_300001_SM_10006detail6reduce28DeviceReduceSingleTileKernelINS2_10policy_hubIdjN4cuda3std3__44plusIdEEE10Policy1000EPdSC_iS9_ddNS7_10__identityEEEvT0_T1_T2_T3_T4_T6_E12temp_storage+64];
	add.f64 	%fd221, %fd219, %fd220;
	ld.shared.f64 	%fd222, [_ZZN3cub18CUB_300001_SM_10006detail6reduce28DeviceReduceSingleTileKernelINS2_10policy_hubIdjN4cuda3std3__44plusIdEEE10Policy1000EPdSC_iS9_ddNS7_10__identityEEEvT0_T1_T2_T3_T4_T6_E12temp_storage+72];
	add.f64 	%fd223, %fd221, %fd222;
	ld.shared.f64 	%fd224, [_ZZN3cub18CUB_300001_SM_10006detail6reduce28DeviceReduceSingleTileKernelINS2_10policy_hubIdjN4cuda3std3__44plusIdEEE10Policy1000EPdSC_iS9_ddNS7_10__identityEEEvT0_T1_T2_T3_T4_T6_E12temp_storage+80];
	add.f64 	%fd225, %fd223, %fd224;
	ld.shared.f64 	%fd226, [_ZZN3cub18CUB_300001_SM_10006detail6reduce28DeviceReduceSingleTileKernelINS2_10policy_hubIdjN4cuda3std3__44plusIdEEE10Policy1000EPdSC_iS9_ddNS7_10__identityEEEvT0_T1_T2_T3_T4_T6_E12temp_storage+88];
	add.f64 	%fd227, %fd225, %fd226;
	ld.shared.f64 	%fd228, [_ZZN3cub18CUB_300001_SM_10006detail6reduce28DeviceReduceSingleTileKernelINS2_10policy_hubIdjN4cuda3std3__44plusIdEEE10Policy1000EPdSC_iS9_ddNS7_10__identityEEEvT0_T1_T2_T3_T4_T6_E12temp_storage+96];
	add.f64 	%fd229, %fd227, %fd228;
	ld.shared.f64 	%fd230, [_ZZN3cub18CUB_300001_SM_10006detail6reduce28DeviceReduceSingleTileKernelINS2_10policy_hubIdjN4cuda3std3__44plusIdEEE10Policy1000EPdSC_iS9_ddNS7_10__identityEEEvT0_T1_T2_T3_T4_T6_E12temp_storage+104];
	add.f64 	%fd231, %fd229, %fd230;
	ld.shared.f64 	%fd232, [_ZZN3cub18CUB_300001_SM_10006detail6reduce28DeviceReduceSingleTileKernelINS2_10policy_hubIdjN4cuda3std3__44plusIdEEE10Policy1000EPdSC_iS9_ddNS7_10__identityEEEvT0_T1_T2_T3_T4_T6_E12temp_storage+112];
	add.f64 	%fd233, %fd231, %fd232;
	ld.shared.f64 	%fd234, [_ZZN3cub18CUB_300001_SM_10006detail6reduce28DeviceReduceSingleTileKernelINS2_10policy_hubIdjN4cuda3std3__44plusIdEEE10Policy1000EPdSC_iS9_ddNS7_10__identityEEEvT0_T1_T2_T3_T4_T6_E12temp_storage+120];
	add.f64 	%fd235, %fd233, %fd234;
	ld.shared.f64 	%fd236, [_ZZN3cub18CUB_300001_SM_10006detail6reduce28DeviceReduceSingleTileKernelINS2_10policy_hubIdjN4cuda3std3__44plusIdEEE10Policy1000EPdSC_iS9_ddNS7_10__identityEEEvT0_T1_T2_T3_T4_T6_E12temp_storage+128];
	add.f64 	%fd237, %fd235, %fd236;
	ld.shared.f64 	%fd238, [_ZZN3cub18CUB_300001_SM_10006detail6reduce28DeviceReduceSingleTileKernelINS2_10policy_hubIdjN4cuda3std3__44plusIdEEE10Policy1000EPdSC_iS9_ddNS7_10__identityEEEvT0_T1_T2_T3_T4_T6_E12temp_storage+136];
	add.f64 	%fd239, %fd237, %fd238;
	ld.shared.f64 	%fd240, [_ZZN3cub18CUB_300001_SM_10006detail6reduce28DeviceReduceSingleTileKernelINS2_10policy_hubIdjN4cuda3std3__44plusIdEEE10Policy1000EPdSC_iS9_ddNS7_10__identityEEEvT0_T1_T2_T3_T4_T6_E12temp_storage+144];
	add.f64 	%fd241, %fd239, %fd240;
	ld.shared.f64 	%fd242, [_ZZN3cub18CUB_300001_SM_10006detail6reduce28DeviceReduceSingleTileKernelINS2_10policy_hubIdjN4cuda3std3__44plusIdEEE10Policy1000EPdSC_iS9_ddNS7_10__identityEEEvT0_T1_T2_T3_T4_T6_E12temp_storage+152];
	add.f64 	%fd243, %fd241, %fd242;
	ld.shared.f64 	%fd244, [_ZZN3cub18CUB_300001_SM_10006detail6reduce28DeviceReduceSingleTileKernelINS2_10policy_hubIdjN4cuda3std3__44plusIdEEE10Policy1000EPdSC_iS9_ddNS7_10__identityEEEvT0_T1_T2_T3_T4_T6_E12temp_storage+160];
	add.f64 	%fd245, %fd243, %fd244;
	ld.shared.f64 	%fd246, [_ZZN3cub18CUB_300001_SM_10006detail6reduce28DeviceReduceSingleTileKernelINS2_10policy_hubIdjN4cuda3std3__44plusIdEEE10Policy1000EPdSC_iS9_ddNS7_10__identityEEEvT0_T1_T2_T3_T4_T6_E12temp_storage+168];
	add.f64 	%fd247, %fd245, %fd246;
	ld.shared.f64 	%fd248, [_ZZN3cub18CUB_300001_SM_10006detail6reduce28DeviceReduceSingleTileKernelINS2_10policy_hubIdjN4cuda3std3__44plusIdEEE10Policy1000EPdSC_iS9_ddNS7_10__identityEEEvT0_T1_T2_T3_T4_T6_E12temp_storage+176];
	add.f64 	%fd263, %fd247, %fd248;
	bra.uni 	$L__BB6_37;
$L__BB6_17:
	// begin inline asm
	mov.u32 %r106, %laneid;
	// end inline asm
	and.b32  	%r157, %r1, 992;
	add.s32 	%r158, %r157, 32;
	setp.gt.s32 	%p26, %r158, %r36;
	not.b32 	%r159, %r157;
	add.s32 	%r160, %r36, %r159;
	selp.b32 	%r155, %r160, 31, %p26;
	mov.b64 	%rd87, %fd255;
	mov.b64 	{%r108, %r113}, %rd87;
	mov.b32 	%r114, 1;
	mov.b32 	%r156, -1;
	// begin inline asm
	shfl.sync.down.b32 %r107, %r108, %r114, %r155, %r156;
	// end inline asm
	// begin inline asm
	shfl.sync.down.b32 %r112, %r113, %r114, %r155, %r156;
	// end inline asm
	mov.b64 	%rd88, {%r107, %r112};
	mov.b64 	%fd129, %rd88;
	setp.lt.s32 	%p27, %r106, %r155;
	add.f64 	%fd130, %fd255, %fd129;
	selp.f64 	%fd131, %fd130, %fd255, %p27;
	mov.b64 	%rd89, %fd131;
	mov.b64 	{%r118, %r123}, %rd89;
	mov.b32 	%r124, 2;
	// begin inline asm
	shfl.sync.down.b32 %r117, %r118, %r124, %r155, %r156;
	// end inline asm
	// begin inline asm
	shfl.sync.down.b32 %r122, %r123, %r124, %r155, %r156;
	// end inline asm
	mov.b64 	%rd90, {%r117, %r122};
	mov.b64 	%fd132, %rd90;
	add.s32 	%r161, %r106, 2;
	setp.gt.s32 	%p28, %r161, %r155;
	add.f64 	%fd133, %fd131, %fd132;
	selp.f64 	%fd134, %fd131, %fd133, %p28;
	mov.b64 	%rd91, %fd134;
	mov.b64 	{%r128, %r133}, %rd91;
	mov.b32 	%r134, 4;
	// begin inline asm
	shfl.sync.down.b32 %r127, %r128, %r134, %r155, %r156;
	// end inline asm
	// begin inline asm
	shfl.sync.down.b32 %r132, %r133, %r134, %r155, %r156;
	// end inline asm
	mov.b64 	%rd92, {%r127, %r132};
	mov.b64 	%fd135, %rd92;
	add.s32 	%r162, %r106, 4;
	setp.gt.s32 	%p29, %r162, %r155;
	add.f64 	%fd136, %fd134, %fd135;
	selp.f64 	%fd137, %fd134, %fd136, %p29;
	mov.b64 	%rd93, %fd137;
	mov.b64 	{%r138, %r143}, %rd93;
	mov.b32 	%r144, 8;
	// begin inline asm
	shfl.sync.down.b32 %r137, %r138, %r144, %r155, %r156;
	// end inline asm
	// begin inline asm
	shfl.sync.down.b32 %r142, %r143, %r144, %r155, %r156;
	// end inline asm
	mov.b64 	%rd94, {%r137, %r142};
	mov.b64 	%fd138, %rd94;
	add.s32 	%r163, %r106, 8;
	setp.gt.s32 	%p30, %r163, %r155;
	add.f64 	%fd139, %fd137, %fd138;
	selp.f64 	%fd140, %fd137, %fd139, %p30;
	mov.b64 	%rd95, %fd140;
	mov.b64 	{%r148, %r153}, %rd95;
	mov.b32 	%r154, 16;
	// begin inline asm
	shfl.sync.down.b32 %r147, %r148, %r154, %r155, %r156;
	// end inline asm
	// begin inline asm
	shfl.sync.down.b32 %r152, %r153, %r154, %r155, %r156;
	// end inline asm
	mov.b64 	%rd96, {%r147, %r152};
	mov.b64 	%fd141, %rd96;
	add.s32 	%r164, %r106, 16;
	setp.gt.s32 	%p31, %r164, %r155;
	add.f64 	%fd142, %fd140, %fd141;
	selp.f64 	%fd263, %fd140, %fd142, %p31;
	setp.ne.s32 	%p32, %r106, 0;
	@%p32 bra 	$L__BB6_19;
	shr.u32 	%r165, %r1, 2;
	and.b32  	%r166, %r165, 248;
	mov.u32 	%r167, _ZZN3cub18CUB_300001_SM_10006detail6reduce28DeviceReduceSingleTileKernelINS2_10policy_hubIdjN4cuda3std3__44plusIdEEE10Policy1000EPdSC_iS9_ddNS7_10__identityEEEvT0_T1_T2_T3_T4_T6_E12temp_storage;
	add.s32 	%r168, %r167, %r166;
	st.shared.f64 	[%r168+24], %fd263;
$L__BB6_19:
	bar.sync 	0;
	setp.ne.s32 	%p33, %r1, 0;
	@%p33 bra 	$L__BB6_37;
	setp.gt.s32 	%p34, %r36, 32;
	ld.shared.f64 	%fd143, [_ZZN3cub18CUB_300001_SM_10006detail6reduce28DeviceReduceSingleTileKernelINS2_10policy_hubIdjN4cuda3std3__44plusIdEEE10Policy1000EPdSC_iS9_ddNS7_10__identityEEEvT0_T1_T2_T3_T4_T6_E12temp_storage+32];
	add.f64 	%fd144, %fd263, %fd143;
	selp.f64 	%fd145, %fd144, %fd263, %p34;
	setp.gt.s32 	%p35, %r36, 64;
	ld.shared.f64 	%fd146, [_ZZN3cub18CUB_300001_SM_10006detail6reduce28DeviceReduceSingleTileKernelINS2_10policy_hubIdjN4cuda3std3__44plusIdEEE10Policy1000EPdSC_iS9_ddNS7_10__identityEEEvT0_T1_T2_T3_T4_T6_E12temp_storage+40];
	add.f64 	%fd147, %fd146, %fd145;
	selp.f64 	%fd148, %fd147, %fd145, %p35;
	setp.gt.s32 	%p36, %r36, 96;
	ld.shared.f64 	%fd149, [_ZZN3cub18CUB_300001_SM_10006detail6reduce28DeviceReduceSingleTileKernelINS2_10policy_hubIdjN4cuda3std3__44plusIdEEE10Policy1000EPdSC_iS9_ddNS7_10__identityEEEvT0_T1_T2_T3_T4_T6_E12temp_storage+48];
	add.f64 	%fd150, %fd149, %fd148;
	selp.f64 	%fd151, %fd150, %fd148, %p36;
	setp.gt.s32 	%p37, %r36, 128;
	ld.shared.f64 	%fd152, [_ZZN3cub18CUB_300001_SM_10006detail6reduce28DeviceReduceSingleTileKernelINS2_10policy_hubIdjN4cuda3std3__44plusIdEEE10Policy1000EPdSC_iS9_ddNS7_10__identityEEEvT0_T1_T2_T3_T4_T6_E12temp_storage+56];
	add.f64 	%fd153, %fd152, %fd151;
	selp.f64 	%fd154, %fd153, %fd151, %p37;
	setp.gt.s32 	%p38, %r36, 160;
	ld.shared.f64 	%fd155, [_ZZN3cub18CUB_300001_SM_10006detail6reduce28DeviceReduceSingleTileKernelINS2_10policy_hubIdjN4cuda3std3__44plusIdEEE10Policy1000EPdSC_iS9_ddNS7_10__identityEEEvT0_T1_T2_T3_T4_T6_E12temp_storage+64];
	add.f64 	%fd156, %fd155, %fd154;
	selp.f64 	%fd157, %fd156, %fd154, %p38;
	setp.gt.s32 	%p39, %r36, 192;
	ld.shared.f64 	%fd158, [_ZZN3cub18CUB_300001_SM_10006detail6reduce28DeviceReduceSingleTileKernelINS2_10policy_hubIdjN4cuda3std3__44plusIdEEE10Policy1000EPdSC_iS9_ddNS7_10__identityEEEvT0_T1_T2_T3_T4_T6_E12temp_storage+72];
	add.f64 	%fd159, %fd158, %fd157;
	selp.f64 	%fd160, %fd159, %fd157, %p39;
	setp.gt.s32 	%p40, %r36, 224;
	ld.shared.f64 	%fd161, [_ZZN3cub18CUB_300001_SM_10006detail6reduce28DeviceReduceSingleTileKernelINS2_10policy_hubIdjN4cuda3std3__44plusIdEEE10Policy1000EPdSC_iS9_ddNS7_10__identityEEEvT0_T1_T2_T3_T4_T6_E12temp_storage+80];
	add.f64 	%fd162, %fd161, %fd160;
	selp.f64 	%fd163, %fd162, %fd160, %p40;
	setp.gt.s32 	%p41, %r36, 256;
	ld.shared.f64 	%fd164, [_ZZN3cub18CUB_300001_SM_10006detail6reduce28DeviceReduceSingleTileKernelINS2_10policy_hubIdjN4cuda3std3__44plusIdEEE10Policy1000EPdSC_iS9_ddNS7_10__identityEEEvT0_T1_T2_T3_T4_T6_E12temp_storage+88];
	add.f64 	%fd165, %fd164, %fd163;
	selp.f64 	%fd166, %fd165, %fd163, %p41;
	setp.gt.s32 	%p42, %r36, 288;
	ld.shared.f64 	%fd167, [_ZZN3cub18CUB_300001_SM_10006detail6reduce28DeviceReduceSingleTileKernelINS2_10policy_hubIdjN4cuda3std3__44plusIdEEE10Policy1000EPdSC_iS9_ddNS7_10__identityEEEvT0_T1_T2_T3_T4_T6_E12temp_storage+96];
	add.f64 	%fd168, %fd167, %fd166;
	selp.f64 	%fd169, %fd168, %fd166, %p42;
	setp.gt.s32 	%p43, %r36, 320;
	ld.shared.f64 	%fd170, [_ZZN3cub18CUB_300001_SM_10006detail6reduce28DeviceReduceSingleTileKernelINS2_10policy_hubIdjN4cuda3std3__44plusIdEEE10Policy1000EPdSC_iS9_ddNS7_10__identityEEEvT0_T1_T2_T3_T4_T6_E12temp_storage+104];
	add.f64 	%fd171, %fd170, %fd169;
	selp.f64 	%fd172, %fd171, %fd169, %p43;
	setp.gt.s32 	%p44, %r36, 352;
	ld.shared.f64 	%fd173, [_ZZN3cub18CUB_300001_SM_10006detail6reduce28DeviceReduceSingleTileKernelINS2_10policy_hubIdjN4cuda3std3__44plusIdEEE10Policy1000EPdSC_iS9_ddNS7_10__identityEEEvT0_T1_T2_T3_T4_T6_E12temp_storage+112];
	add.f64 	%fd174, %fd173, %fd172;
	selp.f64 	%fd175, %fd174, %fd172, %p44;
	setp.gt.s32 	%p45, %r36, 384;
	ld.shared.f64 	%fd176, [_ZZN3cub18CUB_300001_SM_10006detail6reduce28DeviceReduceSingleTileKernelINS2_10policy_hubIdjN4cuda3std3__44plusIdEEE10Policy1000EPdSC_iS9_ddNS7_10__identityEEEvT0_T1_T2_T3_T4_T6_E12temp_storage+120];
	add.f64 	%fd177, %fd176, %fd175;
	selp.f64 	%fd178, %fd177, %fd175, %p45;
	setp.gt.s32 	%p46, %r36, 416;
	ld.shared.f64 	%fd179, [_ZZN3cub18CUB_300001_SM_10006detail6reduce28DeviceReduceSingleTileKernelINS2_10policy_hubIdjN4cuda3std3__44plusIdEEE10Policy1000EPdSC_iS9_ddNS7_10__identityEEEvT0_T1_T2_T3_T4_T6_E12temp_storage+128];
	add.f64 	%fd180, %fd179, %fd178;
	selp.f64 	%fd181, %fd180, %fd178, %p46;
	setp.gt.s32 	%p47, %r36, 448;
	ld.shared.f64 	%fd182, [_ZZN3cub18CUB_300001_SM_10006detail6reduce28DeviceReduceSingleTileKernelINS2_10policy_hubIdjN4cuda3std3__44plusIdEEE10Policy1000EPdSC_iS9_ddNS7_10__identityEEEvT0_T1_T2_T3_T4_T6_E12temp_storage+136];
	add.f64 	%fd183, %fd182, %fd181;
	selp.f64 	%fd184, %fd183, %fd181, %p47;
	setp.gt.s32 	%p48, %r36, 480;
	ld.shared.f64 	%fd185, [_ZZN3cub18CUB_300001_SM_10006detail6reduce28DeviceReduceSingleTileKernelINS2_10policy_hubIdjN4cuda3std3__44plusIdEEE10Policy1000EPdSC_iS9_ddNS7_10__identityEEEvT0_T1_T2_T3_T4_T6_E12temp_storage+144];
	add.f64 	%fd186, %fd185, %fd184;
	selp.f64 	%fd187, %fd186, %fd184, %p48;
	setp.gt.s32 	%p49, %r36, 512;
	ld.shared.f64 	%fd188, [_ZZN3cub18CUB_300001_SM_10006detail6reduce28DeviceReduceSingleTileKernelINS2_10policy_hubIdjN4cuda3std3__44plusIdEEE10Policy1000EPdSC_iS9_ddNS7_10__identityEEEvT0_T1_T2_T3_T4_T6_E12temp_storage+152];
	add.f64 	%fd189, %fd188, %fd187;
	selp.f64 	%fd190, %fd189, %fd187, %p49;
	setp.gt.s32 	%p50, %r36, 544;
	ld.shared.f64 	%fd191, [_ZZN3cub18CUB_300001_SM_10006detail6reduce28DeviceReduceSingleTileKernelINS2_10policy_hubIdjN4cuda3std3__44plusIdEEE10Policy1000EPdSC_iS9_ddNS7_10__identityEEEvT0_T1_T2_T3_T4_T6_E12temp_storage+160];
	add.f64 	%fd192, %fd191, %fd190;
	selp.f64 	%fd193, %fd192, %fd190, %p50;
	setp.gt.s32 	%p51, %r36, 576;
	ld.shared.f64 	%fd194, [_ZZN3cub18CUB_300001_SM_10006detail6reduce28DeviceReduceSingleTileKernelINS2_10policy_hubIdjN4cuda3std3__44plusIdEEE10Policy1000EPdSC_iS9_ddNS7_10__identityEEEvT0_T1_T2_T3_T4_T6_E12temp_storage+168];
	add.f64 	%fd195, %fd194, %fd193;
	selp.f64 	%fd196, %fd195, %fd193, %p51;
	setp.gt.s32 	%p52, %r36, 608;
	ld.shared.f64 	%fd197, [_ZZN3cub18CUB_300001_SM_10006detail6reduce28DeviceReduceSingleTileKernelINS2_10policy_hubIdjN4cuda3std3__44plusIdEEE10Policy1000EPdSC_iS9_ddNS7_10__identityEEEvT0_T1_T2_T3_T4_T6_E12temp_storage+176];
	add.f64 	%fd198, %fd197, %fd196;
	selp.f64 	%fd263, %fd198, %fd196, %p52;
	bra.uni 	$L__BB6_37;
$L__BB6_21:
	mov.u32 	%r14, %tid.x;
	mul.wide.u32 	%rd27, %r14, 8;
	add.s64 	%rd12, %rd9, %rd27;
	// begin inline asm
	ld.global.nc.u64 %rd11, [%rd12];
	// end inline asm
	mov.b64 	%fd31, %rd11;
	add.s64 	%rd14, %rd12, 5120;
	// begin inline asm
	ld.global.nc.u64 %rd13, [%rd14];
	// end inline asm
	mov.b64 	%fd32, %rd13;
	add.s64 	%rd16, %rd12, 10240;
	// begin inline asm
	ld.global.nc.u64 %rd15, [%rd16];
	// end inline asm
	mov.b64 	%fd33, %rd15;
	add.s64 	%rd18, %rd12, 15360;
	// begin inline asm
	ld.global.nc.u64 %rd17, [%rd18];
	// end inline asm
	mov.b64 	%fd34, %rd17;
	add.s64 	%rd20, %rd12, 20480;
	// begin inline asm
	ld.global.nc.u64 %rd19, [%rd20];
	// end inline asm
	mov.b64 	%fd35, %rd19;
	add.s64 	%rd22, %rd12, 25600;
	// begin inline asm
	ld.global.nc.u64 %rd21, [%rd22];
	// end inline asm
	mov.b64 	%fd36, %rd21;
	add.s64 	%rd24, %rd12, 30720;
	// begin inline asm
	ld.global.nc.u64 %rd23, [%rd24];
	// end inline asm
	mov.b64 	%fd37, %rd23;
	add.s64 	%rd26, %rd12, 35840;
	// begin inline asm
	ld.global.nc.u64 %rd25, [%rd26];
	// end inline asm
	mov.b64 	%fd38, %rd25;
	add.f64 	%fd39, %fd31, %fd32;
	add.f64 	%fd40, %fd39, %fd33;
	add.f64 	%fd41, %fd40, %fd34;
	add.f64 	%fd42, %fd41, %fd35;
	add.f64 	%fd43, %fd42, %fd36;
	add.f64 	%fd44, %fd43, %fd37;
	add.f64 	%fd262, %fd44, %fd38;
	setp.lt.u32 	%p3, %r36, 10240;
	mov.b32 	%r232, 5120;
	@%p3 bra 	$L__BB6_25;
	add.s32 	%r15, %r36, -5120;
	mov.b32 	%r232, 5120;
$L__BB6_23:
	mul.wide.s32 	%rd44, %r232, 8;
	add.s64 	%rd29, %rd12, %rd44;
	// begin inline asm
	ld.global.nc.u64 %rd28, [%rd29];
	// end inline asm
	mov.b64 	%fd45, %rd28;
	add.s64 	%rd31, %rd29, 5120;
	// begin inline asm
	ld.global.nc.u64 %rd30, [%rd31];
	// end inline asm
	mov.b64 	%fd46, %rd30;
	add.s64 	%rd33, %rd29, 10240;
	// begin inline asm
	ld.global.nc.u64 %rd32, [%rd33];
	// end inline asm
	mov.b64 	%fd47, %rd32;
	add.s64 	%rd35, %rd29, 15360;
	// begin inline asm
	ld.global.nc.u64 %rd34, [%rd35];
	// end inline asm
	mov.b64 	%fd48, %rd34;
	add.s64 	%rd37, %rd29, 20480;
	// begin inline asm
	ld.global.nc.u64 %rd36, [%rd37];
	// end inline asm
	mov.b64 	%fd49, %rd36;
	add.s64 	%rd39, %rd29, 25600;
	// begin inline asm
	ld.global.nc.u64 %rd38, [%rd39];
	// end inline asm
	mov.b64 	%fd50, %rd38;
	add.s64 	%rd41, %rd29, 30720;
	// begin inline asm
	ld.global.nc.u64 %rd40, [%rd41];
	// end inline asm
	mov.b64 	%fd51, %rd40;
	add.s64 	%rd43, %rd29, 35840;
	// begin inline asm
	ld.global.nc.u64 %rd42, [%rd43];
	// end inline asm
	mov.b64 	%fd52, %rd42;
	add.f64 	%fd53, %fd262, %fd45;
	add.f64 	%fd54, %fd53, %fd46;
	add.f64 	%fd55, %fd54, %fd47;
	add.f64 	%fd56, %fd55, %fd48;
	add.f64 	%fd57, %fd56, %fd49;
	add.f64 	%fd58, %fd57, %fd50;
	add.f64 	%fd59, %fd58, %fd51;
	add.f64 	%fd262, %fd59, %fd52;
	sub.s32 	%r39, %r36, %r232;
	setp.lt.s32 	%p4, %r39, 5120;
	@%p4 bra 	$L__BB6_33;
	add.s32 	%r232, %r232, 5120;
	setp.le.s32 	%p5, %r232, %r15;
	@%p5 bra 	$L__BB6_23;
$L__BB6_25:
	setp.le.s32 	%p6, %r36, %r232;
	@%p6 bra 	$L__BB6_33;
	sub.s32 	%r19, %r36, %r232;
	setp.ge.s32 	%p7, %r14, %r19;
	@%p7 bra 	$L__BB6_33;
	not.b32 	%r40, %r14;
	add.s32 	%r41, %r36, %r40;
	sub.s32 	%r20, %r41, %r232;
	mul.hi.u32 	%r42, %r20, -858993459;
	shr.u32 	%r43, %r42, 9;
	add.s32 	%r21, %r43, 1;
	and.b32  	%r44, %r43, 3;
	setp.eq.s32 	%p8, %r44, 3;
	mov.u32 	%r236, %r14;
	@%p8 bra 	$L__BB6_30;
	add.s32 	%r234, %r14, %r232;
	and.b32  	%r45, %r21, 3;
	neg.s32 	%r233, %r45;
	mov.u32 	%r236, %r14;
$L__BB6_29:
	.pragma "nounroll";
	mul.wide.u32 	%rd47, %r234, 8;
	add.s64 	%rd46, %rd9, %rd47;
	// begin inline asm
	ld.global.nc.u64 %rd45, [%rd46];
	// end inline asm
	mov.b64 	%fd61, %rd45;
	add.f64 	%fd262, %fd262, %fd61;
	add.s32 	%r236, %r236, 640;
	add.s32 	%r234, %r234, 640;
	add.s32 	%r233, %r233, 1;
	setp.ne.s32 	%p9, %r233, 0;
	@%p9 bra 	$L__BB6_29;
$L__BB6_30:
	setp.lt.u32 	%p10, %r20, 1920;
	@%p10 bra 	$L__BB6_33;
	cvt.u64.u32 	%rd48, %r236;
	cvt.u64.u32 	%rd49, %r232;
	add.s64 	%rd50, %rd48, %rd49;
	shl.b64 	%rd51, %rd50, 3;
	add.s64 	%rd52, %rd51, %rd9;
	add.s64 	%rd108, %rd52, 10240;
	add.s32 	%r237, %r236, %r232;
$L__BB6_32:
	mul.wide.u32 	%rd61, %r237, 8;
	add.s64 	%rd54, %rd9, %rd61;
	// begin inline asm
	ld.global.nc.u64 %rd53, [%rd54];
	// end inline asm
	mov.b64 	%fd62, %rd53;
	add.f64 	%fd63, %fd262, %fd62;
	add.s64 	%rd56, %rd108, -5120;
	// begin inline asm
	ld.global.nc.u64 %rd55, [%rd56];
	// end inline asm
	mov.b64 	%fd64, %rd55;
	add.f64 	%fd65, %fd63, %fd64;
	// begin inline asm
	ld.global.nc.u64 %rd57, [%rd108];
	// end inline asm
	mov.b64 	%fd66, %rd57;
	add.f64 	%fd67, %fd65, %fd66;
	add.s64 	%rd60, %rd108, 5120;
	// begin inline asm
	ld.global.nc.u64 %rd59, [%rd60];
	// end inline asm
	mov.b64 	%fd68, %rd59;
	add.f64 	%fd262, %fd67, %fd68;
	add.s32 	%r236, %r236, 2560;
	add.s64 	%rd108, %rd108, 20480;
	add.s32 	%r237, %r237, 2560;
	setp.lt.s32 	%p11, %r236, %r19;
	@%p11 bra 	$L__BB6_32;
$L__BB6_33:
	// begin inline asm
	mov.u32 %r46, %laneid;
	// end inline asm
	mov.b64 	%rd62, %fd262;
	mov.b64 	{%r48, %r53}, %rd62;
	mov.b32 	%r54, 1;
	mov.b32 	%r95, 31;
	mov.b32 	%r96, -1;
	// begin inline asm
	shfl.sync.down.b32 %r47, %r48, %r54, %r95, %r96;
	// end inline asm
	// begin inline asm
	shfl.sync.down.b32 %r52, %r53, %r54, %r95, %r96;
	// end inline asm
	mov.b64 	%rd63, {%r47, %r52};
	mov.b64 	%fd69, %rd63;
	setp.gt.s32 	%p12, %r46, 30;
	add.f64 	%fd70, %fd262, %fd69;
	selp.f64 	%fd71, %fd262, %fd70, %p12;
	mov.b64 	%rd64, %fd71;
	mov.b64 	{%r58, %r63}, %rd64;
	mov.b32 	%r64, 2;
	// begin inline asm
	shfl.sync.down.b32 %r57, %r58, %r64, %r95, %r96;
	// end inline asm
	// begin inline asm
	shfl.sync.down.b32 %r62, %r63, %r64, %r95, %r96;
	// end inline asm
	mov.b64 	%rd65, {%r57, %r62};
	mov.b64 	%fd72, %rd65;
	setp.gt.s32 	%p13, %r46, 29;
	add.f64 	%fd73, %fd71, %fd72;
	selp.f64 	%fd74, %fd71, %fd73, %p13;
	mov.b64 	%rd66, %fd74;
	mov.b64 	{%r68, %r73}, %rd66;
	mov.b32 	%r74, 4;
	// begin inline asm
	shfl.sync.down.b32 %r67, %r68, %r74, %r95, %r96;
	// end inline asm
	// begin inline asm
	shfl.sync.down.b32 %r72, %r73, %r74, %r95, %r96;
	// end inline asm
	mov.b64 	%rd67, {%r67, %r72};
	mov.b64 	%fd75, %rd67;
	setp.gt.s32 	%p14, %r46, 27;
	add.f64 	%fd76, %fd74, %fd75;
	selp.f64 	%fd77, %fd74, %fd76, %p14;
	mov.b64 	%rd68, %fd77;
	mov.b64 	{%r78, %r83}, %rd68;
	mov.b32 	%r84, 8;
	// begin inline asm
	shfl.sync.down.b32 %r77, %r78, %r84, %r95, %r96;
	// end inline asm
	// begin inline asm
	shfl.sync.down.b32 %r82, %r83, %r84, %r95, %r96;
	// end inline asm
	mov.b64 	%rd69, {%r77, %r82};
	mov.b64 	%fd78, %rd69;
	setp.gt.s32 	%p15, %r46, 23;
	add.f64 	%fd79, %fd77, %fd78;
	selp.f64 	%fd80, %fd77, %fd79, %p15;
	mov.b64 	%rd70, %fd80;
	mov.b64 	{%r88, %r93}, %rd70;
	mov.b32 	%r94, 16;
	// begin inline asm
	shfl.sync.down.b32 %r87, %r88, %r94, %r95, %r96;
	// end inline asm
	// begin inline asm
	shfl.sync.down.b32 %r92, %r93, %r94, %r95, %r96;
	// end inline asm
	mov.b64 	%rd71, {%r87, %r92};
	mov.b64 	%fd81, %rd71;
	setp.gt.s32 	%p16, %r46, 15;
	add.f64 	%fd26, %fd80, %fd81;
	selp.f64 	%fd263, %fd80, %fd26, %p16;
	setp.ne.s32 	%p17, %r46, 0;
	@%p17 bra 	$L__BB6_35;
	shr.u32 	%r97, %r14, 2;
	and.b32  	%r98, %r97, 248;
	mov.u32 	%r99, _ZZN3cub18CUB_300001_SM_10006detail6reduce28DeviceReduceSingleTileKernelINS2_10policy_hubIdjN4cuda3std3__44plusIdEEE10Policy1000EPdSC_iS9_ddNS7_10__identityEEEvT0_T1_T2_T3_T4_T6_E12temp_storage;
	add.s32 	%r100, %r99, %r98;
	st.shared.f64 	[%r100+24], %fd26;
$L__BB6_35:
	bar.sync 	0;
	setp.ne.s32 	%p18, %r14, 0;
	@%p18 bra 	$L__BB6_37;
	ld.shared.f64 	%fd82, [_ZZN3cub18CUB_300001_SM_10006detail6reduce28DeviceReduceSingleTileKernelINS2_10policy_hubIdjN4cuda3std3__44plusIdEEE10Policy1000EPdSC_iS9_ddNS7_10__identityEEEvT0_T1_T2_T3_T4_T6_E12temp_storage+32];
	add.f64 	%fd83, %fd263, %fd82;
	ld.shared.f64 	%fd84, [_ZZN3cub18CUB_300001_SM_10006detail6reduce28DeviceReduceSingleTileKernelINS2_10policy_hubIdjN4cuda3std3__44plusIdEEE10Policy1000EPdSC_iS9_ddNS7_10__identityEEEvT0_T1_T2_T3_T4_T6_E12temp_storage+40];
	add.f64 	%fd85, %fd83, %fd84;
	ld.shared.f64 	%fd86, [_ZZN3cub18CUB_300001_SM_10006detail6reduce28DeviceReduceSingleTileKernelINS2_10policy_hubIdjN4cuda3std3__44plusIdEEE10Policy1000EPdSC_iS9_ddNS7_10__identityEEEvT0_T1_T2_T3_T4_T6_E12temp_storage+48];
	add.f64 	%fd87, %fd85, %fd86;
	ld.shared.f64 	%fd88, [_ZZN3cub18CUB_300001_SM_10006detail6reduce28DeviceReduceSingleTileKernelINS2_10policy_hubIdjN4cuda3std3__44plusIdEEE10Policy1000EPdSC_iS9_ddNS7_10__identityEEEvT0_T1_T2_T3_T4_T6_E12temp_storage+56];
	add.f64 	%fd89, %fd87, %fd88;
	ld.shared.f64 	%fd90, [_ZZN3cub18CUB_300001_SM_10006detail6reduce28DeviceReduceSingleTileKernelINS2_10policy_hubIdjN4cuda3std3__44plusIdEEE10Policy1000EPdSC_iS9_ddNS7_10__identityEEEvT0_T1_T2_T3_T4_T6_E12temp_storage+64];
	add.f64 	%fd91, %fd89, %fd90;
	ld.shared.f64 	%fd92, [_ZZN3cub18CUB_300001_SM_10006detail6reduce28DeviceReduceSingleTileKernelINS2_10policy_hubIdjN4cuda3std3__44plusIdEEE10Policy1000EPdSC_iS9_ddNS7_10__identityEEEvT0_T1_T2_T3_T4_T6_E12temp_storage+72];
	add.f64 	%fd93, %fd91, %fd92;
	ld.shared.f64 	%fd94, [_ZZN3cub18CUB_300001_SM_10006detail6reduce28DeviceReduceSingleTileKernelINS2_10policy_hubIdjN4cuda3std3__44plusIdEEE10Policy1000EPdSC_iS9_ddNS7_10__identityEEEvT0_T1_T2_T3_T4_T6_E12temp_storage+80];
	add.f64 	%fd95, %fd93, %fd94;
	ld.shared.f64 	%fd96, [_ZZN3cub18CUB_300001_SM_10006detail6reduce28DeviceReduceSingleTileKernelINS2_10policy_hubIdjN4cuda3std3__44plusIdEEE10Policy1000EPdSC_iS9_ddNS7_10__identityEEEvT0_T1_T2_T3_T4_T6_E12temp_storage+88];
	add.f64 	%fd97, %fd95, %fd96;
	ld.shared.f64 	%fd98, [_ZZN3cub18CUB_300001_SM_10006detail6reduce28DeviceReduceSingleTileKernelINS2_10policy_hubIdjN4cuda3std3__44plusIdEEE10Policy1000EPdSC_iS9_ddNS7_10__identityEEEvT0_T1_T2_T3_T4_T6_E12temp_storage+96];
	add.f64 	%fd99, %fd97, %fd98;
	ld.shared.f64 	%fd100, [_ZZN3cub18CUB_300001_SM_10006detail6reduce28DeviceReduceSingleTileKernelINS2_10policy_hubIdjN4cuda3std3__44plusIdEEE10Policy1000EPdSC_iS9_ddNS7_10__identityEEEvT0_T1_T2_T3_T4_T6_E12temp_storage+104];
	add.f64 	%fd101, %fd99, %fd100;
	ld.shared.f64 	%fd102, [_ZZN3cub18CUB_300001_SM_10006detail6reduce28DeviceReduceSingleTileKernelINS2_10policy_hubIdjN4cuda3std3__44plusIdEEE10Policy1000EPdSC_iS9_ddNS7_10__identityEEEvT0_T1_T2_T3_T4_T6_E12temp_storage+112];
	add.f64 	%fd103, %fd101, %fd102;
	ld.shared.f64 	%fd104, [_ZZN3cub18CUB_300001_SM_10006detail6reduce28DeviceReduceSingleTileKernelINS2_10policy_hubIdjN4cuda3std3__44plusIdEEE10Policy1000EPdSC_iS9_ddNS7_10__identityEEEvT0_T1_T2_T3_T4_T6_E12temp_storage+120];
	add.f64 	%fd105, %fd103, %fd104;
	ld.shared.f64 	%fd106, [_ZZN3cub18CUB_300001_SM_10006detail6reduce28DeviceReduceSingleTileKernelINS2_10policy_hubIdjN4cuda3std3__44plusIdEEE10Policy1000EPdSC_iS9_ddNS7_10__identityEEEvT0_T1_T2_T3_T4_T6_E12temp_storage+128];
	add.f64 	%fd107, %fd105, %fd106;
	ld.shared.f64 	%fd108, [_ZZN3cub18CUB_300001_SM_10006detail6reduce28DeviceReduceSingleTileKernelINS2_10policy_hubIdjN4cuda3std3__44plusIdEEE10Policy1000EPdSC_iS9_ddNS7_10__identityEEEvT0_T1_T2_T3_T4_T6_E12temp_storage+136];
	add.f64 	%fd109, %fd107, %fd108;
	ld.shared.f64 	%fd110, [_ZZN3cub18CUB_300001_SM_10006detail6reduce28DeviceReduceSingleTileKernelINS2_10policy_hubIdjN4cuda3std3__44plusIdEEE10Policy1000EPdSC_iS9_ddNS7_10__identityEEEvT0_T1_T2_T3_T4_T6_E12temp_storage+144];
	add.f64 	%fd111, %fd109, %fd110;
	ld.shared.f64 	%fd112, [_ZZN3cub18CUB_300001_SM_10006detail6reduce28DeviceReduceSingleTileKernelINS2_10policy_hubIdjN4cuda3std3__44plusIdEEE10Policy1000EPdSC_iS9_ddNS7_10__identityEEEvT0_T1_T2_T3_T4_T6_E12temp_storage+152];
	add.f64 	%fd113, %fd111, %fd112;
	ld.shared.f64 	%fd114, [_ZZN3cub18CUB_300001_SM_10006detail6reduce28DeviceReduceSingleTileKernelINS2_10policy_hubIdjN4cuda3std3__44plusIdEEE10Policy1000EPdSC_iS9_ddNS7_10__identityEEEvT0_T1_T2_T3_T4_T6_E12temp_storage+160];
	add.f64 	%fd115, %fd113, %fd114;
	ld.shared.f64 	%fd116, [_ZZN3cub18CUB_300001_SM_10006detail6reduce28DeviceReduceSingleTileKernelINS2_10policy_hubIdjN4cuda3std3__44plusIdEEE10Policy1000EPdSC_iS9_ddNS7_10__identityEEEvT0_T1_T2_T3_T4_T6_E12temp_storage+168];
	add.f64 	%fd117, %fd115, %fd116;
	ld.shared.f64 	%fd118, [_ZZN3cub18CUB_300001_SM_10006detail6reduce28DeviceReduceSingleTileKernelINS2_10policy_hubIdjN4cuda3std3__44plusIdEEE10Policy1000EPdSC_iS9_ddNS7_10__identityEEEvT0_T1_T2_T3_T4_T6_E12temp_storage+176];
	add.f64 	%fd263, %fd117, %fd118;
$L__BB6_37:
	mov.u32 	%r224, %tid.x;
	setp.ne.s32 	%p60, %r224, 0;
	@%p60 bra 	$L__BB6_39;
	add.f64 	%fd249, %fd30, %fd263;
	st.global.f64 	[%rd1], %fd249;
$L__BB6_39:
	ret;

}
	// .globl	_ZN3cub18CUB_300001_SM_10006detail6reduce28DeviceReduceSingleTileKernelINS2_10policy_hubIdyN4cuda3std3__44plusIdEEE10Policy1000EN6thrust24THRUST_300001_SM_1000_NS6detail15normal_iteratorINSD_10device_ptrIdEEEEPdyS9_ddNS7_10__identityEEEvT0_T1_T2_T3_T4_T6_
.visible .entry _ZN3cub18CUB_300001_SM_10006detail6reduce28DeviceReduceSingleTileKernelINS2_10policy_hubIdyN4cuda3std3__44plusIdEEE10Policy1000EN6thrust24THRUST_300001_SM_1000_NS6detail15normal_iteratorINSD_10device_ptrIdEEEEPdyS9_ddNS7_10__identityEEEvT0_T1_T2_T3_T4_T6_(
	.param .align 8 .b8 _ZN3cub18CUB_300001_SM_10006detail6reduce28DeviceReduceSingleTileKernelINS2_10policy_hubIdyN4cuda3std3__44plusIdEEE10Policy1000EN6thrust24THRUST_300001_SM_1000_NS6detail15normal_iteratorINSD_10device_ptrIdEEEEPdyS9_ddNS7_10__identityEEEvT0_T1_T2_T3_T4_T6__param_0[8],
	.param .u64 .ptr .align 1 _ZN3cub18CUB_300001_SM_10006detail6reduce28DeviceReduceSingleTileKernelINS2_10policy_hubIdyN4cuda3std3__44plusIdEEE10Policy1000EN6thrust24THRUST_300001_SM_1000_NS6detail15normal_iteratorINSD_10device_ptrIdEEEEPdyS9_ddNS7_10__identityEEEvT0_T1_T2_T3_T4_T6__param_1,
	.param .u64 _ZN3cub18CUB_300001_SM_10006detail6reduce28DeviceReduceSingleTileKernelINS2_10policy_hubIdyN4cuda3std3__44plusIdEEE10Policy1000EN6thrust24THRUST_300001_SM_1000_NS6detail15normal_iteratorINSD_10device_ptrIdEEEEPdyS9_ddNS7_10__identityEEEvT0_T1_T2_T3_T4_T6__param_2,
	.param .align 1 .b8 _ZN3cub18CUB_300001_SM_10006detail6reduce28DeviceReduceSingleTileKernelINS2_10policy_hubIdyN4cuda3std3__44plusIdEEE10Policy1000EN6thrust24THRUST_300001_SM_1000_NS6detail15normal_iteratorINSD_10device_ptrIdEEEEPdyS9_ddNS7_10__identityEEEvT0_T1_T2_T3_T4_T6__param_3[1],
	.param .f64 _ZN3cub18CUB_300001_SM_10006detail6reduce28DeviceReduceSingleTileKernelINS2_10policy_hubIdyN4cuda3std3__44plusIdEEE10Policy1000EN6thrust24THRUST_300001_SM_1000_NS6detail15normal_iteratorINSD_10device_ptrIdEEEEPdyS9_ddNS7_10__identityEEEvT0_T1_T2_T3_T4_T6__param_4,
	.param .align 1 .b8 _ZN3cub18CUB_300001_SM_10006detail6reduce28DeviceReduceSingleTileKernelINS2_10policy_hubIdyN4cuda3std3__44plusIdEEE10Policy1000EN6thrust24THRUST_300001_SM_1000_NS6detail15normal_iteratorINSD_10device_ptrIdEEEEPdyS9_ddNS7_10__identityEEEvT0_T1_T2_T3_T4_T6__param_5[1]
)
.maxntid 512
.minnctapersm 1
{
	.reg .pred 	%p<67>;
	.reg .b32 	%r<246>;
	.reg .b64 	%rd<86>;
	.reg .b64 	%fd<348>;
	// demoted variable
	.shared .align 8 .b8 _ZZN3cub18CUB_300001_SM_10006detail6reduce28DeviceReduceSingleTileKernelINS2_10policy_hubIdyN4cuda3std3__44plusIdEEE10Policy1000EN6thrust24THRUST_300001_SM_1000_NS6detail15normal_iteratorINSD_10device_ptrIdEEEEPdyS9_ddNS7_10__identityEEEvT0_T1_T2_T3_T4_T6_E12temp_storage[152];
	ld.param.u64 	%rd18, [_ZN3cub18CUB_300001_SM_10006detail6reduce28DeviceReduceSingleTileKernelINS2_10policy_hubIdyN4cuda3std3__44plusIdEEE10Policy1000EN6thrust24THRUST_300001_SM_1000_NS6detail15normal_iteratorINSD_10device_ptrIdEEEEPdyS9_ddNS7_10__identityEEEvT0_T1_T2_T3_T4_T6__param_0];
	ld.param.u64 	%rd20, [_ZN3cub18CUB_300001_SM_10006detail6reduce28DeviceReduceSingleTileKernelINS2_10policy_hubIdyN4cuda3std3__44plusIdEEE10Policy1000EN6thrust24THRUST_300001_SM_1000_NS6detail15normal_iteratorINSD_10device_ptrIdEEEEPdyS9_ddNS7_10__identityEEEvT0_T1_T2_T3_T4_T6__param_1];
	ld.param.u64 	%rd19, [_ZN3cub18CUB_300001_SM_10006detail6reduce28DeviceReduceSingleTileKernelINS2_10policy_hubIdyN4cuda3std3__44plusIdEEE10Policy1000EN6thrust24THRUST_300001_SM_1000_NS6detail15normal_iteratorINSD_10device_ptrIdEEEEPdyS9_ddNS7_10__identityEEEvT0_T1_T2_T3_T4_T6__param_2];
	ld.param.f64 	%fd42, [_ZN3cub18CUB_300001_SM_10006detail6reduce28DeviceReduceSingleTileKernelINS2_10policy_hubIdyN4cuda3std3__44plusIdEEE10Policy1000EN6thrust24THRUST_300001_SM_1000_NS6detail15normal_iteratorINSD_10device_ptrIdEEEEPdyS9_ddNS7_10__identityEEEvT0_T1_T2_T3_T4_T6__param_4];
	cvta.to.global.u64 	%rd1, %rd20;
	setp.ne.s64 	%p1, %rd19, 0;
	@%p1 bra 	$L__BB7_3;
	mov.u32 	%r231, %tid.x;
	setp.ne.s32 	%p66, %r231, 0;
	@%p66 bra 	$L__BB7_51;
	st.global.f64 	[%rd1], %fd42;
	bra.uni 	$L__BB7_51;
$L__BB7_3:
	cvta.to.global.u64 	%rd2, %rd18;
	setp.gt.u64 	%p2, %rd19, 3583;
	@%p2 bra 	$L__BB7_28;
	cvt.u32.u64 	%r1, %rd19;
	mov.u32 	%r2, %tid.x;
	setp.ge.u32 	%p24, %r2, %r1;
	mov.f64 	%fd335, 0d0000000000000000;
	mov.u32 	%r235, %r2;
	@%p24 bra 	$L__BB7_6;
	mul.wide.u32 	%rd51, %r2, 8;
	add.s64 	%rd52, %rd2, %rd51;
	ld.global.f64 	%fd335, [%rd52];
	add.s32 	%r235, %r2, 512;
$L__BB7_6:
	setp.ge.u32 	%p25, %r235, %r1;
	@%p25 bra 	$L__BB7_19;
	not.b32 	%r108, %r235;
	add.s32 	%r109, %r108, %r1;
	shr.u32 	%r110, %r109, 9;
	add.s32 	%r5, %r110, 1;
	and.b32  	%r6, %r5, 15;
	setp.lt.u32 	%p26, %r109, 7680;
	@%p26 bra 	$L__BB7_10;
	and.b32  	%r111, %r5, 16777200;
	neg.s32 	%r233, %r111;
	mul.wide.u32 	%rd53, %r235, 8;
	add.s64 	%rd54, %rd53, %rd2;
	add.s64 	%rd81, %rd54, 32768;
$L__BB7_9:
	.pragma "nounroll";
	ld.global.f64 	%fd169, [%rd81+-32768];
	add.f64 	%fd170, %fd335, %fd169;
	ld.global.f64 	%fd171, [%rd81+-28672];
	add.f64 	%fd172, %fd170, %fd171;
	ld.global.f64 	%fd173, [%rd81+-24576];
	add.f64 	%fd174, %fd172, %fd173;
	ld.global.f64 	%fd175, [%rd81+-20480];
	add.f64 	%fd176, %fd174, %fd175;
	ld.global.f64 	%fd177, [%rd81+-16384];
	add.f64 	%fd178, %fd176, %fd177;
	ld.global.f64 	%fd179, [%rd81+-12288];
	add.f64 	%fd180, %fd178, %fd179;
	ld.global.f64 	%fd181, [%rd81+-8192];
	add.f64 	%fd182, %fd180, %fd181;
	ld.global.f64 	%fd183, [%rd81+-4096];
	add.f64 	%fd184, %fd182, %fd183;
	ld.global.f64 	%fd185, [%rd81];
	add.f64 	%fd186, %fd184, %fd185;
	ld.global.f64 	%fd187, [%rd81+4096];
	add.f64 	%fd188, %fd186, %fd187;
	ld.global.f64 	%fd189, [%rd81+8192];
	add.f64 	%fd190, %fd188, %fd189;
	ld.global.f64 	%fd191, [%rd81+12288];
	add.f64 	%fd192, %fd190, %fd191;
	ld.global.f64 	%fd193, [%rd81+16384];
	add.f64 	%fd194, %fd192, %fd193;
	ld.global.f64 	%fd195, [%rd81+20480];
	add.f64 	%fd196, %fd194, %fd195;
	ld.global.f64 	%fd197, [%rd81+24576];
	add.f64 	%fd198, %fd196, %fd197;
	ld.global.f64 	%fd199, [%rd81+28672];
	add.f64 	%fd335, %fd198, %fd199;
	add.s32 	%r235, %r235, 8192;
	add.s32 	%r233, %r233, 16;
	add.s64 	%rd81, %rd81, 65536;
	setp.ne.s32 	%p27, %r233, 0;
	@%p27 bra 	$L__BB7_9;
$L__BB7_10:
	setp.eq.s32 	%p28, %r6, 0;
	@%p28 bra 	$L__BB7_19;
	and.b32  	%r13, %r5, 7;
	setp.lt.u32 	%p29, %r6, 8;
	@%p29 bra 	$L__BB7_13;
	mul.wide.s32 	%rd55, %r235, 8;
	add.s64 	%rd56, %rd2, %rd55;
	ld.global.f64 	%fd201, [%rd56];
	add.f64 	%fd202, %fd335, %fd201;
	ld.global.f64 	%fd203, [%rd56+4096];
	add.f64 	%fd204, %fd202, %fd203;
	ld.global.f64 	%fd205, [%rd56+8192];
	add.f64 	%fd206, %fd204, %fd205;
	ld.global.f64 	%fd207, [%rd56+12288];
	add.f64 	%fd208, %fd206, %fd207;
	ld.global.f64 	%fd209, [%rd56+16384];
	add.f64 	%fd210, %fd208, %fd209;
	ld.global.f64 	%fd211, [%rd56+20480];
	add.f64 	%fd212, %fd210, %fd211;
	ld.global.f64 	%fd213, [%rd56+24576];
	add.f64 	%fd214, %fd212, %fd213;
	ld.global.f64 	%fd215, [%rd56+28672];
	add.f64 	%fd335, %fd214, %fd215;
	add.s32 	%r235, %r235, 4096;
$L__BB7_13:
	setp.eq.s32 	%p30, %r13, 0;
	@%p30 bra 	$L__BB7_19;
	and.b32  	%r16, %r5, 3;
	setp.lt.u32 	%p31, %r13, 4;
	@%p31 bra 	$L__BB7_16;
	mul.wide.s32 	%rd57, %r235, 8;
	add.s64 	%rd58, %rd2, %rd57;
	ld.global.f64 	%fd217, [%rd58];
	add.f64 	%fd218, %fd335, %fd217;
	ld.global.f64 	%fd219, [%rd58+4096];
	add.f64 	%fd220, %fd218, %fd219;
	ld.global.f64 	%fd221, [%rd58+8192];
	add.f64 	%fd222, %fd220, %fd221;
	ld.global.f64 	%fd223, [%rd58+12288];
	add.f64 	%fd335, %fd222, %fd223;
	add.s32 	%r235, %r235, 2048;
$L__BB7_16:
	setp.eq.s32 	%p32, %r16, 0;
	@%p32 bra 	$L__BB7_19;
	neg.s32 	%r238, %r16;
$L__BB7_18:
	.pragma "nounroll";
	mul.wide.s32 	%rd59, %r235, 8;
	add.s64 	%rd60, %rd2, %rd59;
	ld.global.f64 	%fd224, [%rd60];
	add.f64 	%fd335, %fd335, %fd224;
	add.s32 	%r235, %r235, 512;
	add.s32 	%r238, %r238, 1;
	setp.ne.s32 	%p33, %r238, 0;
	@%p33 bra 	$L__BB7_18;
$L__BB7_19:
	setp.lt.u64 	%p34, %rd19, 512;
	@%p34 bra 	$L__BB7_24;
	// begin inline asm
	mov.u32 %r175, %laneid;
	// end inline asm
	mov.b64 	%rd71, %fd335;
	mov.b64 	{%r177, %r182}, %rd71;
	mov.b32 	%r183, 1;
	mov.b32 	%r224, 31;
	mov.b32 	%r225, -1;
	// begin inline asm
	shfl.sync.down.b32 %r176, %r177, %r183, %r224, %r225;
	// end inline asm
	// begin inline asm
	shfl.sync.down.b32 %r181, %r182, %r183, %r224, %r225;
	// end inline asm
	mov.b64 	%rd72, {%r176, %r181};
	mov.b64 	%fd283, %rd72;
	setp.gt.s32 	%p58, %r175, 30;
	add.f64 	%fd284, %fd335, %fd283;
	selp.f64 	%fd285, %fd335, %fd284, %p58;
	mov.b64 	%rd73, %fd285;
	mov.b64 	{%r187, %r192}, %rd73;
	mov.b32 	%r193, 2;
	// begin inline asm
	shfl.sync.down.b32 %r186, %r187, %r193, %r224, %r225;
	// end inline asm
	// begin inline asm
	shfl.sync.down.b32 %r191, %r192, %r193, %r224, %r225;
	// end inline asm
	mov.b64 	%rd74, {%r186, %r191};
	mov.b64 	%fd286, %rd74;
	setp.gt.s32 	%p59, %r175, 29;
	add.f64 	%fd287, %fd285, %fd286;
	selp.f64 	%fd288, %fd285, %fd287, %p59;
	mov.b64 	%rd75, %fd288;
	mov.b64 	{%r197, %r202}, %rd75;
	mov.b32 	%r203, 4;
	// begin inline asm
	shfl.sync.down.b32 %r196, %r197, %r203, %r224, %r225;
	// end inline asm
	// begin inline asm
	shfl.sync.down.b32 %r201, %r202, %r203, %r224, %r225;
	// end inline asm
	mov.b64 	%rd76, {%r196, %r201};
	mov.b64 	%fd289, %rd76;
	setp.gt.s32 	%p60, %r175, 27;
	add.f64 	%fd290, %fd288, %fd289;
	selp.f64 	%fd291, %fd288, %fd290, %p60;
	mov.b64 	%rd77, %fd291;
	mov.b64 	{%r207, %r212}, %rd77;
	mov.b32 	%r213, 8;
	// begin inline asm
	shfl.sync.down.b32 %r206, %r207, %r213, %r224, %r225;
	// end inline asm
	// begin inline asm
	shfl.sync.down.b32 %r211, %r212, %r213, %r224, %r225;
	// end inline asm
	mov.b64 	%rd78, {%r206, %r211};
	mov.b64 	%fd292, %rd78;
	setp.gt.s32 	%p61, %r175, 23;
	add.f64 	%fd293, %fd291, %fd292;
	selp.f64 	%fd294, %fd291, %fd293, %p61;
	mov.b64 	%rd79, %fd294;
	mov.b64 	{%r217, %r222}, %rd79;
	mov.b32 	%r223, 16;
	// begin inline asm
	shfl.sync.down.b32 %r216, %r217, %r223, %r224, %r225;
	// end inline asm
	// begin inline asm
	shfl.sync.down.b32 %r221, %r222, %r223, %r224, %r225;
	// end inline asm
	mov.b64 	%rd80, {%r216, %r221};
	mov.b64 	%fd295, %rd80;
	setp.gt.s32 	%p62, %r175, 15;
	add.f64 	%fd16, %fd294, %fd295;
	selp.f64 	%fd347, %fd294, %fd16, %p62;
	setp.ne.s32 	%p63, %r175, 0;
	@%p63 bra 	$L__BB7_22;
	shr.u32 	%r226, %r2, 2;
	and.b32  	%r227, %r226, 248;
	mov.u32 	%r228, _ZZN3cub18CUB_300001_SM_10006detail6reduce28DeviceReduceSingleTileKernelINS2_10policy_hubIdyN4cuda3std3__44plusIdEEE10Policy1000EN6thrust24THRUST_300001_SM_1000_NS6detail15normal_iteratorINSD_10device_ptrIdEEEEPdyS9_ddNS7_10__identityEEEvT0_T1_T2_T3_T4_T6_E12temp_storage;
	add.s32 	%r229, %r228, %r227;
	st.shared.f64 	[%r229+16], %fd16;
$L__BB7_22:
	bar.sync 	0;
	setp.ne.s32 	%p64, %r2, 0;
	@%p64 bra 	$L__BB7_49;
	ld.shared.f64 	%fd296, [_ZZN3cub18CUB_300001_SM_10006detail6reduce28DeviceReduceSingleTileKernelINS2_10policy_hubIdyN4cuda3std3__44plusIdEEE10Policy1000EN6thrust24THRUST_300001_SM_1000_NS6detail15normal_iteratorINSD_10device_ptrIdEEEEPdyS9_ddNS7_10__identityEEEvT0_T1_T2_T3_T4_T6_E12temp_storage+24];
	add.f64 	%fd297, %fd347, %fd296;
	ld.shared.f64 	%fd298, [_ZZN3cub18CUB_300001_SM_10006detail6reduce28DeviceReduceSingleTileKernelINS2_10policy_hubIdyN4cuda3std3__44plusIdEEE10Policy1000EN6thrust24THRUST_300001_SM_1000_NS6detail15normal_iteratorINSD_10device_ptrIdEEEEPdyS9_ddNS7_10__identityEEEvT0_T1_T2_T3_T4_T6_E12temp_storage+32];
	add.f64 	%fd299, %fd297, %fd298;
	ld.shared.f64 	%fd300, [_ZZN3cub18CUB_300001_SM_10006detail6reduce28DeviceReduceSingleTileKernelINS2_10policy_hubIdyN4cuda3std3__44plusIdEEE10Policy1000EN6thrust24THRUST_300001_SM_1000_NS6detail15normal_iteratorINSD_10device_ptrIdEEEEPdyS9_ddNS7_10__identityEEEvT0_T1_T2_T3_T4_T6_E12temp_storage+40];
	add.f64 	%fd301, %fd299, %fd300;
	ld.shared.f64 	%fd302, [_ZZN3cub18CUB_300001_SM_10006detail6reduce28DeviceReduceSingleTileKernelINS2_10policy_hubIdyN4cuda3std3__44plusIdEEE10Policy1000EN6thrust24THRUST_300001_SM_1000_NS6detail15normal_iteratorINSD_10device_ptrIdEEEEPdyS9_ddNS7_10__identityEEEvT0_T1_T2_T3_T4_T6_E12temp_storage+48];
	add.f64 	%fd303, %fd301, %fd302;
	ld.shared.f64 	%fd304, [_ZZN3cub18CUB_300001_SM_10006detail6reduce28DeviceReduceSingleTileKernelINS2_10policy_hubIdyN4cuda3std3__44plusIdEEE10Policy1000EN6thrust24THRUST_300001_SM_1000_NS6detail15normal_iteratorINSD_10device_ptrIdEEEEPdyS9_ddNS7_10__identityEEEvT0_T1_T2_T3_T4_T6_E12temp_storage+56];
	add.f64 	%fd305, %fd303, %fd304;
	ld.shared.f64 	%fd306, [_ZZN3cub18CUB_300001_SM_10006detail6reduce28DeviceReduceSingleTileKernelINS2_10policy_hubIdyN4cuda3std3__44plusIdEEE10Policy1000EN6thrust24THRUST_300001_SM_1000_NS6detail15normal_iteratorINSD_10device_ptrIdEEEEPdyS9_ddNS7_10__identityEEEvT0_T1_T2_T3_T4_T6_E12temp_storage+64];
	add.f64 	%fd307, %fd305, %fd306;
	ld.shared.f64 	%fd308, [_ZZN3cub18CUB_300001_SM_10006detail6reduce28DeviceReduceSingleTileKernelINS2_10policy_hubIdyN4cuda3std3__44plusIdEEE10Policy1000EN6thrust24THRUST_300001_SM_1000_NS6detail15normal_iteratorINSD_10device_ptrIdEEEEPdyS9_ddNS7_10__identityEEEvT0_T1_T2_T3_T4_T6_E12temp_storage+72];
	add.f64 	%fd309, %fd307, %fd308;
	ld.shared.f64 	%fd310, [_ZZN3cub18CUB_300001_SM_10006detail6reduce28DeviceReduceSingleTileKernelINS2_10policy_hubIdyN4cuda3std3__44plusIdEEE10Policy1000EN6thrust24THRUST_300001_SM_1000_NS6detail15normal_iteratorINSD_10device_ptrIdEEEEPdyS9_ddNS7_10__identityEEEvT0_T1_T2_T3_T4_T6_E12temp_storage+80];
	add.f64 	%fd311, %fd309, %fd310;
	ld.shared.f64 	%fd312, [_ZZN3cub18CUB_300001_SM_10006detail6reduce28DeviceReduceSingleTileKernelINS2_10policy_hubIdyN4cuda3std3__44plusIdEEE10Policy1000EN6thrust24THRUST_300001_SM_1000_NS6detail15normal_iteratorINSD_10device_ptrIdEEEEPdyS9_ddNS7_10__identityEEEvT0_T1_T2_T3_T4_T6_E12temp_storage+88];
	add.f64 	%fd313, %fd311, %fd312;
	ld.shared.f64 	%fd314, [_ZZN3cub18CUB_300001_SM_10006detail6reduce28DeviceReduceSingleTileKernelINS2_10policy_hubIdyN4cuda3std3__44plusIdEEE10Policy1000EN6thrust24THRUST_300001_SM_1000_NS6detail15normal_iteratorINSD_10device_ptrIdEEEEPdyS9_ddNS7_10__identityEEEvT0_T1_T2_T3_T4_T6_E12temp_storage+96];
	add.f64 	%fd315, %fd313, %fd314;
	ld.shared.f64 	%fd316, [_ZZN3cub18CUB_300001_SM_10006detail6reduce28DeviceReduceSingleTileKernelINS2_10policy_hubIdyN4cuda3std3__44plusIdEEE10Policy1000EN6thrust24THRUST_300001_SM_1000_NS6detail15normal_iteratorINSD_10device_ptrIdEEEEPdyS9_ddNS7_10__identityEEEvT0_T1_T2_T3_T4_T6_E12temp_storage+104];
	add.f64 	%fd317, %fd315, %fd316;
	ld.shared.f64 	%fd318, [_ZZN3cub18CUB_300001_SM_10006detail6reduce28DeviceReduceSingleTileKernelINS2_10policy_hubIdyN4cuda3std3__44plusIdEEE10Policy1000EN6thrust24THRUST_300001_SM_1000_NS6detail15normal_iteratorINSD_10device_ptrIdEEEEPdyS9_ddNS7_10__identityEEEvT0_T1_T2_T3_T4_T6_E12temp_storage+112];
	add.f64 	%fd319, %fd317, %fd318;
	ld.shared.f64 	%fd320, [_ZZN3cub18CUB_300001_SM_10006detail6reduce28DeviceReduceSingleTileKernelINS2_10policy_hubIdyN4cuda3std3__44plusIdEEE10Policy1000EN6thrust24THRUST_300001_SM_1000_NS6detail15normal_iteratorINSD_10device_ptrIdEEEEPdyS9_ddNS7_10__identityEEEvT0_T1_T2_T3_T4_T6_E12temp_storage+120];
	add.f64 	%fd321, %fd319, %fd320;
	ld.shared.f64 	%fd322, [_ZZN3cub18CUB_300001_SM_10006detail6reduce28DeviceReduceSingleTileKernelINS2_10policy_hubIdyN4cuda3std3__44plusIdEEE10Policy1000EN6thrust24THRUST_300001_SM_1000_NS6detail15normal_iteratorINSD_10device_ptrIdEEEEPdyS9_ddNS7_10__identityEEEvT0_T1_T2_T3_T4_T6_E12temp_storage+128];
	add.f64 	%fd323, %fd321, %fd322;
	ld.shared.f64 	%fd324, [_ZZN3cub18CUB_300001_SM_10006detail6reduce28DeviceReduceSingleTileKernelINS2_10policy_hubIdyN4cuda3std3__44plusIdEEE10Policy1000EN6thrust24THRUST_300001_SM_1000_NS6detail15normal_iteratorINSD_10device_ptrIdEEEEPdyS9_ddNS7_10__identityEEEvT0_T1_T2_T3_T4_T6_E12temp_storage+136];
	add.f64 	%fd347, %fd323, %fd324;
	bra.uni 	$L__BB7_49;
$L__BB7_24:
	// begin inline asm
	mov.u32 %r112, %laneid;
	// end inline asm
	and.b32  	%r163, %r2, 992;
	add.s32 	%r164, %r163, 32;
	setp.gt.u32 	%p35, %r164, %r1;
	not.b32 	%r165, %r163;
	add.s32 	%r166, %r1, %r165;
	selp.b32 	%r161, %r166, 31, %p35;
	mov.b64 	%rd61, %fd335;
	mov.b64 	{%r114, %r119}, %rd61;
	mov.b32 	%r120, 1;
	mov.b32 	%r162, -1;
	// begin inline asm
	shfl.sync.down.b32 %r113, %r114, %r120, %r161, %r162;
	// end inline asm
	// begin inline asm
	shfl.sync.down.b32 %r118, %r119, %r120, %r161, %r162;
	// end inline asm
	mov.b64 	%rd62, {%r113, %r118};
	mov.b64 	%fd225, %rd62;
	setp.lt.s32 	%p36, %r112, %r161;
	add.f64 	%fd226, %fd335, %fd225;
	selp.f64 	%fd227, %fd226, %fd335, %p36;
	mov.b64 	%rd63, %fd227;
	mov.b64 	{%r124, %r129}, %rd63;
	mov.b32 	%r130, 2;
	// begin inline asm
	shfl.sync.down.b32 %r123, %r124, %r130, %r161, %r162;
	// end inline asm
	// begin inline asm
	shfl.sync.down.b32 %r128, %r129, %r130, %r161, %r162;
	// end inline asm
	mov.b64 	%rd64, {%r123, %r128};
	mov.b64 	%fd228, %rd64;
	add.s32 	%r167, %r112, 2;
	setp.gt.s32 	%p37, %r167, %r161;
	add.f64 	%fd229, %fd227, %fd228;
	selp.f64 	%fd230, %fd227, %fd229, %p37;
	mov.b64 	%rd65, %fd230;
	mov.b64 	{%r134, %r139}, %rd65;
	mov.b32 	%r140, 4;
	// begin inline asm
	shfl.sync.down.b32 %r133, %r134, %r140, %r161, %r162;
	// end inline asm
	// begin inline asm
	shfl.sync.down.b32 %r138, %r139, %r140, %r161, %r162;
	// end inline asm
	mov.b64 	%rd66, {%r133, %r138};
	mov.b64 	%fd231, %rd66;
	add.s32 	%r168, %r112, 4;
	setp.gt.s32 	%p38, %r168, %r161;
	add.f64 	%fd232, %fd230, %fd231;
	selp.f64 	%fd233, %fd230, %fd232, %p38;
	mov.b64 	%rd67, %fd233;
	mov.b64 	{%r144, %r149}, %rd67;
	mov.b32 	%r150, 8;
	// begin inline asm
	shfl.sync.down.b32 %r143, %r144, %r150, %r161, %r162;
	// end inline asm
	// begin inline asm
	shfl.sync.down.b32 %r148, %r149, %r150, %r161, %r162;
	// end inline asm
	mov.b64 	%rd68, {%r143, %r148};
	mov.b64 	%fd234, %rd68;
	add.s32 	%r169, %r112, 8;
	setp.gt.s32 	%p39, %r169, %r161;
	add.f64 	%fd235, %fd233, %fd234;
	selp.f64 	%fd236, %fd233, %fd235, %p39;
	mov.b64 	%rd69, %fd236;
	mov.b64 	{%r154, %r159}, %rd69;
	mov.b32 	%r160, 16;
	// begin inline asm
	shfl.sync.down.b32 %r153, %r154, %r160, %r161, %r162;
	// end inline asm
	// begin inline asm
	shfl.sync.down.b32 %r158, %r159, %r160, %r161, %r162;
	// end inline asm
	mov.b64 	%rd70, {%r153, %r158};
	mov.b64 	%fd237, %rd70;
	add.s32 	%r170, %r112, 16;
	setp.gt.s32 	%p40, %r170, %r161;
	add.f64 	%fd238, %fd236, %fd237;
	selp.f64 	%fd347, %fd236, %fd238, %p40;
	setp.ne.s32 	%p41, %r112, 0;
	@%p41 bra 	$L__BB7_26;
	shr.u32 	%r171, %r2, 2;
	and.b32  	%r172, %r171, 248;
	mov.u32 	%r173, _ZZN3cub18CUB_300001_SM_10006detail6reduce28DeviceReduceSingleTileKernelINS2_10policy_hubIdyN4cuda3std3__44plusIdEEE10Policy1000EN6thrust24THRUST_300001_SM_1000_NS6detail15normal_iteratorINSD_10device_ptrIdEEEEPdyS9_ddNS7_10__identityEEEvT0_T1_T2_T3_T4_T6_E12temp_storage;
	add.s32 	%r174, %r173, %r172;
	st.shared.f64 	[%r174+16], %fd347;
$L__BB7_26:
	bar.sync 	0;
	setp.ne.s32 	%p42, %r2, 0;
	@%p42 bra 	$L__BB7_49;
	setp.gt.u64 	%p43, %rd19, 32;
	ld.shared.f64 	%fd239, [_ZZN3cub18CUB_300001_SM_10006detail6reduce28DeviceReduceSingleTileKernelINS2_10policy_hubIdyN4cuda3std3__44plusIdEEE10Policy1000EN6thrust24THRUST_300001_SM_1000_NS6detail15normal_iteratorINSD_10device_ptrIdEEEEPdyS9_ddNS7_10__identityEEEvT0_T1_T2_T3_T4_T6_E12temp_storage+24];
	add.f64 	%fd240, %fd347, %fd239;
	selp.f64 	%fd241, %fd240, %fd347, %p43;
	setp.gt.u64 	%p44, %rd19, 64;
	ld.shared.f64 	%fd242, [_ZZN3cub18CUB_300001_SM_10006detail6reduce28DeviceReduceSingleTileKernelINS2_10policy_hubIdyN4cuda3std3__44plusIdEEE10Policy1000EN6thrust24THRUST_300001_SM_1000_NS6detail15normal_iteratorINSD_10device_ptrIdEEEEPdyS9_ddNS7_10__identityEEEvT0_T1_T2_T3_T4_T6_E12temp_storage+32];
	add.f64 	%fd243, %fd242, %fd241;
	selp.f64 	%fd244, %fd243, %fd241, %p44;
	setp.gt.u64 	%p45, %rd19, 96;
	ld.shared.f64 	%fd245, [_ZZN3cub18CUB_300001_SM_10006detail6reduce28DeviceReduceSingleTileKernelINS2_10policy_hubIdyN4cuda3std3__44plusIdEEE10Policy1000EN6thrust24THRUST_300001_SM_1000_NS6detail15normal_iteratorINSD_10device_ptrIdEEEEPdyS9_ddNS7_10__identityEEEvT0_T1_T2_T3_T4_T6_E12temp_storage+40];
	add.f64 	%fd246, %fd245, %fd244;
	selp.f64 	%fd247, %fd246, %fd244, %p45;
	setp.gt.u64 	%p46, %rd19, 128;
	ld.shared.f64 	%fd248, [_ZZN3cub18CUB_300001_SM_10006detail6reduce28DeviceReduceSingleTileKernelINS2_10policy_hubIdyN4cuda3std3__44plusIdEEE10Policy1000EN6thrust24THRUST_300001_SM_1000_NS6detail15normal_iteratorINSD_10device_ptrIdEEEEPdyS9_ddNS7_10__identityEEEvT0_T1_T2_T3_T4_T6_E12temp_storage+48];
	add.f64 	%fd249, %fd248, %fd247;
	selp.f64 	%fd250, %fd249, %fd247, %p46;
	setp.gt.u64 	%p47, %rd19, 160;
	ld.shared.f64 	%fd251, [_ZZN3cub18CUB_300001_SM_10006detail6reduce28DeviceReduceSingleTileKernelINS2_10policy_hubIdyN4cuda3std3__44plusIdEEE10Policy1000EN6thrust24THRUST_300001_SM_1000_NS6detail15normal_iteratorINSD_10device_ptrIdEEEEPdyS9_ddNS7_10__identityEEEvT0_T1_T2_T3_T4_T6_E12temp_storage+56];
	add.f64 	%fd252, %fd251, %fd250;
	selp.f64 	%fd253, %fd252, %fd250, %p47;
	setp.gt.u64 	%p48, %rd19, 192;
	ld.shared.f64 	%fd254, [_ZZN3cub18CUB_300001_SM_10006detail6reduce28DeviceReduceSingleTileKernelINS2_10policy_hubIdyN4cuda3std3__44plusIdEEE10Policy1000EN6thrust24THRUST_300001_SM_1000_NS6detail15normal_iteratorINSD_10device_ptrIdEEEEPdyS9_ddNS7_10__identityEEEvT0_T1_T2_T3_T4_T6_E12temp_storage+64];
	add.f64 	%fd255, %fd254, %fd253;
	selp.f64 	%fd256, %fd255, %fd253, %p48;
	setp.gt.u64 	%p49, %rd19, 224;
	ld.shared.f64 	%fd257, [_ZZN3cub18CUB_300001_SM_10006detail6reduce28DeviceReduceSingleTileKernelINS2_10policy_hubIdyN4cuda3std3__44plusIdEEE10Policy1000EN6thrust24THRUST_300001_SM_1000_NS6detail15normal_iteratorINSD_10device_ptrIdEEEEPdyS9_ddNS7_10__identityEEEvT0_T1_T2_T3_T4_T6_E12temp_storage+72];
	add.f64 	%fd258, %fd257, %fd256;
	selp.f64 	%fd259, %fd258, %fd256, %p49;
	setp.gt.u64 	%p50, %rd19, 256;
	ld.shared.f64 	%fd260, [_ZZN3cub18CUB_300001_SM_10006detail6reduce28DeviceReduceSingleTileKernelINS2_10policy_hubIdyN4cuda3std3__44plusIdEEE10Policy1000EN6thrust24THRUST_300001_SM_1000_NS6detail15normal_iteratorINSD_10device_ptrIdEEEEPdyS9_ddNS7_10__identityEEEvT0_T1_T2_T3_T4_T6_E12temp_storage+80];
	add.f64 	%fd261, %fd260, %fd259;
	selp.f64 	%fd262, %fd261, %fd259, %p50;
	setp.gt.u64 	%p51, %rd19, 288;
	ld.shared.f64 	%fd263, [_ZZN3cub18CUB_300001_SM_10006detail6reduce28DeviceReduceSingleTileKernelINS2_10policy_hubIdyN4cuda3std3__44plusIdEEE10Policy1000EN6thrust24THRUST_300001_SM_1000_NS6detail15normal_iteratorINSD_10device_ptrIdEEEEPdyS9_ddNS7_10__identityEEEvT0_T1_T2_T3_T4_T6_E12temp_storage+88];
	add.f64 	%fd264, %fd263, %fd262;
	selp.f64 	%fd265, %fd264, %fd262, %p51;
	setp.gt.u64 	%p52, %rd19, 320;
	ld.shared.f64 	%fd266, [_ZZN3cub18CUB_300001_SM_10006detail6reduce28DeviceReduceSingleTileKernelINS2_10policy_hubIdyN4cuda3std3__44plusIdEEE10Policy1000EN6thrust24THRUST_300001_SM_1000_NS6detail15normal_iteratorINSD_10device_ptrIdEEEEPdyS9_ddNS7_10__identityEEEvT0_T1_T2_T3_T4_T6_E12temp_storage+96];
	add.f64 	%fd267, %fd266, %fd265;
	selp.f64 	%fd268, %fd267, %fd265, %p52;
	setp.gt.u64 	%p53, %rd19, 352;
	ld.shared.f64 	%fd269, [_ZZN3cub18CUB_300001_SM_10006detail6reduce28DeviceReduceSingleTileKernelINS2_10policy_hubIdyN4cuda3std3__44plusIdEEE10Policy1000EN6thrust24THRUST_300001_SM_1000_NS6detail15normal_iteratorINSD_10device_ptrIdEEEEPdyS9_ddNS7_10__identityEEEvT0_T1_T2_T3_T4_T6_E12temp_storage+104];
	add.f64 	%fd270, %fd269, %fd268;
	selp.f64 	%fd271, %fd270, %fd268, %p53;
	setp.gt.u64 	%p54, %rd19, 384;
	ld.shared.f64 	%fd272, [_ZZN3cub18CUB_300001_SM_10006detail6reduce28DeviceReduceSingleTileKernelINS2_10policy_hubIdyN4cuda3std3__44plusIdEEE10Policy1000EN6thrust24THRUST_300001_SM_1000_NS6detail15normal_iteratorINSD_10device_ptrIdEEEEPdyS9_ddNS7_10__identityEEEvT0_T1_T2_T3_T4_T6_E12temp_storage+112];
	add.f64 	%fd273, %fd272, %fd271;
	selp.f64 	%fd274, %fd273, %fd271, %p54;
	setp.gt.u64 	%p55, %rd19, 416;
	ld.shared.f64 	%fd275, [_ZZN3cub18CUB_300001_SM_10006detail6reduce28DeviceReduceSingleTileKernelINS2_10policy_hubIdyN4cuda3std3__44plusIdEEE10Policy1000EN6thrust24THRUST_300001_SM_1000_NS6detail15normal_iteratorINSD_10device_ptrIdEEEEPdyS9_ddNS7_10__identityEEEvT0_T1_T2_T3_T4_T6_E12temp_storage+120];
	add.f64 	%fd276, %fd275, %fd274;
	selp.f64 	%fd277, %fd276, %fd274, %p55;
	setp.gt.u64 	%p56, %rd19, 448;
	ld.shared.f64 	%fd278, [_ZZN3cub18CUB_300001_SM_10006detail6reduce28DeviceReduceSingleTileKernelINS2_10policy_hubIdyN4cuda3std3__44plusIdEEE10Policy1000EN6thrust24THRUST_300001_SM_1000_NS6detail15normal_iteratorINSD_10device_ptrIdEEEEPdyS9_ddNS7_10__identityEEEvT0_T1_T2_T3_T4_T6_E12temp_storage+128];
	add.f64 	%fd279, %fd278, %fd277;
	selp.f64 	%fd280, %fd279, %fd277, %p56;
	setp.gt.u64 	%p57, %rd19, 480;
	ld.shared.f64 	%fd281, [_ZZN3cub18CUB_300001_SM_10006detail6reduce28DeviceReduceSingleTileKernelINS2_10policy_hubIdyN4cuda3std3__44plusIdEEE10Policy1000EN6thrust24THRUST_300001_SM_1000_NS6detail15normal_iteratorINSD_10device_ptrIdEEEEPdyS9_ddNS7_10__identityEEEvT0_T1_T2_T3_T4_T6_E12temp_storage+136];
	add.f64 	%fd282, %fd281, %fd280;
	selp.f64 	%fd347, %fd282, %fd280, %p57;
	bra.uni 	$L__BB7_49;
$L__BB7_28:
	mov.u32 	%r24, %tid.x;
	cvt.u64.u32 	%rd6, %r24;
	mul.wide.u32 	%rd22, %r24, 8;
	add.s64 	%rd7, %rd2, %rd22;
	ld.global.f64 	%fd43, [%rd7];
	ld.global.f64 	%fd44, [%rd7+4096];
	ld.global.f64 	%fd45, [%rd7+8192];
	ld.global.f64 	%fd46, [%rd7+12288];
	ld.global.f64 	%fd47, [%rd7+16384];
	ld.global.f64 	%fd48, [%rd7+20480];
	ld.global.f64 	%fd49, [%rd7+24576];
	add.f64 	%fd50, %fd43, %fd44;
	add.f64 	%fd51, %fd50, %fd45;
	add.f64 	%fd52, %fd51, %fd46;
	add.f64 	%fd53, %fd52, %fd47;
	add.f64 	%fd54, %fd53, %fd48;
	add.f64 	%fd346, %fd54, %fd49;
	add.s64 	%rd8, %rd19, -3584;
	setp.lt.u64 	%p3, %rd8, 3584;
	mov.b64 	%rd83, 3584;
	@%p3 bra 	$L__BB7_32;
	mov.b64 	%rd83, 3584;
$L__BB7_30:
	shl.b64 	%rd24, %rd83, 3;
	add.s64 	%rd25, %rd7, %rd24;
	ld.global.f64 	%fd55, [%rd25];
	ld.global.f64 	%fd56, [%rd25+4096];
	ld.global.f64 	%fd57, [%rd25+8192];
	ld.global.f64 	%fd58, [%rd25+12288];
	ld.global.f64 	%fd59, [%rd25+16384];
	ld.global.f64 	%fd60, [%rd25+20480];
	ld.global.f64 	%fd61, [%rd25+24576];
	add.f64 	%fd62, %fd346, %fd55;
	add.f64 	%fd63, %fd62, %fd56;
	add.f64 	%fd64, %fd63, %fd57;
	add.f64 	%fd65, %fd64, %fd58;
	add.f64 	%fd66, %fd65, %fd59;
	add.f64 	%fd67, %fd66, %fd60;
	add.f64 	%fd346, %fd67, %fd61;
	sub.s64 	%rd26, %rd19, %rd83;
	setp.lt.u64 	%p4, %rd26, 3584;
	@%p4 bra 	$L__BB7_45;
	add.s64 	%rd83, %rd83, 3584;
	setp.le.u64 	%p5, %rd83, %rd8;
	@%p5 bra 	$L__BB7_30;
$L__BB7_32:
	setp.le.u64 	%p6, %rd19, %rd83;
	cvt.u32.u64 	%r42, %rd83;
	cvt.u32.u64 	%r43, %rd19;
	sub.s32 	%r44, %r43, %r42;
	setp.ge.s32 	%p7, %r24, %r44;
	or.pred  	%p8, %p6, %p7;
	@%p8 bra 	$L__BB7_45;
	not.b32 	%r47, %r24;
	add.s32 	%r48, %r47, %r43;
	sub.s32 	%r50, %r48, %r42;
	shr.u32 	%r51, %r50, 9;
	add.s32 	%r25, %r51, 1;
	and.b32  	%r26, %r25, 15;
	setp.lt.u32 	%p9, %r50, 7680;
	mov.u32 	%r242, %r24;
	@%p9 bra 	$L__BB7_36;
	and.b32  	%r52, %r25, 16777200;
	neg.s32 	%r240, %r52;
	add.s64 	%rd27, %rd83, %rd6;
	shl.b64 	%rd28, %rd27, 3;
	add.s64 	%rd29, %rd28, %rd2;
	add.s64 	%rd84, %rd29, 32768;
	mov.u32 	%r242, %r24;
$L__BB7_35:
	.pragma "nounroll";
	ld.global.f64 	%fd69, [%rd84+-32768];
	add.f64 	%fd70, %fd346, %fd69;
	ld.global.f64 	%fd71, [%rd84+-28672];
	add.f64 	%fd72, %fd70, %fd71;
	ld.global.f64 	%fd73, [%rd84+-24576];
	add.f64 	%fd74, %fd72, %fd73;
	ld.global.f64 	%fd75, [%rd84+-20480];
	add.f64 	%fd76, %fd74, %fd75;
	ld.global.f64 	%fd77, [%rd84+-16384];
	add.f64 	%fd78, %fd76, %fd77;
	ld.global.f64 	%fd79, [%rd84+-12288];
	add.f64 	%fd80, %fd78, %fd79;
	ld.global.f64 	%fd81, [%rd84+-8192];
	add.f64 	%fd82, %fd80, %fd81;
	ld.global.f64 	%fd83, [%rd84+-4096];
	add.f64 	%fd84, %fd82, %fd83;
	ld.global.f64 	%fd85, [%rd84];
	add.f64 	%fd86, %fd84, %fd85;
	ld.global.f64 	%fd87, [%rd84+4096];
	add.f64 	%fd88, %fd86, %fd87;
	ld.global.f64 	%fd89, [%rd84+8192];
	add.f64 	%fd90, %fd88, %fd89;
	ld.global.f64 	%fd91, [%rd84+12288];
	add.f64 	%fd92, %fd90, %fd91;
	ld.global.f64 	%fd93, [%rd84+16384];
	add.f64 	%fd94, %fd92, %fd93;
	ld.global.f64 	%fd95, [%rd84+20480];
	add.f64 	%fd96, %fd94, %fd95;
	ld.global.f64 	%fd97, [%rd84+24576];
	add.f64 	%fd98, %fd96, %fd97;
	ld.global.f64 	%fd99, [%rd84+28672];
	add.f64 	%fd346, %fd98, %fd99;
	add.s32 	%r242, %r242, 8192;
	add.s32 	%r240, %r240, 16;
	add.s64 	%rd84, %rd84, 65536;
	setp.ne.s32 	%p10, %r240, 0;
	@%p10 bra 	$L__BB7_35;
$L__BB7_36:
	setp.eq.s32 	%p11, %r26, 0;
	@%p11 bra 	$L__BB7_45;
	and.b32  	%r33, %r25, 7;
	setp.lt.u32 	%p12, %r26, 8;
	@%p12 bra 	$L__BB7_39;
	cvt.u64.u32 	%rd30, %r242;
	add.s64 	%rd31, %rd83, %rd30;
	shl.b64 	%rd32, %rd31, 3;
	add.s64 	%rd33, %rd2, %rd32;
	ld.global.f64 	%fd101, [%rd33];
	add.f64 	%fd102, %fd346, %fd101;
	ld.global.f64 	%fd103, [%rd33+4096];
	add.f64 	%fd104, %fd102, %fd103;
	ld.global.f64 	%fd105, [%rd33+8192];
	add.f64 	%fd106, %fd104, %fd105;
	ld.global.f64 	%fd107, [%rd33+12288];
	add.f64 	%fd108, %fd106, %fd107;
	ld.global.f64 	%fd109, [%rd33+16384];
	add.f64 	%fd110, %fd108, %fd109;
	ld.global.f64 	%fd111, [%rd33+20480];
	add.f64 	%fd112, %fd110, %fd111;
	ld.global.f64 	%fd113, [%rd33+24576];
	add.f64 	%fd114, %fd112, %fd113;
	ld.global.f64 	%fd115, [%rd33+28672];
	add.f64 	%fd346, %fd114, %fd115;
	add.s32 	%r242, %r242, 4096;
$L__BB7_39:
	setp.eq.s32 	%p13, %r33, 0;
	@%p13 bra 	$L__BB7_45;
	and.b32  	%r36, %r25, 3;
	setp.lt.u32 	%p14, %r33, 4;
	@%p14 bra 	$L__BB7_42;
	cvt.u64.u32 	%rd34, %r242;
	add.s64 	%rd35, %rd83, %rd34;
	shl.b64 	%rd36, %rd35, 3;
	add.s64 	%rd37, %rd2, %rd36;
	ld.global.f64 	%fd117, [%rd37];
	add.f64 	%fd118, %fd346, %fd117;
	ld.global.f64 	%fd119, [%rd37+4096];
	add.f64 	%fd120, %fd118, %fd119;
	ld.global.f64 	%fd121, [%rd37+8192];
	add.f64 	%fd122, %fd120, %fd121;
	ld.global.f64 	%fd123, [%rd37+12288];
	add.f64 	%fd346, %fd122, %fd123;
	add.s32 	%r242, %r242, 2048;
$L__BB7_42:
	setp.eq.s32 	%p15, %r36, 0;
	@%p15 bra 	$L__BB7_45;
	cvt.u64.u32 	%rd38, %r242;
	add.s64 	%rd39, %rd83, %rd38;
	shl.b64 	%rd40, %rd39, 3;
	add.s64 	%rd85, %rd2, %rd40;
	neg.s32 	%r245, %r36;
$L__BB7_44:
	.pragma "nounroll";
	ld.global.f64 	%fd124, [%rd85];
	add.f64 	%fd346, %fd346, %fd124;
	add.s64 	%rd85, %rd85, 4096;
	add.s32 	%r245, %r245, 1;
	setp.ne.s32 	%p16, %r245, 0;
	@%p16 bra 	$L__BB7_44;
$L__BB7_45:
	// begin inline asm
	mov.u32 %r53, %laneid;
	// end inline asm
	mov.b64 	%rd41, %fd346;
	mov.b64 	{%r55, %r60}, %rd41;
	mov.b32 	%r61, 1;
	mov.b32 	%r102, 31;
	mov.b32 	%r103, -1;
	// begin inline asm
	shfl.sync.down.b32 %r54, %r55, %r61, %r102, %r103;
	// end inline asm
	// begin inline asm
	shfl.sync.down.b32 %r59, %r60, %r61, %r102, %r103;
	// end inline asm
	mov.b64 	%rd42, {%r54, %r59};
	mov.b64 	%fd125, %rd42;
	setp.gt.s32 	%p17, %r53, 30;
	add.f64 	%fd126, %fd346, %fd125;
	selp.f64 	%fd127, %fd346, %fd126, %p17;
	mov.b64 	%rd43, %fd127;
	mov.b64 	{%r65, %r70}, %rd43;
	mov.b32 	%r71, 2;
	// begin inline asm
	shfl.sync.down.b32 %r64, %r65, %r71, %r102, %r103;
	// end inline asm
	// begin inline asm
	shfl.sync.down.b32 %r69, %r70, %r71, %r102, %r103;
	// end inline asm
	mov.b64 	%rd44, {%r64, %r69};
	mov.b64 	%fd128, %rd44;
	setp.gt.s32 	%p18, %r53, 29;
	add.f64 	%fd129, %fd127, %fd128;
	selp.f64 	%fd130, %fd127, %fd129, %p18;
	mov.b64 	%rd45, %fd130;
	mov.b64 	{%r75, %r80}, %rd45;
	mov.b32 	%r81, 4;
	// begin inline asm
	shfl.sync.down.b32 %r74, %r75, %r81, %r102, %r103;
	// end inline asm
	// begin inline asm
	shfl.sync.down.b32 %r79, %r80, %r81, %r102, %r103;
	// end inline asm
	mov.b64 	%rd46, {%r74, %r79};
	mov.b64 	%fd131, %rd46;
	setp.gt.s32 	%p19, %r53, 27;
	add.f64 	%fd132, %fd130, %fd131;
	selp.f64 	%fd133, %fd130, %fd132, %p19;
	mov.b64 	%rd47, %fd133;
	mov.b64 	{%r85, %r90}, %rd47;
	mov.b32 	%r91, 8;
	// begin inline asm
	shfl.sync.down.b32 %r84, %r85, %r91, %r102, %r103;
	// end inline asm
	// begin inline asm
	shfl.sync.down.b32 %r89, %r90, %r91, %r102, %r103;
	// end inline asm
	mov.b64 	%rd48, {%r84, %r89};
	mov.b64 	%fd134, %rd48;
	setp.gt.s32 	%p20, %r53, 23;
	add.f64 	%fd135, %fd133, %fd134;
	selp.f64 	%fd136, %fd133, %fd135, %p20;
	mov.b64 	%rd49, %fd136;
	mov.b64 	{%r95, %r100}, %rd49;
	mov.b32 	%r101, 16;
	// begin inline asm
	shfl.sync.down.b32 %r94, %r95, %r101, %r102, %r103;
	// end inline asm
	// begin inline asm
	shfl.sync.down.b32 %r99, %r100, %r101, %r102, %r103;
	// end inline asm
	mov.b64 	%rd50, {%r94, %r99};
	mov.b64 	%fd137, %rd50;
	setp.gt.s32 	%p21, %r53, 15;
	add.f64 	%fd38, %fd136, %fd137;
	selp.f64 	%fd347, %fd136, %fd38, %p21;
	setp.ne.s32 	%p22, %r53, 0;
	@%p22 bra 	$L__BB7_47;
	shr.u32 	%r104, %r24, 2;
	and.b32  	%r105, %r104, 248;
	mov.u32 	%r106, _ZZN3cub18CUB_300001_SM_10006detail6reduce28DeviceReduceSingleTileKernelINS2_10policy_hubIdyN4cuda3std3__44plusIdEEE10Policy1000EN6thrust24THRUST_300001_SM_1000_NS6detail15normal_iteratorINSD_10device_ptrIdEEEEPdyS9_ddNS7_10__identityEEEvT0_T1_T2_T3_T4_T6_E12temp_storage;
	add.s32 	%r107, %r106, %r105;
	st.shared.f64 	[%r107+16], %fd38;
$L__BB7_47:
	bar.sync 	0;
	setp.ne.s32 	%p23, %r24, 0;
	@%p23 bra 	$L__BB7_49;
	ld.shared.f64 	%fd138, [_ZZN3cub18CUB_300001_SM_10006detail6reduce28DeviceReduceSingleTileKernelINS2_10policy_hubIdyN4cuda3std3__44plusIdEEE10Policy1000EN6thrust24THRUST_300001_SM_1000_NS6detail15normal_iteratorINSD_10device_ptrIdEEEEPdyS9_ddNS7_10__identityEEEvT0_T1_T2_T3_T4_T6_E12temp_storage+24];
	add.f64 	%fd139, %fd347, %fd138;
	ld.shared.f64 	%fd140, [_ZZN3cub18CUB_300001_SM_10006detail6reduce28DeviceReduceSingleTileKernelINS2_10policy_hubIdyN4cuda3std3__44plusIdEEE10Policy1000EN6thrust24THRUST_300001_SM_1000_NS6detail15normal_iteratorINSD_10device_ptrIdEEEEPdyS9_ddNS7_10__identityEEEvT0_T1_T2_T3_T4_T6_E12temp_storage+32];
	add.f64 	%fd141, %fd139, %fd140;
	ld.shared.f64 	%fd142, [_ZZN3cub18CUB_300001_SM_10006detail6reduce28DeviceReduceSingleTileKernelINS2_10policy_hubIdyN4cuda3std3__44plusIdEEE10Policy1000EN6thrust24THRUST_300001_SM_1000_NS6detail15normal_iteratorINSD_10device_ptrIdEEEEPdyS9_ddNS7_10__identityEEEvT0_T1_T2_T3_T4_T6_E12temp_storage+40];
	add.f64 	%fd143, %fd141, %fd142;
	ld.shared.f64 	%fd144, [_ZZN3cub18CUB_300001_SM_10006detail6reduce28DeviceReduceSingleTileKernelINS2_10policy_hubIdyN4cuda3std3__44plusIdEEE10Policy1000EN6thrust24THRUST_300001_SM_1000_NS6detail15normal_iteratorINSD_10device_ptrIdEEEEPdyS9_ddNS7_10__identityEEEvT0_T1_T2_T3_T4_T6_E12temp_storage+48];
	add.f64 	%fd145, %fd143, %fd144;
	ld.shared.f64 	%fd146, [_ZZN3cub18CUB_300001_SM_10006detail6reduce28DeviceReduceSingleTileKernelINS2_10policy_hubIdyN4cuda3std3__44plusIdEEE10Policy1000EN6thrust24THRUST_300001_SM_1000_NS6detail15normal_iteratorINSD_10device_ptrIdEEEEPdyS9_ddNS7_10__identityEEEvT0_T1_T2_T3_T4_T6_E12temp_storage+56];
	add.f64 	%fd147, %fd145, %fd146;
	ld.shared.f64 	%fd148, [_ZZN3cub18CUB_300001_SM_10006detail6reduce28DeviceReduceSingleTileKernelINS2_10policy_hubIdyN4cuda3std3__44plusIdEEE10Policy1000EN6thrust24THRUST_300001_SM_1000_NS6detail15normal_iteratorINSD_10device_ptrIdEEEEPdyS9_ddNS7_10__identityEEEvT0_T1_T2_T3_T4_T6_E12temp_storage+64];
	add.f64 	%fd149, %fd147, %fd148;
	ld.shared.f64 	%fd150, [_ZZN3cub18CUB_300001_SM_10006detail6reduce28DeviceReduceSingleTileKernelINS2_10policy_hubIdyN4cuda3std3__44plusIdEEE10Policy1000EN6thrust24THRUST_300001_SM_1000_NS6detail15normal_iteratorINSD_10device_ptrIdEEEEPdyS9_ddNS7_10__identityEEEvT0_T1_T2_T3_T4_T6_E12temp_storage+72];
	add.f64 	%fd151, %fd149, %fd150;
	ld.shared.f64 	%fd152, [_ZZN3cub18CUB_300001_SM_10006detail6reduce28DeviceReduceSingleTileKernelINS2_10policy_hubIdyN4cuda3std3__44plusIdEEE10Policy1000EN6thrust24THRUST_300001_SM_1000_NS6detail15normal_iteratorINSD_10device_ptrIdEEEEPdyS9_ddNS7_10__identityEEEvT0_T1_T2_T3_T4_T6_E12temp_storage+80];
	add.f64 	%fd153, %fd151, %fd152;
	ld.shared.f64 	%fd154, [_ZZN3cub18CUB_300001_SM_10006detail6reduce28DeviceReduceSingleTileKernelINS2_10policy_hubIdyN4cuda3std3__44plusIdEEE10Policy1000EN6thrust24THRUST_300001_SM_1000_NS6detail15normal_iteratorINSD_10device_ptrIdEEEEPdyS9_ddNS7_10__identityEEEvT0_T1_T2_T3_T4_T6_E12temp_storage+88];
	add.f64 	%fd155, %fd153, %fd154;
	ld.shared.f64 	%fd156, [_ZZN3cub18CUB_300001_SM_10006detail6reduce28DeviceReduceSingleTileKernelINS2_10policy_hubIdyN4cuda3std3__44plusIdEEE10Policy1000EN6thrust24THRUST_300001_SM_1000_NS6detail15normal_iteratorINSD_10device_ptrIdEEEEPdyS9_ddNS7_10__identityEEEvT0_T1_T2_T3_T4_T6_E12temp_storage+96];
	add.f64 	%fd157, %fd155, %fd156;
	ld.shared.f64 	%fd158, [_ZZN3cub18CUB_300001_SM_10006detail6reduce28DeviceReduceSingleTileKernelINS2_10policy_hubIdyN4cuda3std3__44plusIdEEE10Policy1000EN6thrust24THRUST_300001_SM_1000_NS6detail15normal_iteratorINSD_10device_ptrIdEEEEPdyS9_ddNS7_10__identityEEEvT0_T1_T2_T3_T4_T6_E12temp_storage+104];
	add.f64 	%fd159, %fd157, %fd158;
	ld.shared.f64 	%fd160, [_ZZN3cub18CUB_300001_SM_10006detail6reduce28DeviceReduceSingleTileKernelINS2_10policy_hubIdyN4cuda3std3__44plusIdEEE10Policy1000EN6thrust24THRUST_300001_SM_1000_NS6detail15normal_iteratorINSD_10device_ptrIdEEEEPdyS9_ddNS7_10__identityEEEvT0_T1_T2_T3_T4_T6_E12temp_storage+112];
	add.f64 	%fd161, %fd159, %fd160;
	ld.shared.f64 	%fd162, [_ZZN3cub18CUB_300001_SM_10006detail6reduce28DeviceReduceSingleTileKernelINS2_10policy_hubIdyN4cuda3std3__44plusIdEEE10Policy1000EN6thrust24THRUST_300001_SM_1000_NS6detail15normal_iteratorINSD_10device_ptrIdEEEEPdyS9_ddNS7_10__identityEEEvT0_T1_T2_T3_T4_T6_E12temp_storage+120];
	add.f64 	%fd163, %fd161, %fd162;
	ld.shared.f64 	%fd164, [_ZZN3cub18CUB_300001_SM_10006detail6reduce28DeviceReduceSingleTileKernelINS2_10policy_hubIdyN4cuda3std3__44plusIdEEE10Policy1000EN6thrust24THRUST_300001_SM_1000_NS6detail15normal_iteratorINSD_10device_ptrIdEEEEPdyS9_ddNS7_10__identityEEEvT0_T1_T2_T3_T4_T6_E12temp_storage+128];
	add.f64 	%fd165, %fd163, %fd164;
	ld.shared.f64 	%fd166, [_ZZN3cub18CUB_300001_SM_10006detail6reduce28DeviceReduceSingleTileKernelINS2_10policy_hubIdyN4cuda3std3__44plusIdEEE10Policy1000EN6thrust24THRUST_300001_SM_1000_NS6detail15normal_iteratorINSD_10device_ptrIdEEEEPdyS9_ddNS7_10__identityEEEvT0_T1_T2_T3_T4_T6_E12temp_storage+136];
	add.f64 	%fd347, %fd165, %fd166;
$L__BB7_49:
	mov.u32 	%r230, %tid.x;
	setp.ne.s32 	%p65, %r230, 0;
	@%p65 bra 	$L__BB7_51;
	add.f64 	%fd325, %fd42, %fd347;
	st.global.f64 	[%rd1], %fd325;
$L__BB7_51:
	ret;

}
	// .globl	_ZN3cub18CUB_300001_SM_10006detail6reduce18DeviceReduceKernelINS2_10policy_hubIdyN4cuda3std3__44plusIdEEE10Policy1000EN6thrust24THRUST_300001_SM_1000_NS6detail15normal_iteratorINSD_10device_ptrIdEEEEyS9_dNS7_10__identityEEEvT0_PT3_T1_NS0_13GridEvenShareISN_EET2_T4_
.visible .entry _ZN3cub18CUB_300001_SM_10006detail6reduce18DeviceReduceKernelINS2_10policy_hubIdyN4cuda3std3__44plusIdEEE10Policy1000EN6thrust24THRUST_300001_SM_1000_NS6detail15normal_iteratorINSD_10device_ptrIdEEEEyS9_dNS7_10__identityEEEvT0_PT3_T1_NS0_13GridEvenShareISN_EET2_T4_(
	.param .align 8 .b8 _ZN3cub18CUB_300001_SM_10006detail6reduce18DeviceReduceKernelINS2_10policy_hubIdyN4cuda3std3__44plusIdEEE10Policy1000EN6thrust24THRUST_300001_SM_1000_NS6detail15normal_iteratorINSD_10device_ptrIdEEEEyS9_dNS7_10__identityEEEvT0_PT3_T1_NS0_13GridEvenShareISN_EET2_T4__param_0[8],
	.param .u64 .ptr .align 1 _ZN3cub18CUB_300001_SM_10006detail6reduce18DeviceReduceKernelINS2_10policy_hubIdyN4cuda3std3__44plusIdEEE10Policy1000EN6thrust24THRUST_300001_SM_1000_NS6detail15normal_iteratorINSD_10device_ptrIdEEEEyS9_dNS7_10__identityEEEvT0_PT3_T1_NS0_13GridEvenShareISN_EET2_T4__param_1,
	.param .u64 _ZN3cub18CUB_300001_SM_10006detail6reduce18DeviceReduceKernelINS2_10policy_hubIdyN4cuda3std3__44plusIdEEE10Policy1000EN6thrust24THRUST_300001_SM_1000_NS6detail15normal_iteratorINSD_10device_ptrIdEEEEyS9_dNS7_10__identityEEEvT0_PT3_T1_NS0_13GridEvenShareISN_EET2_T4__param_2,
	.param .align 8 .b8 _ZN3cub18CUB_300001_SM_10006detail6reduce18DeviceReduceKernelINS2_10policy_hubIdyN4cuda3std3__44plusIdEEE10Policy1000EN6thrust24THRUST_300001_SM_1000_NS6detail15normal_iteratorINSD_10device_ptrIdEEEEyS9_dNS7_10__identityEEEvT0_PT3_T1_NS0_13GridEvenShareISN_EET2_T4__param_3[72],
	.param .align 1 .b8 _ZN3cub18CUB_300001_SM_10006detail6reduce18DeviceReduceKernelINS2_10policy_hubIdyN4cuda3std3__44plusIdEEE10Policy1000EN6thrust24THRUST_300001_SM_1000_NS6detail15normal_iteratorINSD_10device_ptrIdEEEEyS9_dNS7_10__identityEEEvT0_PT3_T1_NS0_13GridEvenShareISN_EET2_T4__param_4[1],
	.param .align 1 .b8 _ZN3cub18CUB_300001_SM_10006detail6reduce18DeviceReduceKernelINS2_10policy_hubIdyN4cuda3std3__44plusIdEEE10Policy1000EN6thrust24THRUST_300001_SM_1000_NS6detail15normal_iteratorINSD_10device_ptrIdEEEEyS9_dNS7_10__identityEEEvT0_PT3_T1_NS0_13GridEvenShareISN_EET2_T4__param_5[1]
)
.maxntid 512
{
	.reg .pred 	%p<65>;
	.reg .b16 	%rs<4>;
	.reg .b32 	%r<280>;
	.reg .b64 	%rd<107>;
	.reg .b64 	%fd<344>;
	// demoted variable
	.shared .align 8 .b8 _ZZN3cub18CUB_300001_SM_10006detail6reduce18DeviceReduceKernelINS2_10policy_hubIdyN4cuda3std3__44plusIdEEE10Policy1000EN6thrust24THRUST_300001_SM_1000_NS6detail15normal_iteratorINSD_10device_ptrIdEEEEyS9_dNS7_10__identityEEEvT0_PT3_T1_NS0_13GridEvenShareISN_EET2_T4_E12temp_storage[152];
	ld.param.u64 	%rd1, [_ZN3cub18CUB_300001_SM_10006detail6reduce18DeviceReduceKernelINS2_10policy_hubIdyN4cuda3std3__44plusIdEEE10Policy1000EN6thrust24THRUST_300001_SM_1000_NS6detail15normal_iteratorINSD_10device_ptrIdEEEEyS9_dNS7_10__identityEEEvT0_PT3_T1_NS0_13GridEvenShareISN_EET2_T4__param_3+32];
	ld.param.u32 	%r1, [_ZN3cub18CUB_300001_SM_10006detail6reduce18DeviceReduceKernelINS2_10policy_hubIdyN4cuda3std3__44plusIdEEE10Policy1000EN6thrust24THRUST_300001_SM_1000_NS6detail15normal_iteratorINSD_10device_ptrIdEEEEyS9_dNS7_10__identityEEEvT0_PT3_T1_NS0_13GridEvenShareISN_EET2_T4__param_3+40];
	ld.param.u64 	%rd26, [_ZN3cub18CUB_300001_SM_10006detail6reduce18DeviceReduceKernelINS2_10policy_hubIdyN4cuda3std3__44plusIdEEE10Policy1000EN6thrust24THRUST_300001_SM_1000_NS6detail15normal_iteratorINSD_10device_ptrIdEEEEyS9_dNS7_10__identityEEEvT0_PT3_T1_NS0_13GridEvenShareISN_EET2_T4__param_0];
	cvta.to.global.u64 	%rd2, %rd26;
	mov.u32 	%r2, %ctaid.x;
	mul.lo.s32 	%r50, %r1, 3584;
	cvt.s64.s32 	%rd3, %r50;
	mul.lo.s32 	%r51, %r2, 3584;
	cvt.u64.u32 	%rd4, %r51;
	sub.s64 	%rd5, %rd1, %rd4;
	setp.gt.u64 	%p1, %rd5, 3583;
	@%p1 bra 	$L__BB8_25;
	cvt.u32.u64 	%r136, %rd4;
	cvt.u32.u64 	%r3, %rd1;
	sub.s32 	%r4, %r3, %r136;
	mov.u32 	%r5, %tid.x;
	setp.ge.s32 	%p23, %r5, %r4;
	mov.f64 	%fd332, 0d0000000000000000;
	mov.u32 	%r267, %r5;
	@%p23 bra 	$L__BB8_3;
	add.s32 	%r138, %r136, %r5;
	mul.wide.u32 	%rd60, %r138, 8;
	add.s64 	%rd61, %rd2, %rd60;
	ld.global.f64 	%fd332, [%rd61];
	add.s32 	%r267, %r5, 512;
$L__BB8_3:
	setp.ge.s32 	%p24, %r267, %r4;
	@%p24 bra 	$L__BB8_16;
	not.b32 	%r140, %r267;
	add.s32 	%r141, %r140, %r3;
	sub.s32 	%r142, %r141, %r136;
	shr.u32 	%r143, %r142, 9;
	add.s32 	%r8, %r143, 1;
	and.b32  	%r9, %r8, 15;
	setp.lt.u32 	%p25, %r142, 7680;
	@%p25 bra 	$L__BB8_7;
	and.b32  	%r144, %r8, 16777200;
	neg.s32 	%r265, %r144;
	mul.wide.u32 	%rd62, %r2, 28672;
	mul.wide.u32 	%rd63, %r267, 8;
	add.s64 	%rd64, %rd62, %rd63;
	add.s64 	%rd65, %rd64, %rd2;
	add.s64 	%rd101, %rd65, 32768;
$L__BB8_6:
	.pragma "nounroll";
	ld.global.f64 	%fd167, [%rd101+-32768];
	add.f64 	%fd168, %fd332, %fd167;
	ld.global.f64 	%fd169, [%rd101+-28672];
	add.f64 	%fd170, %fd168, %fd169;
	ld.global.f64 	%fd171, [%rd101+-24576];
	add.f64 	%fd172, %fd170, %fd171;
	ld.global.f64 	%fd173, [%rd101+-20480];
	add.f64 	%fd174, %fd172, %fd173;
	ld.global.f64 	%fd175, [%rd101+-16384];
	add.f64 	%fd176, %fd174, %fd175;
	ld.global.f64 	%fd177, [%rd101+-12288];
	add.f64 	%fd178, %fd176, %fd177;
	ld.global.f64 	%fd179, [%rd101+-8192];
	add.f64 	%fd180, %fd178, %fd179;
	ld.global.f64 	%fd181, [%rd101+-4096];
	add.f64 	%fd182, %fd180, %fd181;
	ld.global.f64 	%fd183, [%rd101];
	add.f64 	%fd184, %fd182, %fd183;
	ld.global.f64 	%fd185, [%rd101+4096];
	add.f64 	%fd186, %fd184, %fd185;
	ld.global.f64 	%fd187, [%rd101+8192];
	add.f64 	%fd188, %fd186, %fd187;
	ld.global.f64 	%fd189, [%rd101+12288];
	add.f64 	%fd190, %fd188, %fd189;
	ld.global.f64 	%fd191, [%rd101+16384];
	add.f64 	%fd192, %fd190, %fd191;
	ld.global.f64 	%fd193, [%rd101+20480];
	add.f64 	%fd194, %fd192, %fd193;
	ld.global.f64 	%fd195, [%rd101+24576];
	add.f64 	%fd196, %fd194, %fd195;
	ld.global.f64 	%fd197, [%rd101+28672];
	add.f64 	%fd332, %fd196, %fd197;
	add.s32 	%r267, %r267, 8192;
	add.s32 	%r265, %r265, 16;
	add.s64 	%rd101, %rd101, 65536;
	setp.ne.s32 	%p26, %r265, 0;
	@%p26 bra 	$L__BB8_6;
$L__BB8_7:
	setp.eq.s32 	%p27, %r9, 0;
	@%p27 bra 	$L__BB8_16;
	and.b32  	%r16, %r8, 7;
	setp.lt.u32 	%p28, %r9, 8;
	@%p28 bra 	$L__BB8_10;
	cvt.s64.s32 	%rd66, %r267;
	add.s64 	%rd67, %rd66, %rd4;
	shl.b64 	%rd68, %rd67, 3;
	add.s64 	%rd69, %rd2, %rd68;
	ld.global.f64 	%fd199, [%rd69];
	add.f64 	%fd200, %fd332, %fd199;
	ld.global.f64 	%fd201, [%rd69+4096];
	add.f64 	%fd202, %fd200, %fd201;
	ld.global.f64 	%fd203, [%rd69+8192];
	add.f64 	%fd204, %fd202, %fd203;
	ld.global.f64 	%fd205, [%rd69+12288];
	add.f64 	%fd206, %fd204, %fd205;
	ld.global.f64 	%fd207, [%rd69+16384];
	add.f64 	%fd208, %fd206, %fd207;
	ld.global.f64 	%fd209, [%rd69+20480];
	add.f64 	%fd210, %fd208, %fd209;
	ld.global.f64 	%fd211, [%rd69+24576];
	add.f64 	%fd212, %fd210, %fd211;
	ld.global.f64 	%fd213, [%rd69+28672];
	add.f64 	%fd332, %fd212, %fd213;
	add.s32 	%r267, %r267, 4096;
$L__BB8_10:
	setp.eq.s32 	%p29, %r16, 0;
	@%p29 bra 	$L__BB8_16;
	and.b32  	%r19, %r8, 3;
	setp.lt.u32 	%p30, %r16, 4;
	@%p30 bra 	$L__BB8_13;
	cvt.s64.s32 	%rd70, %r267;
	add.s64 	%rd71, %rd70, %rd4;
	shl.b64 	%rd72, %rd71, 3;
	add.s64 	%rd73, %rd2, %rd72;
	ld.global.f64 	%fd215, [%rd73];
	add.f64 	%fd216, %fd332, %fd215;
	ld.global.f64 	%fd217, [%rd73+4096];
	add.f64 	%fd218, %fd216, %fd217;
	ld.global.f64 	%fd219, [%rd73+8192];
	add.f64 	%fd220, %fd218, %fd219;
	ld.global.f64 	%fd221, [%rd73+12288];
	add.f64 	%fd332, %fd220, %fd221;
	add.s32 	%r267, %r267, 2048;
$L__BB8_13:
	setp.eq.s32 	%p31, %r19, 0;
	@%p31 bra 	$L__BB8_16;
	mul.wide.u32 	%rd74, %r2, 28672;
	add.s64 	%rd9, %rd2, %rd74;
	neg.s32 	%r270, %r19;
$L__BB8_15:
	.pragma "nounroll";
	mul.wide.s32 	%rd75, %r267, 8;
	add.s64 	%rd76, %rd9, %rd75;
	ld.global.f64 	%fd222, [%rd76];
	add.f64 	%fd332, %fd332, %fd222;
	add.s32 	%r267, %r267, 512;
	add.s32 	%r270, %r270, 1;
	setp.ne.s32 	%p32, %r270, 0;
	@%p32 bra 	$L__BB8_15;
$L__BB8_16:
	setp.lt.s32 	%p33, %r4, 512;
	@%p33 bra 	$L__BB8_21;
	// begin inline asm
	mov.u32 %r208, %laneid;
	// end inline asm
	mov.b64 	%rd87, %fd332;
	mov.b64 	{%r210, %r215}, %rd87;
	mov.b32 	%r216, 1;
	mov.b32 	%r257, 31;
	mov.b32 	%r258, -1;
	// begin inline asm
	shfl.sync.down.b32 %r209, %r210, %r216, %r257, %r258;
	// end inline asm
	// begin inline asm
	shfl.sync.down.b32 %r214, %r215, %r216, %r257, %r258;
	// end inline asm
	mov.b64 	%rd88, {%r209, %r214};
	mov.b64 	%fd281, %rd88;
	setp.gt.s32 	%p57, %r208, 30;
	add.f64 	%fd282, %fd332, %fd281;
	selp.f64 	%fd283, %fd332, %fd282, %p57;
	mov.b64 	%rd89, %fd283;
	mov.b64 	{%r220, %r225}, %rd89;
	mov.b32 	%r226, 2;
	// begin inline asm
	shfl.sync.down.b32 %r219, %r220, %r226, %r257, %r258;
	// end inline asm
	// begin inline asm
	shfl.sync.down.b32 %r224, %r225, %r226, %r257, %r258;
	// end inline asm
	mov.b64 	%rd90, {%r219, %r224};
	mov.b64 	%fd284, %rd90;
	setp.gt.s32 	%p58, %r208, 29;
	add.f64 	%fd285, %fd283, %fd284;
	selp.f64 	%fd286, %fd283, %fd285, %p58;
	mov.b64 	%rd91, %fd286;
	mov.b64 	{%r230, %r235}, %rd91;
	mov.b32 	%r236, 4;
	// begin inline asm
	shfl.sync.down.b32 %r229, %r230, %r236, %r257, %r258;
	// end inline asm
	// begin inline asm
	shfl.sync.down.b32 %r234, %r235, %r236, %r257, %r258;
	// end inline asm
	mov.b64 	%rd92, {%r229, %r234};
	mov.b64 	%fd287, %rd92;
	setp.gt.s32 	%p59, %r208, 27;
	add.f64 	%fd288, %fd286, %fd287;
	selp.f64 	%fd289, %fd286, %fd288, %p59;
	mov.b64 	%rd93, %fd289;
	mov.b64 	{%r240, %r245}, %rd93;
	mov.b32 	%r246, 8;
	// begin inline asm
	shfl.sync.down.b32 %r239, %r240, %r246, %r257, %r258;
	// end inline asm
	// begin inline asm
	shfl.sync.down.b32 %r244, %r245, %r246, %r257, %r258;
	// end inline asm
	mov.b64 	%rd94, {%r239, %r244};
	mov.b64 	%fd290, %rd94;
	setp.gt.s32 	%p60, %r208, 23;
	add.f64 	%fd291, %fd289, %fd290;
	selp.f64 	%fd292, %fd289, %fd291, %p60;
	mov.b64 	%rd95, %fd292;
	mov.b64 	{%r250, %r255}, %rd95;
	mov.b32 	%r256, 16;
	// begin inline asm
	shfl.sync.down.b32 %r249, %r250, %r256, %r257, %r258;
	// end inline asm
	// begin inline asm
	shfl.sync.down.b32 %r254, %r255, %r256, %r257, %r258;
	// end inline asm
	mov.b64 	%rd96, {%r249, %r254};
	mov.b64 	%fd293, %rd96;
	setp.gt.s32 	%p61, %r208, 15;
	add.f64 	%fd16, %fd292, %fd293;
	selp.f64 	%fd343, %fd292, %fd16, %p61;
	setp.ne.s32 	%p62, %r208, 0;
	@%p62 bra 	$L__BB8_19;
	shr.u32 	%r259, %r5, 2;
	and.b32  	%r260, %r259, 248;
	mov.u32 	%r261, _ZZN3cub18CUB_300001_SM_10006detail6reduce18DeviceReduceKernelINS2_10policy_hubIdyN4cuda3std3__44plusIdEEE10Policy1000EN6thrust24THRUST_300001_SM_1000_NS6detail15normal_iteratorINSD_10device_ptrIdEEEEyS9_dNS7_10__identityEEEvT0_PT3_T1_NS0_13GridEvenShareISN_EET2_T4_E12temp_storage;
	add.s32 	%r262, %r261, %r260;
	st.shared.f64 	[%r262+16], %fd16;
$L__BB8_19:
	bar.sync 	0;
	setp.ne.s32 	%p63, %r5, 0;
	@%p63 bra 	$L__BB8_46;
	ld.shared.f64 	%fd294, [_ZZN3cub18CUB_300001_SM_10006detail6reduce18DeviceReduceKernelINS2_10policy_hubIdyN4cuda3std3__44plusIdEEE10Policy1000EN6thrust24THRUST_300001_SM_1000_NS6detail15normal_iteratorINSD_10device_ptrIdEEEEyS9_dNS7_10__identityEEEvT0_PT3_T1_NS0_13GridEvenShareISN_EET2_T4_E12temp_storage+24];
	add.f64 	%fd295, %fd343, %fd294;
	ld.shared.f64 	%fd296, [_ZZN3cub18CUB_300001_SM_10006detail6reduce18DeviceReduceKernelINS2_10policy_hubIdyN4cuda3std3__44plusIdEEE10Policy1000EN6thrust24THRUST_300001_SM_1000_NS6detail15normal_iteratorINSD_10device_ptrIdEEEEyS9_dNS7_10__identityEEEvT0_PT3_T1_NS0_13GridEvenShareISN_EET2_T4_E12temp_storage+32];
	add.f64 	%fd297, %fd295, %fd296;
	ld.shared.f64 	%fd298, [_ZZN3cub18CUB_300001_SM_10006detail6reduce18DeviceReduceKernelINS2_10policy_hubIdyN4cuda3std3__44plusIdEEE10Policy1000EN6thrust24THRUST_300001_SM_1000_NS6detail15normal_iteratorINSD_10device_ptrIdEEEEyS9_dNS7_10__identityEEEvT0_PT3_T1_NS0_13GridEvenShareISN_EET2_T4_E12temp_storage+40];
	add.f64 	%fd299, %fd297, %fd298;
	ld.shared.f64 	%fd300, [_ZZN3cub18CUB_300001_SM_10006detail6reduce18DeviceReduceKernelINS2_10policy_hubIdyN4cuda3std3__44plusIdEEE10Policy1000EN6thrust24THRUST_300001_SM_1000_NS6detail15normal_iteratorINSD_10device_ptrIdEEEEyS9_dNS7_10__identityEEEvT0_PT3_T1_NS0_13GridEvenShareISN_EET2_T4_E12temp_storage+48];
	add.f64 	%fd301, %fd299, %fd300;
	ld.shared.f64 	%fd302, [_ZZN3cub18CUB_300001_SM_10006detail6reduce18DeviceReduceKernelINS2_10policy_hubIdyN4cuda3std3__44plusIdEEE10Policy1000EN6thrust24THRUST_300001_SM_1000_NS6detail15normal_iteratorINSD_10device_ptrIdEEEEyS9_dNS7_10__identityEEEvT0_PT3_T1_NS0_13GridEvenShareISN_EET2_T4_E12temp_storage+56];
	add.f64 	%fd303, %fd301, %fd302;
	ld.shared.f64 	%fd304, [_ZZN3cub18CUB_300001_SM_10006detail6reduce18DeviceReduceKernelINS2_10policy_hubIdyN4cuda3std3__44plusIdEEE10Policy1000EN6thrust24THRUST_300001_SM_1000_NS6detail15normal_iteratorINSD_10device_ptrIdEEEEyS9_dNS7_10__identityEEEvT0_PT3_T1_NS0_13GridEvenShareISN_EET2_T4_E12temp_storage+64];
	add.f64 	%fd305, %fd303, %fd304;
	ld.shared.f64 	%fd306, [_ZZN3cub18CUB_300001_SM_10006detail6reduce18DeviceReduceKernelINS2_10policy_hubIdyN4cuda3std3__44plusIdEEE10Policy1000EN6thrust24THRUST_300001_SM_1000_NS6detail15normal_iteratorINSD_10device_ptrIdEEEEyS9_dNS7_10__identityEEEvT0_PT3_T1_NS0_13GridEvenShareISN_EET2_T4_E12temp_storage+72];
	add.f64 	%fd307, %fd305, %fd306;
	ld.shared.f64 	%fd308, [_ZZN3cub18CUB_300001_SM_10006detail6reduce18DeviceReduceKernelINS2_10policy_hubIdyN4cuda3std3__44plusIdEEE10Policy1000EN6thrust24THRUST_300001_SM_1000_NS6detail15normal_iteratorINSD_10device_ptrIdEEEEyS9_dNS7_10__identityEEEvT0_PT3_T1_NS0_13GridEvenShareISN_EET2_T4_E12temp_storage+80];
	add.f64 	%fd309, %fd307, %fd308;
	ld.shared.f64 	%fd310, [_ZZN3cub18CUB_300001_SM_10006detail6reduce18DeviceReduceKernelINS2_10policy_hubIdyN4cuda3std3__44plusIdEEE10Policy1000EN6thrust24THRUST_300001_SM_1000_NS6detail15normal_iteratorINSD_10device_ptrIdEEEEyS9_dNS7_10__identityEEEvT0_PT3_T1_NS0_13GridEvenShareISN_EET2_T4_E12temp_storage+88];
	add.f64 	%fd311, %fd309, %fd310;
	ld.shared.f64 	%fd312, [_ZZN3cub18CUB_300001_SM_10006detail6reduce18DeviceReduceKernelINS2_10policy_hubIdyN4cuda3std3__44plusIdEEE10Policy1000EN6thrust24THRUST_300001_SM_1000_NS6detail15normal_iteratorINSD_10device_ptrIdEEEEyS9_dNS7_10__identityEEEvT0_PT3_T1_NS0_13GridEvenShareISN_EET2_T4_E12temp_storage+96];
	add.f64 	%fd313, %fd311, %fd312;
	ld.shared.f64 	%fd314, [_ZZN3cub18CUB_300001_SM_10006detail6reduce18DeviceReduceKernelINS2_10policy_hubIdyN4cuda3std3__44plusIdEEE10Policy1000EN6thrust24THRUST_300001_SM_1000_NS6detail15normal_iteratorINSD_10device_ptrIdEEEEyS9_dNS7_10__identityEEEvT0_PT3_T1_NS0_13GridEvenShareISN_EET2_T4_E12temp_storage+104];
	add.f64 	%fd315, %fd313, %fd314;
	ld.shared.f64 	%fd316, [_ZZN3cub18CUB_300001_SM_10006detail6reduce18DeviceReduceKernelINS2_10policy_hubIdyN4cuda3std3__44plusIdEEE10Policy1000EN6thrust24THRUST_300001_SM_1000_NS6detail15normal_iteratorINSD_10device_ptrIdEEEEyS9_dNS7_10__identityEEEvT0_PT3_T1_NS0_13GridEvenShareISN_EET2_T4_E12temp_storage+112];
	add.f64 	%fd317, %fd315, %fd316;
	ld.shared.f64 	%fd318, [_ZZN3cub18CUB_300001_SM_10006detail6reduce18DeviceReduceKernelINS2_10policy_hubIdyN4cuda3std3__44plusIdEEE10Policy1000EN6thrust24THRUST_300001_SM_1000_NS6detail15normal_iteratorINSD_10device_ptrIdEEEEyS9_dNS7_10__identityEEEvT0_PT3_T1_NS0_13GridEvenShareISN_EET2_T4_E12temp_storage+120];
	add.f64 	%fd319, %fd317, %fd318;
	ld.shared.f64 	%fd320, [_ZZN3cub18CUB_300001_SM_10006detail6reduce18DeviceReduceKernelINS2_10policy_hubIdyN4cuda3std3__44plusIdEEE10Policy1000EN6thrust24THRUST_300001_SM_1000_NS6detail15normal_iteratorINSD_10device_ptrIdEEEEyS9_dNS7_10__identityEEEvT0_PT3_T1_NS0_13GridEvenShareISN_EET2_T4_E12temp_storage+128];
	add.f64 	%fd321, %fd319, %fd320;
	ld.shared.f64 	%fd322, [_ZZN3cub18CUB_300001_SM_10006detail6reduce18DeviceReduceKernelINS2_10policy_hubIdyN4cuda3std3__44plusIdEEE10Policy1000EN6thrust24THRUST_300001_SM_1000_NS6detail15normal_iteratorINSD_10device_ptrIdEEEEyS9_dNS7_10__identityEEEvT0_PT3_T1_NS0_13GridEvenShareISN_EET2_T4_E12temp_storage+136];
	add.f64 	%fd343, %fd321, %fd322;
	bra.uni 	$L__BB8_46;
$L__BB8_21:
	// begin inline asm
	mov.u32 %r145, %laneid;
	// end inline asm
	and.b32  	%r196, %r5, 992;
	add.s32 	%r197, %r196, 32;
	setp.gt.s32 	%p34, %r197, %r4;
	not.b32 	%r198, %r196;
	add.s32 	%r199, %r4, %r198;
	selp.b32 	%r194, %r199, 31, %p34;
	mov.b64 	%rd77, %fd332;
	mov.b64 	{%r147, %r152}, %rd77;
	mov.b32 	%r153, 1;
	mov.b32 	%r195, -1;
	// begin inline asm
	shfl.sync.down.b32 %r146, %r147, %r153, %r194, %r195;
	// end inline asm
	// begin inline asm
	shfl.sync.down.b32 %r151, %r152, %r153, %r194, %r195;
	// end inline asm
	mov.b64 	%rd78, {%r146, %r151};
	mov.b64 	%fd223, %rd78;
	setp.lt.s32 	%p35, %r145, %r194;
	add.f64 	%fd224, %fd332, %fd223;
	selp.f64 	%fd225, %fd224, %fd332, %p35;
	mov.b64 	%rd79, %fd225;
	mov.b64 	{%r157, %r162}, %rd79;
	mov.b32 	%r163, 2;
	// begin inline asm
	shfl.sync.down.b32 %r156, %r157, %r163, %r194, %r195;
	// end inline asm
	// begin inline asm
	shfl.sync.down.b32 %r161, %r162, %r163, %r194, %r195;
	// end inline asm
	mov.b64 	%rd80, {%r156, %r161};
	mov.b64 	%fd226, %rd80;
	add.s32 	%r200, %r145, 2;
	setp.gt.s32 	%p36, %r200, %r194;
	add.f64 	%fd227, %fd225, %fd226;
	selp.f64 	%fd228, %fd225, %fd227, %p36;
	mov.b64 	%rd81, %fd228;
	mov.b64 	{%r167, %r172}, %rd81;
	mov.b32 	%r173, 4;
	// begin inline asm
	shfl.sync.down.b32 %r166, %r167, %r173, %r194, %r195;
	// end inline asm
	// begin inline asm
	shfl.sync.down.b32 %r171, %r172, %r173, %r194, %r195;
	// end inline asm
	mov.b64 	%rd82, {%r166, %r171};
	mov.b64 	%fd229, %rd82;
	add.s32 	%r201, %r145, 4;
	setp.gt.s32 	%p37, %r201, %r194;
	add.f64 	%fd230, %fd228, %fd229;
	selp.f64 	%fd231, %fd228, %fd230, %p37;
	mov.b64 	%rd83, %fd231;
	mov.b64 	{%r177, %r182}, %rd83;
	mov.b32 	%r183, 8;
	// begin inline asm
	shfl.sync.down.b32 %r176, %r177, %r183, %r194, %r195;
	// end inline asm
	// begin inline asm
	shfl.sync.down.b32 %r181, %r182, %r183, %r194, %r195;
	// end inline asm
	mov.b64 	%rd84, {%r176, %r181};
	mov.b64 	%fd232, %rd84;
	add.s32 	%r202, %r145, 8;
	setp.gt.s32 	%p38, %r202, %r194;
	add.f64 	%fd233, %fd231, %fd232;
	selp.f64 	%fd234, %fd231, %fd233, %p38;
	mov.b64 	%rd85, %fd234;
	mov.b64 	{%r187, %r192}, %rd85;
	mov.b32 	%r193, 16;
	// begin inline asm
	shfl.sync.down.b32 %r186, %r187, %r193, %r194, %r195;
	// end inline asm
	// begin inline asm
	shfl.sync.down.b32 %r191, %r192, %r193, %r194, %r195;
	// end inline asm
	mov.b64 	%rd86, {%r186, %r191};
	mov.b64 	%fd235, %rd86;
	add.s32 	%r203, %r145, 16;
	setp.gt.s32 	%p39, %r203, %r194;
	add.f64 	%fd236, %fd234, %fd235;
	selp.f64 	%fd343, %fd234, %fd236, %p39;
	setp.ne.s32 	%p40, %r145, 0;
	@%p40 bra 	$L__BB8_23;
	shr.u32 	%r204, %r5, 2;
	and.b32  	%r205, %r204, 248;
	mov.u32 	%r206, _ZZN3cub18CUB_300001_SM_10006detail6reduce18DeviceReduceKernelINS2_10policy_hubIdyN4cuda3std3__44plusIdEEE10Policy1000EN6thrust24THRUST_300001_SM_1000_NS6detail15normal_iteratorINSD_10device_ptrIdEEEEyS9_dNS7_10__identityEEEvT0_PT3_T1_NS0_13GridEvenShareISN_EET2_T4_E12temp_storage;
	add.s32 	%r207, %r206, %r205;
	st.shared.f64 	[%r207+16], %fd343;
$L__BB8_23:
	bar.sync 	0;
	setp.ne.s32 	%p41, %r5, 0;
	@%p41 bra 	$L__BB8_46;
	setp.gt.s32 	%p42, %r4, 32;
	ld.shared.f64 	%fd237, [_ZZN3cub18CUB_300001_SM_10006detail6reduce18DeviceReduceKernelINS2_10policy_hubIdyN4cuda3std3__44plusIdEEE10Policy1000EN6thrust24THRUST_300001_SM_1000_NS6detail15normal_iteratorINSD_10device_ptrIdEEEEyS9_dNS7_10__identityEEEvT0_PT3_T1_NS0_13GridEvenShareISN_EET2_T4_E12temp_storage+24];
	add.f64 	%fd238, %fd343, %fd237;
	selp.f64 	%fd239, %fd238, %fd343, %p42;
	setp.gt.s32 	%p43, %r4, 64;
	ld.shared.f64 	%fd240, [_ZZN3cub18CUB_300001_SM_10006detail6reduce18DeviceReduceKernelINS2_10policy_hubIdyN4cuda3std3__44plusIdEEE10Policy1000EN6thrust24THRUST_300001_SM_1000_NS6detail15normal_iteratorINSD_10device_ptrIdEEEEyS9_dNS7_10__identityEEEvT0_PT3_T1_NS0_13GridEvenShareISN_EET2_T4_E12temp_storage+32];
	add.f64 	%fd241, %fd240, %fd239;
	selp.f64 	%fd242, %fd241, %fd239, %p43;
	setp.gt.s32 	%p44, %r4, 96;
	ld.shared.f64 	%fd243, [_ZZN3cub18CUB_300001_SM_10006detail6reduce18DeviceReduceKernelINS2_10policy_hubIdyN4cuda3std3__44plusIdEEE10Policy1000EN6thrust24THRUST_300001_SM_1000_NS6detail15normal_iteratorINSD_10device_ptrIdEEEEyS9_dNS7_10__identityEEEvT0_PT3_T1_NS0_13GridEvenShareISN_EET2_T4_E12temp_storage+40];
	add.f64 	%fd244, %fd243, %fd242;
	selp.f64 	%fd245, %fd244, %fd242, %p44;
	setp.gt.s32 	%p45, %r4, 128;
	ld.shared.f64 	%fd246, [_ZZN3cub18CUB_300001_SM_10006detail6reduce18DeviceReduceKernelINS2_10policy_hubIdyN4cuda3std3__44plusIdEEE10Policy1000EN6thrust24THRUST_300001_SM_1000_NS6detail15normal_iteratorINSD_10device_ptrIdEEEEyS9_dNS7_10__identityEEEvT0_PT3_T1_NS0_13GridEvenShareISN_EET2_T4_E12temp_storage+48];
	add.f64 	%fd247, %fd246, %fd245;
	selp.f64 	%fd248, %fd247, %fd245, %p45;
	setp.gt.s32 	%p46, %r4, 160;
	ld.shared.f64 	%fd249, [_ZZN3cub18CUB_300001_SM_10006detail6reduce18DeviceReduceKernelINS2_10policy_hubIdyN4cuda3std3__44plusIdEEE10Policy1000EN6thrust24THRUST_300001_SM_1000_NS6detail15normal_iteratorINSD_10device_ptrIdEEEEyS9_dNS7_10__identityEEEvT0_PT3_T1_NS0_13GridEvenShareISN_EET2_T4_E12temp_storage+56];
	add.f64 	%fd250, %fd249, %fd248;
	selp.f64 	%fd251, %fd250, %fd248, %p46;
	setp.gt.s32 	%p47, %r4, 192;
	ld.shared.f64 	%fd252, [_ZZN3cub18CUB_300001_SM_10006detail6reduce18DeviceReduceKernelINS2_10policy_hubIdyN4cuda3std3__44plusIdEEE10Policy1000EN6thrust24THRUST_300001_SM_1000_NS6detail15normal_iteratorINSD_10device_ptrIdEEEEyS9_dNS7_10__identityEEEvT0_PT3_T1_NS0_13GridEvenShareISN_EET2_T4_E12temp_storage+64];
	add.f64 	%fd253, %fd252, %fd251;
	selp.f64 	%fd254, %fd253, %fd251, %p47;
	setp.gt.s32 	%p48, %r4, 224;
	ld.shared.f64 	%fd255, [_ZZN3cub18CUB_300001_SM_10006detail6reduce18DeviceReduceKernelINS2_10policy_hubIdyN4cuda3std3__44plusIdEEE10Policy1000EN6thrust24THRUST_300001_SM_1000_NS6detail15normal_iteratorINSD_10device_ptrIdEEEEyS9_dNS7_10__identityEEEvT0_PT3_T1_NS0_13GridEvenShareISN_EET2_T4_E12temp_storage+72];
	add.f64 	%fd256, %fd255, %fd254;
	selp.f64 	%fd257, %fd256, %fd254, %p48;
	setp.gt.s32 	%p49, %r4, 256;
	ld.shared.f64 	%fd258, [_ZZN3cub18CUB_300001_SM_10006detail6reduce18DeviceReduceKernelINS2_10policy_hubIdyN4cuda3std3__44plusIdEEE10Policy1000EN6thrust24THRUST_300001_SM_1000_NS6detail15normal_iteratorINSD_10device_ptrIdEEEEyS9_dNS7_10__identityEEEvT0_PT3_T1_NS0_13GridEvenShareISN_EET2_T4_E12temp_storage+80];
	add.f64 	%fd259, %fd258, %fd257;
	selp.f64 	%fd260, %fd259, %fd257, %p49;
	setp.gt.s32 	%p50, %r4, 288;
	ld.shared.f64 	%fd261, [_ZZN3cub18CUB_300001_SM_10006detail6reduce18DeviceReduceKernelINS2_10policy_hubIdyN4cuda3std3__44plusIdEEE10Policy1000EN6thrust24THRUST_300001_SM_1000_NS6detail15normal_iteratorINSD_10device_ptrIdEEEEyS9_dNS7_10__identityEEEvT0_PT3_T1_NS0_13GridEvenShareISN_EET2_T4_E12temp_storage+88];
	add.f64 	%fd262, %fd261, %fd260;
	selp.f64 	%fd263, %fd262, %fd260, %p50;
	setp.gt.s32 	%p51, %r4, 320;
	ld.shared.f64 	%fd264, [_ZZN3cub18CUB_300001_SM_10006detail6reduce18DeviceReduceKernelINS2_10policy_hubIdyN4cuda3std3__44plusIdEEE10Policy1000EN6thrust24THRUST_300001_SM_1000_NS6detail15normal_iteratorINSD_10device_ptrIdEEEEyS9_dNS7_10__identityEEEvT0_PT3_T1_NS0_13GridEvenShareISN_EET2_T4_E12temp_storage+96];
	add.f64 	%fd265, %fd264, %fd263;
	selp.f64 	%fd266, %fd265, %fd263, %p51;
	setp.gt.s32 	%p52, %r4, 352;
	ld.shared.f64 	%fd267, [_ZZN3cub18CUB_300001_SM_10006detail6reduce18DeviceReduceKernelINS2_10policy_hubIdyN4cuda3std3__44plusIdEEE10Policy1000EN6thrust24THRUST_300001_SM_1000_NS6detail15normal_iteratorINSD_10device_ptrIdEEEEyS9_dNS7_10__identityEEEvT0_PT3_T1_NS0_13GridEvenShareISN_EET2_T4_E12temp_storage+104];
	add.f64 	%fd268, %fd267, %fd266;
	selp.f64 	%fd269, %fd268, %fd266, %p52;
	setp.gt.s32 	%p53, %r4, 384;
	ld.shared.f64 	%fd270, [_ZZN3cub18CUB_300001_SM_10006detail6reduce18DeviceReduceKernelINS2_10policy_hubIdyN4cuda3std3__44plusIdEEE10Policy1000EN6thrust24THRUST_300001_SM_1000_NS6detail15normal_iteratorINSD_10device_ptrIdEEEEyS9_dNS7_10__identityEEEvT0_PT3_T1_NS0_13GridEvenShareISN_EET2_T4_E12temp_storage+112];
	add.f64 	%fd271, %fd270, %fd269;
	selp.f64 	%fd272, %fd271, %fd269, %p53;
	setp.gt.s32 	%p54, %r4, 416;
	ld.shared.f64 	%fd273, [_ZZN3cub18CUB_300001_SM_10006detail6reduce18DeviceReduceKernelINS2_10policy_hubIdyN4cuda3std3__44plusIdEEE10Policy1000EN6thrust24THRUST_300001_SM_1000_NS6detail15normal_iteratorINSD_10device_ptrIdEEEEyS9_dNS7_10__identityEEEvT0_PT3_T1_NS0_13GridEvenShareISN_EET2_T4_E12temp_storage+120];
	add.f64 	%fd274, %fd273, %fd272;
	selp.f64 	%fd275, %fd274, %fd272, %p54;
	setp.gt.s32 	%p55, %r4, 448;
	ld.shared.f64 	%fd276, [_ZZN3cub18CUB_300001_SM_10006detail6reduce18DeviceReduceKernelINS2_10policy_hubIdyN4cuda3std3__44plusIdEEE10Policy1000EN6thrust24THRUST_300001_SM_1000_NS6detail15normal_iteratorINSD_10device_ptrIdEEEEyS9_dNS7_10__identityEEEvT0_PT3_T1_NS0_13GridEvenShareISN_EET2_T4_E12temp_storage+128];
	add.f64 	%fd277, %fd276, %fd275;
	selp.f64 	%fd278, %fd277, %fd275, %p55;
	setp.gt.s32 	%p56, %r4, 480;
	ld.shared.f64 	%fd279, [_ZZN3cub18CUB_300001_SM_10006detail6reduce18DeviceReduceKernelINS2_10policy_hubIdyN4cuda3std3__44plusIdEEE10Policy1000EN6thrust24THRUST_300001_SM_1000_NS6detail15normal_iteratorINSD_10device_ptrIdEEEEyS9_dNS7_10__identityEEEvT0_PT3_T1_NS0_13GridEvenShareISN_EET2_T4_E12temp_storage+136];
	add.f64 	%fd280, %fd279, %fd278;
	selp.f64 	%fd343, %fd280, %fd278, %p56;
	bra.uni 	$L__BB8_46;
$L__BB8_25:
	cvt.u32.u64 	%r52, %rd4;
	mov.u32 	%r27, %tid.x;
	add.s32 	%r53, %r52, %r27;
	mul.wide.u32 	%rd27, %r53, 8;
	add.s64 	%rd28, %rd2, %rd27;
	ld.global.f64 	%fd41, [%rd28];
	ld.global.f64 	%fd42, [%rd28+4096];
	ld.global.f64 	%fd43, [%rd28+8192];
	ld.global.f64 	%fd44, [%rd28+12288];
	ld.global.f64 	%fd45, [%rd28+16384];
	ld.global.f64 	%fd46, [%rd28+20480];
	ld.global.f64 	%fd47, [%rd28+24576];
	add.f64 	%fd48, %fd41, %fd42;
	add.f64 	%fd49, %fd48, %fd43;
	add.f64 	%fd50, %fd49, %fd44;
	add.f64 	%fd51, %fd50, %fd45;
	add.f64 	%fd52, %fd51, %fd46;
	add.f64 	%fd342, %fd52, %fd47;
	setp.lt.u64 	%p2, %rd5, %rd3;
	@%p2 bra 	$L__BB8_42;
	cvt.u32.u64 	%r55, %rd3;
	cvt.u64.u32 	%rd10, %r27;
	add.s64 	%rd103, %rd4, %rd3;
	cvt.u32.u64 	%r28, %rd1;
	not.b32 	%r57, %r27;
	add.s32 	%r58, %r57, %r28;
	sub.s32 	%r59, %r58, %r55;
	sub.s32 	%r272, %r59, %r52;
	add.s64 	%rd29, %rd103, %rd10;
	shl.b64 	%rd30, %rd29, 3;
	add.s64 	%rd31, %rd30, %rd2;
	add.s64 	%rd102, %rd31, 32768;
	mov.b32 	%r273, 0;
	mov.u64 	%rd104, %rd4;
$L__BB8_27:
	cvt.s64.s32 	%rd16, %r50;
	add.s64 	%rd104, %rd104, %rd16;
	add.s64 	%rd32, %rd1, -3584;
	setp.gt.u64 	%p3, %rd104, %rd32;
	@%p3 bra 	$L__BB8_29;
	mul.lo.s32 	%r61, %r1, 3584;
	cvt.s64.s32 	%rd33, %r61;
	add.s64 	%rd34, %rd104, %rd10;
	shl.b64 	%rd35, %rd34, 3;
	add.s64 	%rd36, %rd2, %rd35;
	ld.global.f64 	%fd53, [%rd36];
	ld.global.f64 	%fd54, [%rd36+4096];
	ld.global.f64 	%fd55, [%rd36+8192];
	ld.global.f64 	%fd56, [%rd36+12288];
	ld.global.f64 	%fd57, [%rd36+16384];
	ld.global.f64 	%fd58, [%rd36+20480];
	ld.global.f64 	%fd59, [%rd36+24576];
	add.f64 	%fd60, %fd342, %fd53;
	add.f64 	%fd61, %fd60, %fd54;
	add.f64 	%fd62, %fd61, %fd55;
	add.f64 	%fd63, %fd62, %fd56;
	add.f64 	%fd64, %fd63, %fd57;
	add.f64 	%fd65, %fd64, %fd58;
	add.f64 	%fd342, %fd65, %fd59;
	sub.s64 	%rd37, %rd1, %rd104;
	setp.lt.u64 	%p4, %rd37, %rd33;
	add.s32 	%r273, %r273, 1;
	add.s64 	%rd103, %rd103, %rd33;
	sub.s32 	%r272, %r272, %r61;
	mul.wide.s32 	%rd38, %r61, 8;
	add.s64 	%rd102, %rd102, %rd38;
	@%p4 bra 	$L__BB8_42;
	bra.uni 	$L__BB8_27;
$L__BB8_29:
	setp.le.u64 	%p5, %rd1, %rd104;
	cvt.u32.u64 	%r62, %rd104;
	cvt.u32.u64 	%r63, %rd1;
	sub.s32 	%r64, %r63, %r62;
	setp.ge.s32 	%p6, %r27, %r64;
	or.pred  	%p7, %p5, %p6;
	@%p7 bra 	$L__BB8_42;
	cvt.u32.u64 	%r66, %rd16;
	cvt.u32.u64 	%r67, %rd4;
	not.b32 	%r68, %r27;
	add.s32 	%r69, %r68, %r28;
	add.s32 	%r70, %r66, %r67;
	sub.s32 	%r71, %r69, %r70;
	mul.lo.s32 	%r72, %r1, %r273;
	mad.lo.s32 	%r73, %r72, -3584, %r71;
	shr.u32 	%r74, %r73, 9;
	add.s32 	%r34, %r74, 1;
	and.b32  	%r35, %r34, 15;
	setp.lt.u32 	%p8, %r73, 7680;
	mov.u32 	%r276, %r27;
	@%p8 bra 	$L__BB8_33;
	shr.u32 	%r75, %r272, 9;
	add.s32 	%r76, %r75, 1;
	and.b32  	%r77, %r76, 16777200;
	neg.s32 	%r274, %r77;
	mov.u32 	%r276, %r27;
$L__BB8_32:
	.pragma "nounroll";
	ld.global.f64 	%fd67, [%rd102+-32768];
	add.f64 	%fd68, %fd342, %fd67;
	ld.global.f64 	%fd69, [%rd102+-28672];
	add.f64 	%fd70, %fd68, %fd69;
	ld.global.f64 	%fd71, [%rd102+-24576];
	add.f64 	%fd72, %fd70, %fd71;
	ld.global.f64 	%fd73, [%rd102+-20480];
	add.f64 	%fd74, %fd72, %fd73;
	ld.global.f64 	%fd75, [%rd102+-16384];
	add.f64 	%fd76, %fd74, %fd75;
	ld.global.f64 	%fd77, [%rd102+-12288];
	add.f64 	%fd78, %fd76, %fd77;
	ld.global.f64 	%fd79, [%rd102+-8192];
	add.f64 	%fd80, %fd78, %fd79;
	ld.global.f64 	%fd81, [%rd102+-4096];
	add.f64 	%fd82, %fd80, %fd81;
	ld.global.f64 	%fd83, [%rd102];
	add.f64 	%fd84, %fd82, %fd83;
	ld.global.f64 	%fd85, [%rd102+4096];
	add.f64 	%fd86, %fd84, %fd85;
	ld.global.f64 	%fd87, [%rd102+8192];
	add.f64 	%fd88, %fd86, %fd87;
	ld.global.f64 	%fd89, [%rd102+12288];
	add.f64 	%fd90, %fd88, %fd89;
	ld.global.f64 	%fd91, [%rd102+16384];
	add.f64 	%fd92, %fd90, %fd91;
	ld.global.f64 	%fd93, [%rd102+20480];
	add.f64 	%fd94, %fd92, %fd93;
	ld.global.f64 	%fd95, [%rd102+24576];
	add.f64 	%fd96, %fd94, %fd95;
	ld.global.f64 	%fd97, [%rd102+28672];
	add.f64 	%fd342, %fd96, %fd97;
	add.s32 	%r276, %r276, 8192;
	add.s32 	%r274, %r274, 16;
	add.s64 	%rd102, %rd102, 65536;
	setp.ne.s32 	%p9, %r274, 0;
	@%p9 bra 	$L__BB8_32;
$L__BB8_33:
	setp.eq.s32 	%p10, %r35, 0;
	@%p10 bra 	$L__BB8_42;
	and.b32  	%r42, %r34, 7;
	setp.lt.u32 	%p11, %r35, 8;
	@%p11 bra 	$L__BB8_36;
	cvt.u64.u32 	%rd39, %r276;
	add.s64 	%rd40, %rd104, %rd39;
	shl.b64 	%rd41, %rd40, 3;
	add.s64 	%rd42, %rd2, %rd41;
	ld.global.f64 	%fd99, [%rd42];
	add.f64 	%fd100, %fd342, %fd99;
	ld.global.f64 	%fd101, [%rd42+4096];
	add.f64 	%fd102, %fd100, %fd101;
	ld.global.f64 	%fd103, [%rd42+8192];
	add.f64 	%fd104, %fd102, %fd103;
	ld.global.f64 	%fd105, [%rd42+12288];
	add.f64 	%fd106, %fd104, %fd105;
	ld.global.f64 	%fd107, [%rd42+16384];
	add.f64 	%fd108, %fd106, %fd107;
	ld.global.f64 	%fd109, [%rd42+20480];
	add.f64 	%fd110, %fd108, %fd109;
	ld.global.f64 	%fd111, [%rd42+24576];
	add.f64 	%fd112, %fd110, %fd111;
	ld.global.f64 	%fd113, [%rd42+28672];
	add.f64 	%fd342, %fd112, %fd113;
	add.s32 	%r276, %r276, 4096;
$L__BB8_36:
	setp.eq.s32 	%p12, %r42, 0;
	@%p12 bra 	$L__BB8_42;
	setp.lt.u32 	%p13, %r42, 4;
	@%p13 bra 	$L__BB8_39;
	cvt.u64.u32 	%rd43, %r276;
	add.s64 	%rd44, %rd104, %rd43;
	shl.b64 	%rd45, %rd44, 3;
	add.s64 	%rd46, %rd2, %rd45;
	ld.global.f64 	%fd115, [%rd46];
	add.f64 	%fd116, %fd342, %fd115;
	ld.global.f64 	%fd117, [%rd46+4096];
	add.f64 	%fd118, %fd116, %fd117;
	ld.global.f64 	%fd119, [%rd46+8192];
	add.f64 	%fd120, %fd118, %fd119;
	ld.global.f64 	%fd121, [%rd46+12288];
	add.f64 	%fd342, %fd120, %fd121;
	add.s32 	%r276, %r276, 2048;
$L__BB8_39:
	and.b32  	%r78, %r34, 3;
	setp.eq.s32 	%p14, %r78, 0;
	@%p14 bra 	$L__BB8_42;
	cvt.u64.u32 	%rd47, %r276;
	add.s64 	%rd48, %rd47, %rd103;
	shl.b64 	%rd49, %rd48, 3;
	add.s64 	%rd106, %rd2, %rd49;
	cvt.u16.u32 	%rs1, %r272;
	shr.u16 	%rs2, %rs1, 9;
	add.s16 	%rs3, %rs2, 1;
	cvt.u32.u16 	%r79, %rs3;
	and.b32  	%r80, %r79, 3;
	neg.s32 	%r279, %r80;
$L__BB8_41:
	.pragma "nounroll";
	ld.global.f64 	%fd122, [%rd106];
	add.f64 	%fd342, %fd342, %fd122;
	add.s64 	%rd106, %rd106, 4096;
	add.s32 	%r279, %r279, 1;
	setp.ne.s32 	%p15, %r279, 0;
	@%p15 bra 	$L__BB8_41;
$L__BB8_42:
	// begin inline asm
	mov.u32 %r81, %laneid;
	// end inline asm
	mov.b64 	%rd50, %fd342;
	mov.b64 	{%r83, %r88}, %rd50;
	mov.b32 	%r89, 1;
	mov.b32 	%r130, 31;
	mov.b32 	%r131, -1;
	// begin inline asm
	shfl.sync.down.b32 %r82, %r83, %r89, %r130, %r131;
	// end inline asm
	// begin inline asm
	shfl.sync.down.b32 %r87, %r88, %r89, %r130, %r131;
	// end inline asm
	mov.b64 	%rd51, {%r82, %r87};
	mov.b64 	%fd123, %rd51;
	setp.gt.s32 	%p16, %r81, 30;
	add.f64 	%fd124, %fd342, %fd123;
	selp.f64 	%fd125, %fd342, %fd124, %p16;
	mov.b64 	%rd52, %fd125;
	mov.b64 	{%r93, %r98}, %rd52;
	mov.b32 	%r99, 2;
	// begin inline asm
	shfl.sync.down.b32 %r92, %r93, %r99, %r130, %r131;
	// end inline asm
	// begin inline asm
	shfl.sync.down.b32 %r97, %r98, %r99, %r130, %r131;
	// end inline asm
	mov.b64 	%rd53, {%r92, %r97};
	mov.b64 	%fd126, %rd53;
	setp.gt.s32 	%p17, %r81, 29;
	add.f64 	%fd127, %fd125, %fd126;
	selp.f64 	%fd128, %fd125, %fd127, %p17;
	mov.b64 	%rd54, %fd128;
	mov.b64 	{%r103, %r108}, %rd54;
	mov.b32 	%r109, 4;
	// begin inline asm
	shfl.sync.down.b32 %r102, %r103, %r109, %r130, %r131;
	// end inline asm
	// begin inline asm
	shfl.sync.down.b32 %r107, %r108, %r109, %r130, %r131;
	// end inline asm
	mov.b64 	%rd55, {%r102, %r107};
	mov.b64 	%fd129, %rd55;
	setp.gt.s32 	%p18, %r81, 27;
	add.f64 	%fd130, %fd128, %fd129;
	selp.f64 	%fd131, %fd128, %fd130, %p18;
	mov.b64 	%rd56, %fd131;
	mov.b64 	{%r113, %r118}, %rd56;
	mov.b32 	%r119, 8;
	// begin inline asm
	shfl.sync.down.b32 %r112, %r113, %r119, %r130, %r131;
	// end inline asm
	// begin inline asm
	shfl.sync.down.b32 %r117, %r118, %r119, %r130, %r131;
	// end inline asm
	mov.b64 	%rd57, {%r112, %r117};
	mov.b64 	%fd132, %rd57;
	setp.gt.s32 	%p19, %r81, 23;
	add.f64 	%fd133, %fd131, %fd132;
	selp.f64 	%fd134, %fd131, %fd133, %p19;
	mov.b64 	%rd58, %fd134;
	mov.b64 	{%r123, %r128}, %rd58;
	mov.b32 	%r129, 16;
	// begin inline asm
	shfl.sync.down.b32 %r122, %r123, %r129, %r130, %r131;
	// end inline asm
	// begin inline asm
	shfl.sync.down.b32 %r127, %r128, %r129, %r130, %r131;
	// end inline asm
	mov.b64 	%rd59, {%r122, %r127};
	mov.b64 	%fd135, %rd59;
	setp.gt.s32 	%p20, %r81, 15;
	add.f64 	%fd37, %fd134, %fd135;
	selp.f64 	%fd343, %fd134, %fd37, %p20;
	setp.ne.s32 	%p21, %r81, 0;
	@%p21 bra 	$L__BB8_44;
	shr.u32 	%r132, %r27, 2;
	and.b32  	%r133, %r132, 248;
	mov.u32 	%r134, _ZZN3cub18CUB_300001_SM_10006detail6reduce18DeviceReduceKernelINS2_10policy_hubIdyN4cuda3std3__44plusIdEEE10Policy1000EN6thrust24THRUST_300001_SM_1000_NS6detail15normal_iteratorINSD_10device_ptrIdEEEEyS9_dNS7_10__identityEEEvT0_PT3_T1_NS0_13GridEvenShareISN_EET2_T4_E12temp_storage;
	add.s32 	%r135, %r134, %r133;
	st.shared.f64 	[%r135+16], %fd37;
$L__BB8_44:
	bar.sync 	0;
	setp.ne.s32 	%p22, %r27, 0;
	@%p22 bra 	$L__BB8_46;
	ld.shared.f64 	%fd136, [_ZZN3cub18CUB_300001_SM_10006detail6reduce18DeviceReduceKernelINS2_10policy_hubIdyN4cuda3std3__44plusIdEEE10Policy1000EN6thrust24THRUST_300001_SM_1000_NS6detail15normal_iteratorINSD_10device_ptrIdEEEEyS9_dNS7_10__identityEEEvT0_PT3_T1_NS0_13GridEvenShareISN_EET2_T4_E12temp_storage+24];
	add.f64 	%fd137, %fd343, %fd136;
	ld.shared.f64 	%fd138, [_ZZN3cub18CUB_300001_SM_10006detail6reduce18DeviceReduceKernelINS2_10policy_hubIdyN4cuda3std3__44plusIdEEE10Policy1000EN6thrust24THRUST_300001_SM_1000_NS6detail15normal_iteratorINSD_10device_ptrIdEEEEyS9_dNS7_10__identityEEEvT0_PT3_T1_NS0_13GridEvenShareISN_EET2_T4_E12temp_storage+32];
	add.f64 	%fd139, %fd137, %fd138;
	ld.shared.f64 	%fd140, [_ZZN3cub18CUB_300001_SM_10006detail6reduce18DeviceReduceKernelINS2_10policy_hubIdyN4cuda3std3__44plusIdEEE10Policy1000EN6thrust24THRUST_300001_SM_1000_NS6detail15normal_iteratorINSD_10device_ptrIdEEEEyS9_dNS7_10__identityEEEvT0_PT3_T1_NS0_13GridEvenShareISN_EET2_T4_E12temp_storage+40];
	add.f64 	%fd141, %fd139, %fd140;
	ld.shared.f64 	%fd142, [_ZZN3cub18CUB_300001_SM_10006detail6reduce18DeviceReduceKernelINS2_10policy_hubIdyN4cuda3std3__44plusIdEEE10Policy1000EN6thrust24THRUST_300001_SM_1000_NS6detail15normal_iteratorINSD_10device_ptrIdEEEEyS9_dNS7_10__identityEEEvT0_PT3_T1_NS0_13GridEvenShareISN_EET2_T4_E12temp_storage+48];
	add.f64 	%fd143, %fd141, %fd142;
	ld.shared.f64 	%fd144, [_ZZN3cub18CUB_300001_SM_10006detail6reduce18DeviceReduceKernelINS2_10policy_hubIdyN4cuda3std3__44plusIdEEE10Policy1000EN6thrust24THRUST_300001_SM_1000_NS6detail15normal_iteratorINSD_10device_ptrIdEEEEyS9_dNS7_10__identityEEEvT0_PT3_T1_NS0_13GridEvenShareISN_EET2_T4_E12temp_storage+56];
	add.f64 	%fd145, %fd143, %fd144;
	ld.shared.f64 	%fd146, [_ZZN3cub18CUB_300001_SM_10006detail6reduce18DeviceReduceKernelINS2_10policy_hubIdyN4cuda3std3__44plusIdEEE10Policy1000EN6thrust24THRUST_300001_SM_1000_NS6detail15normal_iteratorINSD_10device_ptrIdEEEEyS9_dNS7_10__identityEEEvT0_PT3_T1_NS0_13GridEvenShareISN_EET2_T4_E12temp_storage+64];
	add.f64 	%fd147, %fd145, %fd146;
	ld.shared.f64 	%fd148, [_ZZN3cub18CUB_300001_SM_10006detail6reduce18DeviceReduceKernelINS2_10policy_hubIdyN4cuda3std3__44plusIdEEE10Policy1000EN6thrust24THRUST_300001_SM_1000_NS6detail15normal_iteratorINSD_10device_ptrIdEEEEyS9_dNS7_10__identityEEEvT0_PT3_T1_NS0_13GridEvenShareISN_EET2_T4_E12temp_storage+72];
	add.f64 	%fd149, %fd147, %fd148;
	ld.shared.f64 	%fd150, [_ZZN3cub18CUB_300001_SM_10006detail6reduce18DeviceReduceKernelINS2_10policy_hubIdyN4cuda3std3__44plusIdEEE10Policy1000EN6thrust24THRUST_300001_SM_1000_NS6detail15normal_iteratorINSD_10device_ptrIdEEEEyS9_dNS7_10__identityEEEvT0_PT3_T1_NS0_13GridEvenShareISN_EET2_T4_E12temp_storage+80];
	add.f64 	%fd151, %fd149, %fd150;
	ld.shared.f64 	%fd152, [_ZZN3cub18CUB_300001_SM_10006detail6reduce18DeviceReduceKernelINS2_10policy_hubIdyN4cuda3std3__44plusIdEEE10Policy1000EN6thrust24THRUST_300001_SM_1000_NS6detail15normal_iteratorINSD_10device_ptrIdEEEEyS9_dNS7_10__identityEEEvT0_PT3_T1_NS0_13GridEvenShareISN_EET2_T4_E12temp_storage+88];
	add.f64 	%fd153, %fd151, %fd152;
	ld.shared.f64 	%fd154, [_ZZN3cub18CUB_300001_SM_10006detail6reduce18DeviceReduceKernelINS2_10policy_hubIdyN4cuda3std3__44plusIdEEE10Policy1000EN6thrust24THRUST_300001_SM_1000_NS6detail15normal_iteratorINSD_10device_ptrIdEEEEyS9_dNS7_10__identityEEEvT0_PT3_T1_NS0_13GridEvenShareISN_EET2_T4_E12temp_storage+96];
	add.f64 	%fd155, %fd153, %fd154;
	ld.shared.f64 	%fd156, [_ZZN3cub18CUB_300001_SM_10006detail6reduce18DeviceReduceKernelINS2_10policy_hubIdyN4cuda3std3__44plusIdEEE10Policy1000EN6thrust24THRUST_300001_SM_1000_NS6detail15normal_iteratorINSD_10device_ptrIdEEEEyS9_dNS7_10__identityEEEvT0_PT3_T1_NS0_13GridEvenShareISN_EET2_T4_E12temp_storage+104];
	add.f64 	%fd157, %fd155, %fd156;
	ld.shared.f64 	%fd158, [_ZZN3cub18CUB_300001_SM_10006detail6reduce18DeviceReduceKernelINS2_10policy_hubIdyN4cuda3std3__44plusIdEEE10Policy1000EN6thrust24THRUST_300001_SM_1000_NS6detail15normal_iteratorINSD_10device_ptrIdEEEEyS9_dNS7_10__identityEEEvT0_PT3_T1_NS0_13GridEvenShareISN_EET2_T4_E12temp_storage+112];
	add.f64 	%fd159, %fd157, %fd158;
	ld.shared.f64 	%fd160, [_ZZN3cub18CUB_300001_SM_10006detail6reduce18DeviceReduceKernelINS2_10policy_hubIdyN4cuda3std3__44plusIdEEE10Policy1000EN6thrust24THRUST_300001_SM_1000_NS6detail15normal_iteratorINSD_10device_ptrIdEEEEyS9_dNS7_10__identityEEEvT0_PT3_T1_NS0_13GridEvenShareISN_EET2_T4_E12temp_storage+120];
	add.f64 	%fd161, %fd159, %fd160;
	ld.shared.f64 	%fd162, [_ZZN3cub18CUB_300001_SM_10006detail6reduce18DeviceReduceKernelINS2_10policy_hubIdyN4cuda3std3__44plusIdEEE10Policy1000EN6thrust24THRUST_300001_SM_1000_NS6detail15normal_iteratorINSD_10device_ptrIdEEEEyS9_dNS7_10__identityEEEvT0_PT3_T1_NS0_13GridEvenShareISN_EET2_T4_E12temp_storage+128];
	add.f64 	%fd163, %fd161, %fd162;
	ld.shared.f64 	%fd164, [_ZZN3cub18CUB_300001_SM_10006detail6reduce18DeviceReduceKernelINS2_10policy_hubIdyN4cuda3std3__44plusIdEEE10Policy1000EN6thrust24THRUST_300001_SM_1000_NS6detail15normal_iteratorINSD_10device_ptrIdEEEEyS9_dNS7_10__identityEEEvT0_PT3_T1_NS0_13GridEvenShareISN_EET2_T4_E12temp_storage+136];
	add.f64 	%fd343, %fd163, %fd164;
$L__BB8_46:
	mov.u32 	%r263, %tid.x;
	setp.ne.s32 	%p64, %r263, 0;
	@%p64 bra 	$L__BB8_48;
	ld.param.u64 	%rd100, [_ZN3cub18CUB_300001_SM_10006detail6reduce18DeviceReduceKernelINS2_10policy_hubIdyN4cuda3std3__44plusIdEEE10Policy1000EN6thrust24THRUST_300001_SM_1000_NS6detail15normal_iteratorINSD_10device_ptrIdEEEEyS9_dNS7_10__identityEEEvT0_PT3_T1_NS0_13GridEvenShareISN_EET2_T4__param_1];
	cvta.to.global.u64 	%rd97, %rd100;
	mul.wide.u32 	%rd98, %r2, 8;
	add.s64 	%rd99, %rd97, %rd98;
	st.global.f64 	[%rd99], %fd343;
$L__BB8_48:
	ret;

}
	// .globl	_ZN3cub18CUB_300001_SM_10006detail6reduce28DeviceReduceSingleTileKernelINS2_10policy_hubIdyN4cuda3std3__44plusIdEEE10Policy1000EPdSC_iS9_ddNS7_10__identityEEEvT0_T1_T2_T3_T4_T6_
.visible .entry _ZN3cub18CUB_300001_SM_10006detail6reduce28DeviceReduceSingleTileKernelINS2_10policy_hubIdyN4cuda3std3__44plusIdEEE10Policy1000EPdSC_iS9_ddNS7_10__identityEEEvT0_T1_T2_T3_T4_T6_(
	.param .u64 .ptr .align 1 _ZN3cub18CUB_300001_SM_10006detail6reduce28DeviceReduceSingleTileKernelINS2_10policy_hubIdyN4cuda3std3__44plusIdEEE10Policy1000EPdSC_iS9_ddNS7_10__identityEEEvT0_T1_T2_T3_T4_T6__param_0,
	.param .u64 .ptr .align 1 _ZN3cub18CUB_300001_SM_10006detail6reduce28DeviceReduceSingleTileKernelINS2_10policy_hubIdyN4cuda3std3__44plusIdEEE10Policy1000EPdSC_iS9_ddNS7_10__identityEEEvT0_T1_T2_T3_T4_T6__param_1,
	.param .u32 _ZN3cub18CUB_300001_SM_10006detail6reduce28DeviceReduceSingleTileKernelINS2_10policy_hubIdyN4cuda3std3__44plusIdEEE10Policy1000EPdSC_iS9_ddNS7_10__identityEEEvT0_T1_T2_T3_T4_T6__param_2,
	.param .align 1 .b8 _ZN3cub18CUB_300001_SM_10006detail6reduce28DeviceReduceSingleTileKernelINS2_10policy_hubIdyN4cuda3std3__44plusIdEEE10Policy1000EPdSC_iS9_ddNS7_10__identityEEEvT0_T1_T2_T3_T4_T6__param_3[1],
	.param .f64 _ZN3cub18CUB_300001_SM_10006detail6reduce28DeviceReduceSingleTileKernelINS2_10policy_hubIdyN4cuda3std3__44plusIdEEE10Policy1000EPdSC_iS9_ddNS7_10__identityEEEvT0_T1_T2_T3_T4_T6__param_4,
	.param .align 1 .b8 _ZN3cub18CUB_300001_SM_10006detail6reduce28DeviceReduceSingleTileKernelINS2_10policy_hubIdyN4cuda3std3__44plusIdEEE10Policy1000EPdSC_iS9_ddNS7_10__identityEEEvT0_T1_T2_T3_T4_T6__param_5[1]
)
.maxntid 512
.minnctapersm 1
{
	.reg .pred 	%p<58>;
	.reg .b32 	%r<238>;
	.reg .b64 	%rd<104>;
	.reg .b64 	%fd<232>;
	// demoted variable
	.shared .align 8 .b8 _ZZN3cub18CUB_300001_SM_10006detail6reduce28DeviceReduceSingleTileKernelINS2_10policy_hubIdyN4cuda3std3__44plusIdEEE10Policy1000EPdSC_iS9_ddNS7_10__identityEEEvT0_T1_T2_T3_T4_T6_E12temp_storage[152];
	ld.param.u64 	%rd8, [_ZN3cub18CUB_300001_SM_10006detail6reduce28DeviceReduceSingleTileKernelINS2_10policy_hubIdyN4cuda3std3__44plusIdEEE10Policy1000EPdSC_iS9_ddNS7_10__identityEEEvT0_T1_T2_T3_T4_T6__param_0];
	ld.param.u64 	%rd9, [_ZN3cub18CUB_300001_SM_10006detail6reduce28DeviceReduceSingleTileKernelINS2_10policy_hubIdyN4cuda3std3__44plusIdEEE10Policy1000EPdSC_iS9_ddNS7_10__identityEEEvT0_T1_T2_T3_T4_T6__param_1];
	ld.param.u32 	%r34, [_ZN3cub18CUB_300001_SM_10006detail6reduce28DeviceReduceSingleTileKernelINS2_10policy_hubIdyN4cuda3std3__44plusIdEEE10Policy1000EPdSC_iS9_ddNS7_10__identityEEEvT0_T1_T2_T3_T4_T6__param_2];
	ld.param.f64 	%fd30, [_ZN3cub18CUB_300001_SM_10006detail6reduce28DeviceReduceSingleTileKernelINS2_10policy_hubIdyN4cuda3std3__44plusIdEEE10Policy1000EPdSC_iS9_ddNS7_10__identityEEEvT0_T1_T2_T3_T4_T6__param_4];
	cvta.to.global.u64 	%rd1, %rd9;
	setp.ne.s32 	%p1, %r34, 0;
	@%p1 bra 	$L__BB9_3;
	mov.u32 	%r224, %tid.x;
	setp.ne.s32 	%p57, %r224, 0;
	@%p57 bra 	$L__BB9_39;
	st.global.f64 	[%rd1], %fd30;
	bra.uni 	$L__BB9_39;
$L__BB9_3:
	setp.gt.s32 	%p2, %r34, 3583;
	@%p2 bra 	$L__BB9_21;
	mov.u32 	%r1, %tid.x;
	setp.ge.s32 	%p19, %r1, %r34;
	mov.f64 	%fd223, 0d0000000000000000;
	mov.u32 	%r228, %r1;
	@%p19 bra 	$L__BB9_6;
	mul.wide.u32 	%rd69, %r1, 8;
	add.s64 	%rd68, %rd8, %rd69;
	// begin inline asm
	ld.global.nc.u64 %rd67, [%rd68];
	// end inline asm
	mov.b64 	%fd223, %rd67;
	add.s32 	%r228, %r1, 512;
$L__BB9_6:
	setp.ge.s32 	%p20, %r228, %r34;
	@%p20 bra 	$L__BB9_12;
	not.b32 	%r100, %r228;
	add.s32 	%r4, %r34, %r100;
	and.b32  	%r101, %r4, 1536;
	setp.eq.s32 	%p21, %r101, 1536;
	@%p21 bra 	$L__BB9_10;
	mul.wide.u32 	%rd70, %r228, 8;
	add.s64 	%rd102, %rd8, %rd70;
	shr.u32 	%r102, %r4, 9;
	add.s32 	%r103, %r102, 1;
	and.b32  	%r104, %r103, 3;
	neg.s32 	%r226, %r104;
$L__BB9_9:
	.pragma "nounroll";
	// begin inline asm
	ld.global.nc.u64 %rd71, [%rd102];
	// end inline asm
	mov.b64 	%fd109, %rd71;
	add.f64 	%fd223, %fd223, %fd109;
	add.s32 	%r228, %r228, 512;
	add.s64 	%rd102, %rd102, 4096;
	add.s32 	%r226, %r226, 1;
	setp.ne.s32 	%p22, %r226, 0;
	@%p22 bra 	$L__BB9_9;
$L__BB9_10:
	setp.lt.u32 	%p23, %r4, 1536;
	@%p23 bra 	$L__BB9_12;
$L__BB9_11:
	mul.wide.s32 	%rd81, %r228, 8;
	add.s64 	%rd74, %rd8, %rd81;
	// begin inline asm
	ld.global.nc.u64 %rd73, [%rd74];
	// end inline asm
	mov.b64 	%fd110, %rd73;
	add.f64 	%fd111, %fd223, %fd110;
	add.s64 	%rd76, %rd74, 4096;
	// begin inline asm
	ld.global.nc.u64 %rd75, [%rd76];
	// end inline asm
	mov.b64 	%fd112, %rd75;
	add.f64 	%fd113, %fd111, %fd112;
	add.s64 	%rd78, %rd74, 8192;
	// begin inline asm
	ld.global.nc.u64 %rd77, [%rd78];
	// end inline asm
	mov.b64 	%fd114, %rd77;
	add.f64 	%fd115, %fd113, %fd114;
	add.s64 	%rd80, %rd74, 12288;
	// begin inline asm
	ld.global.nc.u64 %rd79, [%rd80];
	// end inline asm
	mov.b64 	%fd116, %rd79;
	add.f64 	%fd223, %fd115, %fd116;
	add.s32 	%r228, %r228, 2048;
	setp.lt.s32 	%p24, %r228, %r34;
	@%p24 bra 	$L__BB9_11;
$L__BB9_12:
	setp.lt.s32 	%p25, %r34, 512;
	@%p25 bra 	$L__BB9_17;
	// begin inline asm
	mov.u32 %r168, %laneid;
	// end inline asm
	mov.b64 	%rd92, %fd223;
	mov.b64 	{%r170, %r175}, %rd92;
	mov.b32 	%r176, 1;
	mov.b32 	%r217, 31;
	mov.b32 	%r218, -1;
	// begin inline asm
	shfl.sync.down.b32 %r169, %r170, %r176, %r217, %r218;
	// end inline asm
	// begin inline asm
	shfl.sync.down.b32 %r174, %r175, %r176, %r217, %r218;
	// end inline asm
	mov.b64 	%rd93, {%r169, %r174};
	mov.b64 	%fd175, %rd93;
	setp.gt.s32 	%p49, %r168, 30;
	add.f64 	%fd176, %fd223, %fd175;
	selp.f64 	%fd177, %fd223, %fd176, %p49;
	mov.b64 	%rd94, %fd177;
	mov.b64 	{%r180, %r185}, %rd94;
	mov.b32 	%r186, 2;
	// begin inline asm
	shfl.sync.down.b32 %r179, %r180, %r186, %r217, %r218;
	// end inline asm
	// begin inline asm
	shfl.sync.down.b32 %r184, %r185, %r186, %r217, %r218;
	// end inline asm
	mov.b64 	%rd95, {%r179, %r184};
	mov.b64 	%fd178, %rd95;
	setp.gt.s32 	%p50, %r168, 29;
	add.f64 	%fd179, %fd177, %fd178;
	selp.f64 	%fd180, %fd177, %fd179, %p50;
	mov.b64 	%rd96, %fd180;
	mov.b64 	{%r190, %r195}, %rd96;
	mov.b32 	%r196, 4;
	// begin inline asm
	shfl.sync.down.b32 %r189, %r190, %r196, %r217, %r218;
	// end inline asm
	// begin inline asm
	shfl.sync.down.b32 %r194, %r195, %r196, %r217, %r218;
	// end inline asm
	mov.b64 	%rd97, {%r189, %r194};
	mov.b64 	%fd181, %rd97;
	setp.gt.s32 	%p51, %r168, 27;
	add.f64 	%fd182, %fd180, %fd181;
	selp.f64 	%fd183, %fd180, %fd182, %p51;
	mov.b64 	%rd98, %fd183;
	mov.b64 	{%r200, %r205}, %rd98;
	mov.b32 	%r206, 8;
	// begin inline asm
	shfl.sync.down.b32 %r199, %r200, %r206, %r217, %r218;
	// end inline asm
	// begin inline asm
	shfl.sync.down.b32 %r204, %r205, %r206, %r217, %r218;
	// end inline asm
	mov.b64 	%rd99, {%r199, %r204};
	mov.b64 	%fd184, %rd99;
	setp.gt.s32 	%p52, %r168, 23;
	add.f64 	%fd185, %fd183, %fd184;
	selp.f64 	%fd186, %fd183, %fd185, %p52;
	mov.b64 	%rd100, %fd186;
	mov.b64 	{%r210, %r215}, %rd100;
	mov.b32 	%r216, 16;
	// begin inline asm
	shfl.sync.down.b32 %r209, %r210, %r216, %r217, %r218;
	// end inline asm
	// begin inline asm
	shfl.sync.down.b32 %r214, %r215, %r216, %r217, %r218;
	// end inline asm
	mov.b64 	%rd101, {%r209, %r214};
	mov.b64 	%fd187, %rd101;
	setp.gt.s32 	%p53, %r168, 15;
	add.f64 	%fd10, %fd186, %fd187;
	selp.f64 	%fd231, %fd186, %fd10, %p53;
	setp.ne.s32 	%p54, %r168, 0;
	@%p54 bra 	$L__BB9_15;
	shr.u32 	%r219, %r1, 2;
	and.b32  	%r220, %r219, 248;
	mov.u32 	%r221, _ZZN3cub18CUB_300001_SM_10006detail6reduce28DeviceReduceSingleTileKernelINS2_10policy_hubIdyN4cuda3std3__44plusIdEEE10Policy1000EPdSC_iS9_ddNS7_10__identityEEEvT0_T1_T2_T3_T4_T6_E12temp_storage;
	add.s32 	%r222, %r221, %r220;
	st.shared.f64 	[%r222+16], %fd10;
$L__BB9_15:
	bar.sync 	0;
	setp.ne.s32 	%p55, %r1, 0;
	@%p55 bra 	$L__BB9_37;
	ld.shared.f64 	%fd188, [_ZZN3cub18CUB_300001_SM_10006detail6reduce28DeviceReduceSingleTileKernelINS2_10policy_hubIdyN4cuda3std3__44plusIdEEE10Policy1000EPdSC_iS9_ddNS7_10__identityEEEvT0_T1_T2_T3_T4_T6_E12temp_storage+24];
	add.f64 	%fd189, %fd231, %fd188;
	ld.shared.f64 	%fd190, [_ZZN3cub18CUB_300001_SM_10006detail6reduce28DeviceReduceSingleTileKernelINS2_10policy_hubIdyN4cuda3std3__44plusIdEEE10Policy1000EPdSC_iS9_ddNS7_10__identityEEEvT0_T1_T2_T3_T4_T6_E12temp_storage+32];
	add.f64 	%fd191, %fd189, %fd190;
	ld.shared.f64 	%fd192, [_ZZN3cub18CUB_300001_SM_10006detail6reduce28DeviceReduceSingleTileKernelINS2_10policy_hubIdyN4cuda3std3__44plusIdEEE10Policy1000EPdSC_iS9_ddNS7_10__identityEEEvT0_T1_T2_T3_T4_T6_E12temp_storage+40];
	add.f64 	%fd193, %fd191, %fd192;
	ld.shared.f64 	%fd194, [_ZZN3cub18CUB_300001_SM_10006detail6reduce28DeviceReduceSingleTileKernelINS2_10policy_hubIdyN4cuda3std3__44plusIdEEE10Policy1000EPdSC_iS9_ddNS7_10__identityEEEvT0_T1_T2_T3_T4_T6_E12temp_storage+48];
	add.f64 	%fd195, %fd193, %fd194;
	ld.shared.f64 	%fd196, [_ZZN3cub18CUB_300001_SM_10006detail6reduce28DeviceReduceSingleTileKernelINS2_10policy_hubIdyN4cuda3std3__44plusIdEEE10Policy1000EPdSC_iS9_ddNS7_10__identityEEEvT0_T1_T2_T3_T4_T6_E12temp_storage+56];
	add.f64 	%fd197, %fd195, %fd196;
	ld.shared.f64 	%fd198, [_ZZN3cub18CUB_300001_SM_10006detail6reduce28DeviceReduceSingleTileKernelINS2_10policy_hubIdyN4cuda3std3__44plusIdEEE10Policy1000EPdSC_iS9_ddNS7_10__identityEEEvT0_T1_T2_T3_T4_T6_E12temp_storage+64];
	add.f64 	%fd199, %fd197, %fd198;
	ld.shared.f64 	%fd200, [_ZZN3cub18CUB_300001_SM_10006detail6reduce28DeviceReduceSingleTileKernelINS2_10policy_hubIdyN4cuda3std3__44plusIdEEE10Policy1000EPdSC_iS9_ddNS7_10__identityEEEvT0_T1_T2_T3_T4_T6_E12temp_storage+72];
	add.f64 	%fd201, %fd199, %fd200;
	ld.shared.f64 	%fd202, [_ZZN3cub18CUB_300001_SM_10006detail6reduce28DeviceReduceSingleTileKernelINS2_10policy_hubIdyN4cuda3std3__44plusIdEEE10Policy1000EPdSC_iS9_ddNS7_10__identityEEEvT0_T1_T2_T3_T4_T6_E12temp_storage+80];
	add.f64 	%fd203, %fd201, %fd202;
	ld.shared.f64 	%fd204, [_ZZN3cub18CUB_300001_SM_10006detail6reduce28DeviceReduceSingleTileKernelINS2_10policy_hubIdyN4cuda3std3__44plusIdEEE10Policy1000EPdSC_iS9_ddNS7_10__identityEEEvT0_T1_T2_T3_T4_T6_E12temp_storage+88];
	add.f64 	%fd205, %fd203, %fd204;
	ld.shared.f64 	%fd206, [_ZZN3cub18CUB_300001_SM_10006detail6reduce28DeviceReduceSingleTileKernelINS2_10policy_hubIdyN4cuda3std3__44plusIdEEE10Policy1000EPdSC_iS9_ddNS7_10__identityEEEvT0_T1_T2_T3_T4_T6_E12temp_storage+96];
	add.f64 	%fd207, %fd205, %fd206;
	ld.shared.f64 	%fd208, [_ZZN3cub18CUB_300001_SM_10006detail6reduce28DeviceReduceSingleTileKernelINS2_10policy_hubIdyN4cuda3std3__44plusIdEEE10Policy1000EPdSC_iS9_ddNS7_10__identityEEEvT0_T1_T2_T3_T4_T6_E12temp_storage+104];
	add.f64 	%fd209, %fd207, %fd208;
	ld.shared.f64 	%fd210, [_ZZN3cub18CUB_300001_SM_10006detail6reduce28DeviceReduceSingleTileKernelINS2_10policy_hubIdyN4cuda3std3__44plusIdEEE10Policy1000EPdSC_iS9_ddNS7_10__identityEEEvT0_T1_T2_T3_T4_T6_E12temp_storage+112];
	add.f64 	%fd211, %fd209, %fd210;
	ld.shared.f64 	%fd212, [_ZZN3cub18CUB_300001_SM_10006detail6reduce28DeviceReduceSingleTileKernelINS2_10policy_hubIdyN4cuda3std3__44plusIdEEE10Policy1000EPdSC_iS9_ddNS7_10__identityEEEvT0_T1_T2_T3_T4_T6_E12temp_storage+120];
	add.f64 	%fd213, %fd211, %fd212;
	ld.shared.f64 	%fd214, [_ZZN3cub18CUB_300001_SM_10006detail6reduce28DeviceReduceSingleTileKernelINS2_10policy_hubIdyN4cuda3std3__44plusIdEEE10Policy1000EPdSC_iS9_ddNS7_10__identityEEEvT0_T1_T2_T3_T4_T6_E12temp_storage+128];
	add.f64 	%fd215, %fd213, %fd214;
	ld.shared.f64 	%fd216, [_ZZN3cub18CUB_300001_SM_10006detail6reduce28DeviceReduceSingleTileKernelINS2_10policy_hubIdyN4cuda3std3__44plusIdEEE10Policy1000EPdSC_iS9_ddNS7_10__identityEEEvT0_T1_T2_T3_T4_T6_E12temp_storage+136];
	add.f64 	%fd231, %fd215, %fd216;
	bra.uni 	$L__BB9_37;
$L__BB9_17:
	// begin inline asm
	mov.u32 %r105, %laneid;
	// end inline asm
	and.b32  	%r156, %r1, 992;
	add.s32 	%r157, %r156, 32;
	setp.gt.s32 	%p26, %r157, %r34;
	not.b32 	%r158, %r156;
	add.s32 	%r159, %r34, %r158;
	selp.b32 	%r154, %r159, 31, %p26;
	mov.b64 	%rd82, %fd223;
	mov.b64 	{%r107, %r112}, %rd82;
	mov.b32 	%r113, 1;
	mov.b32 	%r155, -1;
	// begin inline asm
	shfl.sync.down.b32 %r106, %r107, %r113, %r154, %r155;
	// end inline asm
	// begin inline asm
	shfl.sync.down.b32 %r111, %r112, %r113, %r154, %r155;
	// end inline asm
	mov.b64 	%rd83, {%r106, %r111};
	mov.b64 	%fd117, %rd83;
	setp.lt.s32 	%p27, %r105, %r154;
	add.f64 	%fd118, %fd223, %fd117;
	selp.f64 	%fd119, %fd118, %fd223, %p27;
	mov.b64 	%rd84, %fd119;
	mov.b64 	{%r117, %r122}, %rd84;
	mov.b32 	%r123, 2;
	// begin inline asm
	shfl.sync.down.b32 %r116, %r117, %r123, %r154, %r155;
	// end inline asm
	// begin inline asm
	shfl.sync.down.b32 %r121, %r122, %r123, %r154, %r155;
	// end inline asm
	mov.b64 	%rd85, {%r116, %r121};
	mov.b64 	%fd120, %rd85;
	add.s32 	%r160, %r105, 2;
	setp.gt.s32 	%p28, %r160, %r154;
	add.f64 	%fd121, %fd119, %fd120;
	selp.f64 	%fd122, %fd119, %fd121, %p28;
	mov.b64 	%rd86, %fd122;
	mov.b64 	{%r127, %r132}, %rd86;
	mov.b32 	%r133, 4;
	// begin inline asm
	shfl.sync.down.b32 %r126, %r127, %r133, %r154, %r155;
	// end inline asm
	// begin inline asm
	shfl.sync.down.b32 %r131, %r132, %r133, %r154, %r155;
	// end inline asm
	mov.b64 	%rd87, {%r126, %r131};
	mov.b64 	%fd123, %rd87;
	add.s32 	%r161, %r105, 4;
	setp.gt.s32 	%p29, %r161, %r154;
	add.f64 	%fd124, %fd122, %fd123;
	selp.f64 	%fd125, %fd122, %fd124, %p29;
	mov.b64 	%rd88, %fd125;
	mov.b64 	{%r137, %r142}, %rd88;
	mov.b32 	%r143, 8;
	// begin inline asm
	shfl.sync.down.b32 %r136, %r137, %r143, %r154, %r155;
	// end inline asm
	// begin inline asm
	shfl.sync.down.b32 %r141, %r142, %r143, %r154, %r155;
	// end inline asm
	mov.b64 	%rd89, {%r136, %r141};
	mov.b64 	%fd126, %rd89;
	add.s32 	%r162, %r105, 8;
	setp.gt.s32 	%p30, %r162, %r154;
	add.f64 	%fd127, %fd125, %fd126;
	selp.f64 	%fd128, %fd125, %fd127, %p30;
	mov.b64 	%rd90, %fd128;
	mov.b64 	{%r147, %r152}, %rd90;
	mov.b32 	%r153, 16;
	// begin inline asm
	shfl.sync.down.b32 %r146, %r147, %r153, %r154, %r155;
	// end inline asm
	// begin inline asm
	shfl.sync.down.b32 %r151, %r152, %r153, %r154, %r155;
	// end inline asm
	mov.b64 	%rd91, {%r146, %r151};
	mov.b64 	%fd129, %rd91;
	add.s32 	%r163, %r105, 16;
	setp.gt.s32 	%p31, %r163, %r154;
	add.f64 	%fd130, %fd128, %fd129;
	selp.f64 	%fd231, %fd128, %fd130, %p31;
	setp.ne.s32 	%p32, %r105, 0;
	@%p32 bra 	$L__BB9_19;
	shr.u32 	%r164, %r1, 2;
	and.b32  	%r165, %r164, 248;
	mov.u32 	%r166, _ZZN3cub18CUB_300001_SM_10006detail6reduce28DeviceReduceSingleTileKernelINS2_10policy_hubIdyN4cuda3std3__44plusIdEEE10Policy1000EPdSC_iS9_ddNS7_10__identityEEEvT0_T1_T2_T3_T4_T6_E12temp_storage;
	add.s32 	%r167, %r166, %r165;
	st.shared.f64 	[%r167+16], %fd231;
$L__BB9_19:
	bar.sync 	0;
	setp.ne.s32 	%p33, %r1, 0;
	@%p33 bra 	$L__BB9_37;
	setp.gt.s32 	%p34, %r34, 32;
	ld.shared.f64 	%fd131, [_ZZN3cub18CUB_300001_SM_10006detail6reduce28DeviceReduceSingleTileKernelINS2_10policy_hubIdyN4cuda3std3__44plusIdEEE10Policy1000EPdSC_iS9_ddNS7_10__identityEEEvT0_T1_T2_T3_T4_T6_E12temp_storage+24];
	add.f64 	%fd132, %fd231, %fd131;
	selp.f64 	%fd133, %fd132, %fd231, %p34;
	setp.gt.s32 	%p35, %r34, 64;
	ld.shared.f64 	%fd134, [_ZZN3cub18CUB_300001_SM_10006detail6reduce28DeviceReduceSingleTileKernelINS2_10policy_hubIdyN4cuda3std3__44plusIdEEE10Policy1000EPdSC_iS9_ddNS7_10__identityEEEvT0_T1_T2_T3_T4_T6_E12temp_storage+32];
	add.f64 	%fd135, %fd134, %fd133;
	selp.f64 	%fd136, %fd135, %fd133, %p35;
	setp.gt.s32 	%p36, %r34, 96;
	ld.shared.f64 	%fd137, [_ZZN3cub18CUB_300001_SM_10006detail6reduce28DeviceReduceSingleTileKernelINS2_10policy_hubIdyN4cuda3std3__44plusIdEEE10Policy1000EPdSC_iS9_ddNS7_10__identityEEEvT0_T1_T2_T3_T4_T6_E12temp_storage+40];
	add.f64 	%fd138, %fd137, %fd136;
	selp.f64 	%fd139, %fd138, %fd136, %p36;
	setp.gt.s32 	%p37, %r34, 128;
	ld.shared.f64 	%fd140, [_ZZN3cub18CUB_300001_SM_10006detail6reduce28DeviceReduceSingleTileKernelINS2_10policy_hubIdyN4cuda3std3__44plusIdEEE10Policy1000EPdSC_iS9_ddNS7_10__identityEEEvT0_T1_T2_T3_T4_T6_E12temp_storage+48];
	add.f64 	%fd141, %fd140, %fd139;
	selp.f64 	%fd142, %fd141, %fd139, %p37;
	setp.gt.s32 	%p38, %r34, 160;
	ld.shared.f64 	%fd143, [_ZZN3cub18CUB_300001_SM_10006detail6reduce28DeviceReduceSingleTileKernelINS2_10policy_hubIdyN4cuda3std3__44plusIdEEE10Policy1000EPdSC_iS9_ddNS7_10__identityEEEvT0_T1_T2_T3_T4_T6_E12temp_storage+56];
	add.f64 	%fd144, %fd143, %fd142;
	selp.f64 	%fd145, %fd144, %fd142, %p38;
	setp.gt.s32 	%p39, %r34, 192;
	ld.shared.f64 	%fd146, [_ZZN3cub18CUB_300001_SM_10006detail6reduce28DeviceReduceSingleTileKernelINS2_10policy_hubIdyN4cuda3std3__44plusIdEEE10Policy1000EPdSC_iS9_ddNS7_10__identityEEEvT0_T1_T2_T3_T4_T6_E12temp_storage+64];
	add.f64 	%fd147, %fd146, %fd145;
	selp.f64 	%fd148, %fd147, %fd145, %p39;
	setp.gt.s32 	%p40, %r34, 224;
	ld.shared.f64 	%fd149, [_ZZN3cub18CUB_300001_SM_10006detail6reduce28DeviceReduceSingleTileKernelINS2_10policy_hubIdyN4cuda3std3__44plusIdEEE10Policy1000EPdSC_iS9_ddNS7_10__identityEEEvT0_T1_T2_T3_T4_T6_E12temp_storage+72];
	add.f64 	%fd150, %fd149, %fd148;
	selp.f64 	%fd151, %fd150, %fd148, %p40;
	setp.gt.s32 	%p41, %r34, 256;
	ld.shared.f64 	%fd152, [_ZZN3cub18CUB_300001_SM_10006detail6reduce28DeviceReduceSingleTileKernelINS2_10policy_hubIdyN4cuda3std3__44plusIdEEE10Policy1000EPdSC_iS9_ddNS7_10__identityEEEvT0_T1_T2_T3_T4_T6_E12temp_storage+80];
	add.f64 	%fd153, %fd152, %fd151;
	selp.f64 	%fd154, %fd153, %fd151, %p41;
	setp.gt.s32 	%p42, %r34, 288;
	ld.shared.f64 	%fd155, [_ZZN3cub18CUB_300001_SM_10006detail6reduce28DeviceReduceSingleTileKernelINS2_10policy_hubIdyN4cuda3std3__44plusIdEEE10Policy1000EPdSC_iS9_ddNS7_10__identityEEEvT0_T1_T2_T3_T4_T6_E12temp_storage+88];
	add.f64 	%fd156, %fd155, %fd154;
	selp.f64 	%fd157, %fd156, %fd154, %p42;
	setp.gt.s32 	%p43, %r34, 320;
	ld.shared.f64 	%fd158, [_ZZN3cub18CUB_300001_SM_10006detail6reduce28DeviceReduceSingleTileKernelINS2_10policy_hubIdyN4cuda3std3__44plusIdEEE10Policy1000EPdSC_iS9_ddNS7_10__identityEEEvT0_T1_T2_T3_T4_T6_E12temp_storage+96];
	add.f64 	%fd159, %fd158, %fd157;
	selp.f64 	%fd160, %fd159, %fd157, %p43;
	setp.gt.s32 	%p44, %r34, 352;
	ld.shared.f64 	%fd161, [_ZZN3cub18CUB_300001_SM_10006detail6reduce28DeviceReduceSingleTileKernelINS2_10policy_hubIdyN4cuda3std3__44plusIdEEE10Policy1000EPdSC_iS9_ddNS7_10__identityEEEvT0_T1_T2_T3_T4_T6_E12temp_storage+104];
	add.f64 	%fd162, %fd161, %fd160;
	selp.f64 	%fd163, %fd162, %fd160, %p44;
	setp.gt.s32 	%p45, %r34, 384;
	ld.shared.f64 	%fd164, [_ZZN3cub18CUB_300001_SM_10006detail6reduce28DeviceReduceSingleTileKernelINS2_10policy_hubIdyN4cuda3std3__44plusIdEEE10Policy1000EPdSC_iS9_ddNS7_10__identityEEEvT0_T1_T2_T3_T4_T6_E12temp_storage+112];
	add.f64 	%fd165, %fd164, %fd163;
	selp.f64 	%fd166, %fd165, %fd163, %p45;
	setp.gt.s32 	%p46, %r34, 416;
	ld.shared.f64 	%fd167, [_ZZN3cub18CUB_300001_SM_10006detail6reduce28DeviceReduceSingleTileKernelINS2_10policy_hubIdyN4cuda3std3__44plusIdEEE10Policy1000EPdSC_iS9_ddNS7_10__identityEEEvT0_T1_T2_T3_T4_T6_E12temp_storage+120];
	add.f64 	%fd168, %fd167, %fd166;
	selp.f64 	%fd169, %fd168, %fd166, %p46;
	setp.gt.s32 	%p47, %r34, 448;
	ld.shared.f64 	%fd170, [_ZZN3cub18CUB_300001_SM_10006detail6reduce28DeviceReduceSingleTileKernelINS2_10policy_hubIdyN4cuda3std3__44plusIdEEE10Policy1000EPdSC_iS9_ddNS7_10__identityEEEvT0_T1_T2_T3_T4_T6_E12temp_storage+128];
	add.f64 	%fd171, %fd170, %fd169;
	selp.f64 	%fd172, %fd171, %fd169, %p47;
	setp.gt.s32 	%p48, %r34, 480;
	ld.shared.f64 	%fd173, [_ZZN3cub18CUB_300001_SM_10006detail6reduce28DeviceReduceSingleTileKernelINS2_10policy_hubIdyN4cuda3std3__44plusIdEEE10Policy1000EPdSC_iS9_ddNS7_10__identityEEEvT0_T1_T2_T3_T4_T6_E12temp_storage+136];
	add.f64 	%fd174, %fd173, %fd172;
	selp.f64 	%fd231, %fd174, %fd172, %p48;
	bra.uni 	$L__BB9_37;
$L__BB9_21:
	mov.u32 	%r13, %tid.x;
	mul.wide.u32 	%rd24, %r13, 8;
	add.s64 	%rd11, %rd8, %rd24;
	// begin inline asm
	ld.global.nc.u64 %rd10, [%rd11];
	// end inline asm
	mov.b64 	%fd31, %rd10;
	add.s64 	%rd13, %rd11, 4096;
	// begin inline asm
	ld.global.nc.u64 %rd12, [%rd13];
	// end inline asm
	mov.b64 	%fd32, %rd12;
	add.s64 	%rd15, %rd11, 8192;
	// begin inline asm
	ld.global.nc.u64 %rd14, [%rd15];
	// end inline asm
	mov.b64 	%fd33, %rd14;
	add.s64 	%rd17, %rd11, 12288;
	// begin inline asm
	ld.global.nc.u64 %rd16, [%rd17];
	// end inline asm
	mov.b64 	%fd34, %rd16;
	add.s64 	%rd19, %rd11, 16384;
	// begin inline asm
	ld.global.nc.u64 %rd18, [%rd19];
	// end inline asm
	mov.b64 	%fd35, %rd18;
	add.s64 	%rd21, %rd11, 20480;
	// begin inline asm
	ld.global.nc.u64 %rd20, [%rd21];
	// end inline asm
	mov.b64 	%fd36, %rd20;
	add.s64 	%rd23, %rd11, 24576;
	// begin inline asm
	ld.global.nc.u64 %rd22, [%rd23];
	// end inline asm
	mov.b64 	%fd37, %rd22;
	add.f64 	%fd38, %fd31, %fd32;
	add.f64 	%fd39, %fd38, %fd33;
	add.f64 	%fd40, %fd39, %fd34;
	add.f64 	%fd41, %fd40, %fd35;
	add.f64 	%fd42, %fd41, %fd36;
	add.f64 	%fd230, %fd42, %fd37;
	setp.lt.u32 	%p3, %r34, 7168;
	mov.b32 	%r231, 3584;
	@%p3 bra 	$L__BB9_25;
	add.s32 	%r14, %r34, -3584;
	mov.b32 	%r231, 3584;
$L__BB9_23:
	add.s32 	%r37, %r231, %r13;
	mul.wide.u32 	%rd39, %r37, 8;
	add.s64 	%rd26, %rd8, %rd39;
	// begin inline asm
	ld.global.nc.u64 %rd25, [%rd26];
	// end inline asm
	mov.b64 	%fd43, %rd25;
	add.s64 	%rd28, %rd26, 4096;
	// begin inline asm
	ld.global.nc.u64 %rd27, [%rd28];
	// end inline asm
	mov.b64 	%fd44, %rd27;
	add.s64 	%rd30, %rd26, 8192;
	// begin inline asm
	ld.global.nc.u64 %rd29, [%rd30];
	// end inline asm
	mov.b64 	%fd45, %rd29;
	add.s64 	%rd32, %rd26, 12288;
	// begin inline asm
	ld.global.nc.u64 %rd31, [%rd32];
	// end inline asm
	mov.b64 	%fd46, %rd31;
	add.s64 	%rd34, %rd26, 16384;
	// begin inline asm
	ld.global.nc.u64 %rd33, [%rd34];
	// end inline asm
	mov.b64 	%fd47, %rd33;
	add.s64 	%rd36, %rd26, 20480;
	// begin inline asm
	ld.global.nc.u64 %rd35, [%rd36];
	// end inline asm
	mov.b64 	%fd48, %rd35;
	add.s64 	%rd38, %rd26, 24576;
	// begin inline asm
	ld.global.nc.u64 %rd37, [%rd38];
	// end inline asm
	mov.b64 	%fd49, %rd37;
	add.f64 	%fd50, %fd230, %fd43;
	add.f64 	%fd51, %fd50, %fd44;
	add.f64 	%fd52, %fd51, %fd45;
	add.f64 	%fd53, %fd52, %fd46;
	add.f64 	%fd54, %fd53, %fd47;
	add.f64 	%fd55, %fd54, %fd48;
	add.f64 	%fd230, %fd55, %fd49;
	sub.s32 	%r38, %r34, %r231;
	setp.lt.s32 	%p4, %r38, 3584;
	@%p4 bra 	$L__BB9_33;
	add.s32 	%r231, %r231, 3584;
	setp.le.s32 	%p5, %r231, %r14;
	@%p5 bra 	$L__BB9_23;
$L__BB9_25:
	setp.le.s32 	%p6, %r34, %r231;
	@%p6 bra 	$L__BB9_33;
	sub.s32 	%r18, %r34, %r231;
	setp.ge.s32 	%p7, %r13, %r18;
	@%p7 bra 	$L__BB9_33;
	not.b32 	%r39, %r13;
	add.s32 	%r40, %r34, %r39;
	sub.s32 	%r19, %r40, %r231;
	and.b32  	%r41, %r19, 1536;
	setp.eq.s32 	%p8, %r41, 1536;
	mov.u32 	%r235, %r13;
	@%p8 bra 	$L__BB9_30;
	add.s32 	%r233, %r13, %r231;
	shr.u32 	%r42, %r19, 9;
	add.s32 	%r43, %r42, 1;
	and.b32  	%r44, %r43, 3;
	neg.s32 	%r232, %r44;
	mov.u32 	%r235, %r13;
$L__BB9_29:
	.pragma "nounroll";
	mul.wide.u32 	%rd42, %r233, 8;
	add.s64 	%rd41, %rd8, %rd42;
	// begin inline asm
	ld.global.nc.u64 %rd40, [%rd41];
	// end inline asm
	mov.b64 	%fd57, %rd40;
	add.f64 	%fd230, %fd230, %fd57;
	add.s32 	%r235, %r235, 512;
	add.s32 	%r233, %r233, 512;
	add.s32 	%r232, %r232, 1;
	setp.ne.s32 	%p9, %r232, 0;
	@%p9 bra 	$L__BB9_29;
$L__BB9_30:
	setp.lt.u32 	%p10, %r19, 1536;
	@%p10 bra 	$L__BB9_33;
	cvt.u64.u32 	%rd43, %r235;
	cvt.u64.u32 	%rd44, %r231;
	add.s64 	%rd45, %rd43, %rd44;
	shl.b64 	%rd46, %rd45, 3;
	add.s64 	%rd47, %rd46, %rd8;
	add.s64 	%rd103, %rd47, 8192;
	add.s32 	%r236, %r235, %r231;
$L__BB9_32:
	mul.wide.u32 	%rd56, %r236, 8;
	add.s64 	%rd49, %rd8, %rd56;
	// begin inline asm
	ld.global.nc.u64 %rd48, [%rd49];
	// end inline asm
	mov.b64 	%fd58, %rd48;
	add.f64 	%fd59, %fd230, %fd58;
	add.s64 	%rd51, %rd103, -4096;
	// begin inline asm
	ld.global.nc.u64 %rd50, [%rd51];
	// end inline asm
	mov.b64 	%fd60, %rd50;
	add.f64 	%fd61, %fd59, %fd60;
	// begin inline asm
	ld.global.nc.u64 %rd52, [%rd103];
	// end inline asm
	mov.b64 	%fd62, %rd52;
	add.f64 	%fd63, %fd61, %fd62;
	add.s64 	%rd55, %rd103, 4096;
	// begin inline asm
	ld.global.nc.u64 %rd54, [%rd55];
	// end inline asm
	mov.b64 	%fd64, %rd54;
	add.f64 	%fd230, %fd63, %fd64;
	add.s32 	%r235, %r235, 2048;
	add.s64 	%rd103, %rd103, 16384;
	add.s32 	%r236, %r236, 2048;
	setp.lt.s32 	%p11, %r235, %r18;
	@%p11 bra 	$L__BB9_32;
$L__BB9_33:
	// begin inline asm
	mov.u32 %r45, %laneid;
	// end inline asm
	mov.b64 	%rd57, %fd230;
	mov.b64 	{%r47, %r52}, %rd57;
	mov.b32 	%r53, 1;
	mov.b32 	%r94, 31;
	mov.b32 	%r95, -1;
	// begin inline asm
	shfl.sync.down.b32 %r46, %r47, %r53, %r94, %r95;
	// end inline asm
	// begin inline asm
	shfl.sync.down.b32 %r51, %r52, %r53, %r94, %r95;
	// end inline asm
	mov.b64 	%rd58, {%r46, %r51};
	mov.b64 	%fd65, %rd58;
	setp.gt.s32 	%p12, %r45, 30;
	add.f64 	%fd66, %fd230, %fd65;
	selp.f64 	%fd67, %fd230, %fd66, %p12;
	mov.b64 	%rd59, %fd67;
	mov.b64 	{%r57, %r62}, %rd59;
	mov.b32 	%r63, 2;
	// begin inline asm
	shfl.sync.down.b32 %r56, %r57, %r63, %r94, %r95;
	// end inline asm
	// begin inline asm
	shfl.sync.down.b32 %r61, %r62, %r63, %r94, %r95;
	// end inline asm
	mov.b64 	%rd60, {%r56, %r61};
	mov.b64 	%fd68, %rd60;
	setp.gt.s32 	%p13, %r45, 29;
	add.f64 	%fd69, %fd67, %fd68;
	selp.f64 	%fd70, %fd67, %fd69, %p13;
	mov.b64 	%rd61, %fd70;
	mov.b64 	{%r67, %r72}, %rd61;
	mov.b32 	%r73, 4;
	// begin inline asm
	shfl.sync.down.b32 %r66, %r67, %r73, %r94, %r95;
	// end inline asm
	// begin inline asm
	shfl.sync.down.b32 %r71, %r72, %r73, %r94, %r95;
	// end inline asm
	mov.b64 	%rd62, {%r66, %r71};
	mov.b64 	%fd71, %rd62;
	setp.gt.s32 	%p14, %r45, 27;
	add.f64 	%fd72, %fd70, %fd71;
	selp.f64 	%fd73, %fd70, %fd72, %p14;
	mov.b64 	%rd63, %fd73;
	mov.b64 	{%r77, %r82}, %rd63;
	mov.b32 	%r83, 8;
	// begin inline asm
	shfl.sync.down.b32 %r76, %r77, %r83, %r94, %r95;
	// end inline asm
	// begin inline asm
	shfl.sync.down.b32 %r81, %r82, %r83, %r94, %r95;
	// end inline asm
	mov.b64 	%rd64, {%r76, %r81};
	mov.b64 	%fd74, %rd64;
	setp.gt.s32 	%p15, %r45, 23;
	add.f64 	%fd75, %fd73, %fd74;
	selp.f64 	%fd76, %fd73, %fd75, %p15;
	mov.b64 	%rd65, %fd76;
	mov.b64 	{%r87, %r92}, %rd65;
	mov.b32 	%r93, 16;
	// begin inline asm
	shfl.sync.down.b32 %r86, %r87, %r93, %r94, %r95;
	// end inline asm
	// begin inline asm
	shfl.sync.down.b32 %r91, %r92, %r93, %r94, %r95;
	// end inline asm
	mov.b64 	%rd66, {%r86, %r91};
	mov.b64 	%fd77, %rd66;
	setp.gt.s32 	%p16, %r45, 15;
	add.f64 	%fd26, %fd76, %fd77;
	selp.f64 	%fd231, %fd76, %fd26, %p16;
	setp.ne.s32 	%p17, %r45, 0;
	@%p17 bra 	$L__BB9_35;
	shr.u32 	%r96, %r13, 2;
	and.b32  	%r97, %r96, 248;
	mov.u32 	%r98, _ZZN3cub18CUB_300001_SM_10006detail6reduce28DeviceReduceSingleTileKernelINS2_10policy_hubIdyN4cuda3std3__44plusIdEEE10Policy1000EPdSC_iS9_ddNS7_10__identityEEEvT0_T1_T2_T3_T4_T6_E12temp_storage;
	add.s32 	%r99, %r98, %r97;
	st.shared.f64 	[%r99+16], %fd26;
$L__BB9_35:
	bar.sync 	0;
	setp.ne.s32 	%p18, %r13, 0;
	@%p18 bra 	$L__BB9_37;
	ld.shared.f64 	%fd78, [_ZZN3cub18CUB_300001_SM_10006detail6reduce28DeviceReduceSingleTileKernelINS2_10policy_hubIdyN4cuda3std3__44plusIdEEE10Policy1000EPdSC_iS9_ddNS7_10__identityEEEvT0_T1_T2_T3_T4_T6_E12temp_storage+24];
	add.f64 	%fd79, %fd231, %fd78;
	ld.shared.f64 	%fd80, [_ZZN3cub18CUB_300001_SM_10006detail6reduce28DeviceReduceSingleTileKernelINS2_10policy_hubIdyN4cuda3std3__44plusIdEEE10Policy1000EPdSC_iS9_ddNS7_10__identityEEEvT0_T1_T2_T3_T4_T6_E12temp_storage+32];
	add.f64 	%fd81, %fd79, %fd80;
	ld.shared.f64 	%fd82, [_ZZN3cub18CUB_300001_SM_10006detail6reduce28DeviceReduceSingleTileKernelINS2_10policy_hubIdyN4cuda3std3__44plusIdEEE10Policy1000EPdSC_iS9_ddNS7_10__identityEEEvT0_T1_T2_T3_T4_T6_E12temp_storage+40];
	add.f64 	%fd83, %fd81, %fd82;
	ld.shared.f64 	%fd84, [_ZZN3cub18CUB_300001_SM_10006detail6reduce28DeviceReduceSingleTileKernelINS2_10policy_hubIdyN4cuda3std3__44plusIdEEE10Policy1000EPdSC_iS9_ddNS7_10__identityEEEvT0_T1_T2_T3_T4_T6_E12temp_storage+48];
	add.f64 	%fd85, %fd83, %fd84;
	ld.shared.f64 	%fd86, [_ZZN3cub18CUB_300001_SM_10006detail6reduce28DeviceReduceSingleTileKernelINS2_10policy_hubIdyN4cuda3std3__44plusIdEEE10Policy1000EPdSC_iS9_ddNS7_10__identityEEEvT0_T1_T2_T3_T4_T6_E12temp_storage+56];
	add.f64 	%fd87, %fd85, %fd86;
	ld.shared.f64 	%fd88, [_ZZN3cub18CUB_300001_SM_10006detail6reduce28DeviceReduceSingleTileKernelINS2_10policy_hubIdyN4cuda3std3__44plusIdEEE10Policy1000EPdSC_iS9_ddNS7_10__identityEEEvT0_T1_T2_T3_T4_T6_E12temp_storage+64];
	add.f64 	%fd89, %fd87, %fd88;
	ld.shared.f64 	%fd90, [_ZZN3cub18CUB_300001_SM_10006detail6reduce28DeviceReduceSingleTileKernelINS2_10policy_hubIdyN4cuda3std3__44plusIdEEE10Policy1000EPdSC_iS9_ddNS7_10__identityEEEvT0_T1_T2_T3_T4_T6_E12temp_storage+72];
	add.f64 	%fd91, %fd89, %fd90;
	ld.shared.f64 	%fd92, [_ZZN3cub18CUB_300001_SM_10006detail6reduce28DeviceReduceSingleTileKernelINS2_10policy_hubIdyN4cuda3std3__44plusIdEEE10Policy1000EPdSC_iS9_ddNS7_10__identityEEEvT0_T1_T2_T3_T4_T6_E12temp_storage+80];
	add.f64 	%fd93, %fd91, %fd92;
	ld.shared.f64 	%fd94, [_ZZN3cub18CUB_300001_SM_10006detail6reduce28DeviceReduceSingleTileKernelINS2_10policy_hubIdyN4cuda3std3__44plusIdEEE10Policy1000EPdSC_iS9_ddNS7_10__identityEEEvT0_T1_T2_T3_T4_T6_E12temp_storage+88];
	add.f64 	%fd95, %fd93, %fd94;
	ld.shared.f64 	%fd96, [_ZZN3cub18CUB_300001_SM_10006detail6reduce28DeviceReduceSingleTileKernelINS2_10policy_hubIdyN4cuda3std3__44plusIdEEE10Policy1000EPdSC_iS9_ddNS7_10__identityEEEvT0_T1_T2_T3_T4_T6_E12temp_storage+96];
	add.f64 	%fd97, %fd95, %fd96;
	ld.shared.f64 	%fd98, [_ZZN3cub18CUB_300001_SM_10006detail6reduce28DeviceReduceSingleTileKernelINS2_10policy_hubIdyN4cuda3std3__44plusIdEEE10Policy1000EPdSC_iS9_ddNS7_10__identityEEEvT0_T1_T2_T3_T4_T6_E12temp_storage+104];
	add.f64 	%fd99, %fd97, %fd98;
	ld.shared.f64 	%fd100, [_ZZN3cub18CUB_300001_SM_10006detail6reduce28DeviceReduceSingleTileKernelINS2_10policy_hubIdyN4cuda3std3__44plusIdEEE10Policy1000EPdSC_iS9_ddNS7_10__identityEEEvT0_T1_T2_T3_T4_T6_E12temp_storage+112];
	add.f64 	%fd101, %fd99, %fd100;
	ld.shared.f64 	%fd102, [_ZZN3cub18CUB_300001_SM_10006detail6reduce28DeviceReduceSingleTileKernelINS2_10policy_hubIdyN4cuda3std3__44plusIdEEE10Policy1000EPdSC_iS9_ddNS7_10__identityEEEvT0_T1_T2_T3_T4_T6_E12temp_storage+120];
	add.f64 	%fd103, %fd101, %fd102;
	ld.shared.f64 	%fd104, [_ZZN3cub18CUB_300001_SM_10006detail6reduce28DeviceReduceSingleTileKernelINS2_10policy_hubIdyN4cuda3std3__44plusIdEEE10Policy1000EPdSC_iS9_ddNS7_10__identityEEEvT0_T1_T2_T3_T4_T6_E12temp_storage+128];
	add.f64 	%fd105, %fd103, %fd104;
	ld.shared.f64 	%fd106, [_ZZN3cub18CUB_300001_SM_10006detail6reduce28DeviceReduceSingleTileKernelINS2_10policy_hubIdyN4cuda3std3__44plusIdEEE10Policy1000EPdSC_iS9_ddNS7_10__identityEEEvT0_T1_T2_T3_T4_T6_E12temp_storage+136];
	add.f64 	%fd231, %fd105, %fd106;
$L__BB9_37:
	mov.u32 	%r223, %tid.x;
	setp.ne.s32 	%p56, %r223, 0;
	@%p56 bra 	$L__BB9_39;
	add.f64 	%fd217, %fd30, %fd231;
	st.global.f64 	[%rd1], %fd217;
$L__BB9_39:
	ret;

}
	// .globl	_ZN3cub18CUB_300001_SM_10006detail6reduce28DeviceReduceSingleTileKernelINS2_10policy_hubIdjN4cuda3std3__44plusIdEEE10Policy1000EN6thrust24THRUST_300001_SM_1000_NS6detail15normal_iteratorINSD_10device_ptrIdEEEEPdjS9_dd12unary_squareIdEEEvT0_T1_T2_T3_T4_T6_
.visible .entry _ZN3cub18CUB_300001_SM_10006detail6reduce28DeviceReduceSingleTileKernelINS2_10policy_hubIdjN4cuda3std3__44plusIdEEE10Policy1000EN6thrust24THRUST_300001_SM_1000_NS6detail15normal_iteratorINSD_10device_ptrIdEEEEPdjS9_dd12unary_squareIdEEEvT0_T1_T2_T3_T4_T6_(
	.param .align 8 .b8 _ZN3cub18CUB_300001_SM_10006detail6reduce28DeviceReduceSingleTileKernelINS2_10policy_hubIdjN4cuda3std3__44plusIdEEE10Policy1000EN6thrust24THRUST_300001_SM_1000_NS6detail15normal_iteratorINSD_10device_ptrIdEEEEPdjS9_dd12unary_squareIdEEEvT0_T1_T2_T3_T4_T6__param_0[8],
	.param .u64 .ptr .align 1 _ZN3cub18CUB_300001_SM_10006detail6reduce28DeviceReduceSingleTileKernelINS2_10policy_hubIdjN4cuda3std3__44plusIdEEE10Policy1000EN6thrust24THRUST_300001_SM_1000_NS6detail15normal_iteratorINSD_10device_ptrIdEEEEPdjS9_dd12unary_squareIdEEEvT0_T1_T2_T3_T4_T6__param_1,
	.param .u32 _ZN3cub18CUB_300001_SM_10006detail6reduce28DeviceReduceSingleTileKernelINS2_10policy_hubIdjN4cuda3std3__44plusIdEEE10Policy1000EN6thrust24THRUST_300001_SM_1000_NS6detail15normal_iteratorINSD_10device_ptrIdEEEEPdjS9_dd12unary_squareIdEEEvT0_T1_T2_T3_T4_T6__param_2,
	.param .align 1 .b8 _ZN3cub18CUB_300001_SM_10006detail6reduce28DeviceReduceSingleTileKernelINS2_10policy_hubIdjN4cuda3std3__44plusIdEEE10Policy1000EN6thrust24THRUST_300001_SM_1000_NS6detail15normal_iteratorINSD_10device_ptrIdEEEEPdjS9_dd12unary_squareIdEEEvT0_T1_T2_T3_T4_T6__param_3[1],
	.param .f64 _ZN3cub18CUB_300001_SM_10006detail6reduce28DeviceReduceSingleTileKernelINS2_10policy_hubIdjN4cuda3std3__44plusIdEEE10Policy1000EN6thrust24THRUST_300001_SM_1000_NS6detail15normal_iteratorINSD_10device_ptrIdEEEEPdjS9_dd12unary_squareIdEEEvT0_T1_T2_T3_T4_T6__param_4,
	.param .align 1 .b8 _ZN3cub18CUB_300001_SM_10006detail6reduce28DeviceReduceSingleTileKernelINS2_10policy_hubIdjN4cuda3std3__44plusIdEEE10Policy1000EN6thrust24THRUST_300001_SM_1000_NS6detail15normal_iteratorINSD_10device_ptrIdEEEEPdjS9_dd12unary_squareIdEEEvT0_T1_T2_T3_T4_T6__param_5[1]
)
.maxntid 640
.minnctapersm 1
{
	.reg .pred 	%p<71>;
	.reg .b32 	%r<288>;
	.reg .b64 	%rd<114>;
	.reg .b64 	%fd<382>;
	// demoted variable
	.shared .align 8 .b8 _ZZN3cub18CUB_300001_SM_10006detail6reduce28DeviceReduceSingleTileKernelINS2_10policy_hubIdjN4cuda3std3__44plusIdEEE10Policy1000EN6thrust24THRUST_300001_SM_1000_NS6detail15normal_iteratorINSD_10device_ptrIdEEEEPdjS9_dd12unary_squareIdEEEvT0_T1_T2_T3_T4_T6_E12temp_storage[192];
	ld.param.u64 	%rd9, [_ZN3cub18CUB_300001_SM_10006detail6reduce28DeviceReduceSingleTileKernelINS2_10policy_hubIdjN4cuda3std3__44plusIdEEE10Policy1000EN6thrust24THRUST_300001_SM_1000_NS6detail15normal_iteratorINSD_10device_ptrIdEEEEPdjS9_dd12unary_squareIdEEEvT0_T1_T2_T3_T4_T6__param_0];
	ld.param.u64 	%rd10, [_ZN3cub18CUB_300001_SM_10006detail6reduce28DeviceReduceSingleTileKernelINS2_10policy_hubIdjN4cuda3std3__44plusIdEEE10Policy1000EN6thrust24THRUST_300001_SM_1000_NS6detail15normal_iteratorINSD_10device_ptrIdEEEEPdjS9_dd12unary_squareIdEEEvT0_T1_T2_T3_T4_T6__param_1];
	ld.param.u32 	%r51, [_ZN3cub18CUB_300001_SM_10006detail6reduce28DeviceReduceSingleTileKernelINS2_10policy_hubIdjN4cuda3std3__44plusIdEEE10Policy1000EN6thrust24THRUST_300001_SM_1000_NS6detail15normal_iteratorINSD_10device_ptrIdEEEEPdjS9_dd12unary_squareIdEEEvT0_T1_T2_T3_T4_T6__param_2];
	ld.param.f64 	%fd42, [_ZN3cub18CUB_300001_SM_10006detail6reduce28DeviceReduceSingleTileKernelINS2_10policy_hubIdjN4cuda3std3__44plusIdEEE10Policy1000EN6thrust24THRUST_300001_SM_1000_NS6detail15normal_iteratorINSD_10device_ptrIdEEEEPdjS9_dd12unary_squareIdEEEvT0_T1_T2_T3_T4_T6__param_4];
	cvta.to.global.u64 	%rd1, %rd10;
	setp.ne.s32 	%p1, %r51, 0;
	@%p1 bra 	$L__BB10_3;
	mov.u32 	%r270, %tid.x;
	setp.ne.s32 	%p70, %r270, 0;
	@%p70 bra 	$L__BB10_52;
	st.global.f64 	[%rd1], %fd42;
	bra.uni 	$L__BB10_52;
$L__BB10_3:
	cvta.to.global.u64 	%rd2, %rd9;
	setp.gt.u32 	%p2, %r51, 5119;
	@%p2 bra 	$L__BB10_28;
	mov.u32 	%r1, %tid.x;
	setp.ge.u32 	%p24, %r1, %r51;
	mov.f64 	%fd369, 0d0000000000000000;
	mov.u32 	%r274, %r1;
	@%p24 bra 	$L__BB10_6;
	mul.wide.u32 	%rd83, %r1, 8;
	add.s64 	%rd84, %rd2, %rd83;
	ld.global.f64 	%fd181, [%rd84];
	mul.f64 	%fd369, %fd181, %fd181;
	add.s32 	%r274, %r1, 640;
$L__BB10_6:
	setp.ge.u32 	%p25, %r274, %r51;
	@%p25 bra 	$L__BB10_19;
	not.b32 	%r146, %r274;
	add.s32 	%r147, %r51, %r146;
	mul.hi.u32 	%r148, %r147, -858993459;
	shr.u32 	%r149, %r148, 9;
	add.s32 	%r4, %r149, 1;
	and.b32  	%r5, %r4, 15;
	setp.lt.u32 	%p26, %r147, 9600;
	@%p26 bra 	$L__BB10_10;
	and.b32  	%r150, %r4, 16777200;
	neg.s32 	%r272, %r150;
	mul.wide.u32 	%rd85, %r274, 8;
	add.s64 	%rd86, %rd85, %rd2;
	add.s64 	%rd112, %rd86, 40960;
$L__BB10_9:
	.pragma "nounroll";
	ld.global.f64 	%fd183, [%rd112+-40960];
	fma.rn.f64 	%fd184, %fd183, %fd183, %fd369;
	ld.global.f64 	%fd185, [%rd112+-35840];
	fma.rn.f64 	%fd186, %fd185, %fd185, %fd184;
	ld.global.f64 	%fd187, [%rd112+-30720];
	fma.rn.f64 	%fd188, %fd187, %fd187, %fd186;
	ld.global.f64 	%fd189, [%rd112+-25600];
	fma.rn.f64 	%fd190, %fd189, %fd189, %fd188;
	ld.global.f64 	%fd191, [%rd112+-20480];
	fma.rn.f64 	%fd192, %fd191, %fd191, %fd190;
	ld.global.f64 	%fd193, [%rd112+-15360];
	fma.rn.f64 	%fd194, %fd193, %fd193, %fd192;
	ld.global.f64 	%fd195, [%rd112+-10240];
	fma.rn.f64 	%fd196, %fd195, %fd195, %fd194;
	ld.global.f64 	%fd197, [%rd112+-5120];
	fma.rn.f64 	%fd198, %fd197, %fd197, %fd196;
	ld.global.f64 	%fd199, [%rd112];
	fma.rn.f64 	%fd200, %fd199, %fd199, %fd198;
	ld.global.f64 	%fd201, [%rd112+5120];
	fma.rn.f64 	%fd202, %fd201, %fd201, %fd200;
	ld.global.f64 	%fd203, [%rd112+10240];
	fma.rn.f64 	%fd204, %fd203, %fd203, %fd202;
	ld.global.f64 	%fd205, [%rd112+15360];
	fma.rn.f64 	%fd206, %fd205, %fd205, %fd204;
	ld.global.f64 	%fd207, [%rd112+20480];
	fma.rn.f64 	%fd208, %fd207, %fd207, %fd206;
	ld.global.f64 	%fd209, [%rd112+25600];
	fma.rn.f64 	%fd210, %fd209, %fd209, %fd208;
	ld.global.f64 	%fd211, [%rd112+30720];
	fma.rn.f64 	%fd212, %fd211, %fd211, %fd210;
	ld.global.f64 	%fd213, [%rd112+35840];
	fma.rn.f64 	%fd369, %fd213, %fd213, %fd212;
	add.s32 	%r274, %r274, 10240;
	add.s32 	%r272, %r272, 16;
	add.s64 	%rd112, %rd112, 81920;
	setp.ne.s32 	%p27, %r272, 0;
	@%p27 bra 	$L__BB10_9;
$L__BB10_10:
	setp.eq.s32 	%p28, %r5, 0;
	@%p28 bra 	$L__BB10_19;
	and.b32  	%r12, %r4, 7;
	setp.lt.u32 	%p29, %r5, 8;
	@%p29 bra 	$L__BB10_13;
	mul.wide.u32 	%rd87, %r274, 8;
	add.s64 	%rd88, %rd2, %rd87;
	ld.global.f64 	%fd215, [%rd88];
	fma.rn.f64 	%fd216, %fd215, %fd215, %fd369;
	ld.global.f64 	%fd217, [%rd88+5120];
	fma.rn.f64 	%fd218, %fd217, %fd217, %fd216;
	ld.global.f64 	%fd219, [%rd88+10240];
	fma.rn.f64 	%fd220, %fd219, %fd219, %fd218;
	ld.global.f64 	%fd221, [%rd88+15360];
	fma.rn.f64 	%fd222, %fd221, %fd221, %fd220;
	ld.global.f64 	%fd223, [%rd88+20480];
	fma.rn.f64 	%fd224, %fd223, %fd223, %fd222;
	ld.global.f64 	%fd225, [%rd88+25600];
	fma.rn.f64 	%fd226, %fd225, %fd225, %fd224;
	ld.global.f64 	%fd227, [%rd88+30720];
	fma.rn.f64 	%fd228, %fd227, %fd227, %fd226;
	ld.global.f64 	%fd229, [%rd88+35840];
	fma.rn.f64 	%fd369, %fd229, %fd229, %fd228;
	add.s32 	%r274, %r274, 5120;
$L__BB10_13:
	setp.eq.s32 	%p30, %r12, 0;
	@%p30 bra 	$L__BB10_19;
	and.b32  	%r15, %r4, 3;
	setp.lt.u32 	%p31, %r12, 4;
	@%p31 bra 	$L__BB10_16;
	mul.wide.u32 	%rd89, %r274, 8;
	add.s64 	%rd90, %rd2, %rd89;
	ld.global.f64 	%fd231, [%rd90];
	fma.rn.f64 	%fd232, %fd231, %fd231, %fd369;
	ld.global.f64 	%fd233, [%rd90+5120];
	fma.rn.f64 	%fd234, %fd233, %fd233, %fd232;
	ld.global.f64 	%fd235, [%rd90+10240];
	fma.rn.f64 	%fd236, %fd235, %fd235, %fd234;
	ld.global.f64 	%fd237, [%rd90+15360];
	fma.rn.f64 	%fd369, %fd237, %fd237, %fd236;
	add.s32 	%r274, %r274, 2560;
$L__BB10_16:
	setp.eq.s32 	%p32, %r15, 0;
	@%p32 bra 	$L__BB10_19;
	mul.wide.u32 	%rd91, %r274, 8;
	add.s64 	%rd113, %rd2, %rd91;
	neg.s32 	%r277, %r15;
$L__BB10_18:
	.pragma "nounroll";
	ld.global.f64 	%fd238, [%rd113];
	fma.rn.f64 	%fd369, %fd238, %fd238, %fd369;
	add.s64 	%rd113, %rd113, 5120;
	add.s32 	%r277, %r277, 1;
	setp.ne.s32 	%p33, %r277, 0;
	@%p33 bra 	$L__BB10_18;
$L__BB10_19:
	setp.lt.u32 	%p34, %r51, 640;
	@%p34 bra 	$L__BB10_24;
	// begin inline asm
	mov.u32 %r214, %laneid;
	// end inline asm
	mov.b64 	%rd102, %fd369;
	mov.b64 	{%r216, %r221}, %rd102;
	mov.b32 	%r222, 1;
	mov.b32 	%r263, 31;
	mov.b32 	%r264, -1;
	// begin inline asm
	shfl.sync.down.b32 %r215, %r216, %r222, %r263, %r264;
	// end inline asm
	// begin inline asm
	shfl.sync.down.b32 %r220, %r221, %r222, %r263, %r264;
	// end inline asm
	mov.b64 	%rd103, {%r215, %r220};
	mov.b64 	%fd309, %rd103;
	setp.gt.s32 	%p62, %r214, 30;
	add.f64 	%fd310, %fd369, %fd309;
	selp.f64 	%fd311, %fd369, %fd310, %p62;
	mov.b64 	%rd104, %fd311;
	mov.b64 	{%r226, %r231}, %rd104;
	mov.b32 	%r232, 2;
	// begin inline asm
	shfl.sync.down.b32 %r225, %r226, %r232, %r263, %r264;
	// end inline asm
	// begin inline asm
	shfl.sync.down.b32 %r230, %r231, %r232, %r263, %r264;
	// end inline asm
	mov.b64 	%rd105, {%r225, %r230};
	mov.b64 	%fd312, %rd105;
	setp.gt.s32 	%p63, %r214, 29;
	add.f64 	%fd313, %fd311, %fd312;
	selp.f64 	%fd314, %fd311, %fd313, %p63;
	mov.b64 	%rd106, %fd314;
	mov.b64 	{%r236, %r241}, %rd106;
	mov.b32 	%r242, 4;
	// begin inline asm
	shfl.sync.down.b32 %r235, %r236, %r242, %r263, %r264;
	// end inline asm
	// begin inline asm
	shfl.sync.down.b32 %r240, %r241, %r242, %r263, %r264;
	// end inline asm
	mov.b64 	%rd107, {%r235, %r240};
	mov.b64 	%fd315, %rd107;
	setp.gt.s32 	%p64, %r214, 27;
	add.f64 	%fd316, %fd314, %fd315;
	selp.f64 	%fd317, %fd314, %fd316, %p64;
	mov.b64 	%rd108, %fd317;
	mov.b64 	{%r246, %r251}, %rd108;
	mov.b32 	%r252, 8;
	// begin inline asm
	shfl.sync.down.b32 %r245, %r246, %r252, %r263, %r264;
	// end inline asm
	// begin inline asm
	shfl.sync.down.b32 %r250, %r251, %r252, %r263, %r264;
	// end inline asm
	mov.b64 	%rd109, {%r245, %r250};
	mov.b64 	%fd318, %rd109;
	setp.gt.s32 	%p65, %r214, 23;
	add.f64 	%fd319, %fd317, %fd318;
	selp.f64 	%fd320, %fd317, %fd319, %p65;
	mov.b64 	%rd110, %fd320;
	mov.b64 	{%r256, %r261}, %rd110;
	mov.b32 	%r262, 16;
	// begin inline asm
	shfl.sync.down.b32 %r255, %r256, %r262, %r263, %r264;
	// end inline asm
	// begin inline asm
	shfl.sync.down.b32 %r260, %r261, %r262, %r263, %r264;
	// end inline asm
	mov.b64 	%rd111, {%r255, %r260};
	mov.b64 	%fd321, %rd111;
	setp.gt.s32 	%p66, %r214, 15;
	add.f64 	%fd16, %fd320, %fd321;
	selp.f64 	%fd381, %fd320, %fd16, %p66;
	setp.ne.s32 	%p67, %r214, 0;
	@%p67 bra 	$L__BB10_22;
	shr.u32 	%r265, %r1, 2;
	and.b32  	%r266, %r265, 248;
	mov.u32 	%r267, _ZZN3cub18CUB_300001_SM_10006detail6reduce28DeviceReduceSingleTileKernelINS2_10policy_hubIdjN4cuda3std3__44plusIdEEE10Policy1000EN6thrust24THRUST_300001_SM_1000_NS6detail15normal_iteratorINSD_10device_ptrIdEEEEPdjS9_dd12unary_squareIdEEEvT0_T1_T2_T3_T4_T6_E12temp_storage;
	add.s32 	%r268, %r267, %r266;
	st.shared.f64 	[%r268+24], %fd16;
$L__BB10_22:
	bar.sync 	0;
	setp.ne.s32 	%p68, %r1, 0;
	@%p68 bra 	$L__BB10_50;
	ld.shared.f64 	%fd322, [_ZZN3cub18CUB_300001_SM_10006detail6reduce28DeviceReduceSingleTileKernelINS2_10policy_hubIdjN4cuda3std3__44plusIdEEE10Policy1000EN6thrust24THRUST_300001_SM_1000_NS6detail15normal_iteratorINSD_10device_ptrIdEEEEPdjS9_dd12unary_squareIdEEEvT0_T1_T2_T3_T4_T6_E12temp_storage+32];
	add.f64 	%fd323, %fd381, %fd322;
	ld.shared.f64 	%fd324, [_ZZN3cub18CUB_300001_SM_10006detail6reduce28DeviceReduceSingleTileKernelINS2_10policy_hubIdjN4cuda3std3__44plusIdEEE10Policy1000EN6thrust24THRUST_300001_SM_1000_NS6detail15normal_iteratorINSD_10device_ptrIdEEEEPdjS9_dd12unary_squareIdEEEvT0_T1_T2_T3_T4_T6_E12temp_storage+40];
	add.f64 	%fd325, %fd323, %fd324;
	ld.shared.f64 	%fd326, [_ZZN3cub18CUB_300001_SM_10006detail6reduce28DeviceReduceSingleTileKernelINS2_10policy_hubIdjN4cuda3std3__44plusIdEEE10Policy1000EN6thrust24THRUST_300001_SM_1000_NS6detail15normal_iteratorINSD_10device_ptrIdEEEEPdjS9_dd12unary_squareIdEEEvT0_T1_T2_T3_T4_T6_E12temp_storage+48];
	add.f64 	%fd327, %fd325, %fd326;
	ld.shared.f64 	%fd328, [_ZZN3cub18CUB_300001_SM_10006detail6reduce28DeviceReduceSingleTileKernelINS2_10policy_hubIdjN4cuda3std3__44plusIdEEE10Policy1000EN6thrust24THRUST_300001_SM_1000_NS6detail15normal_iteratorINSD_10device_ptrIdEEEEPdjS9_dd12unary_squareIdEEEvT0_T1_T2_T3_T4_T6_E12temp_storage+56];
	add.f64 	%fd329, %fd327, %fd328;
	ld.shared.f64 	%fd330, [_ZZN3cub18CUB_300001_SM_10006detail6reduce28DeviceReduceSingleTileKernelINS2_10policy_hubIdjN4cuda3std3__44plusIdEEE10Policy1000EN6thrust24THRUST_300001_SM_1000_NS6detail15normal_iteratorINSD_10device_ptrIdEEEEPdjS9_dd12unary_squareIdEEEvT0_T1_T2_T3_T4_T6_E12temp_storage+64];
	add.f64 	%fd331, %fd329, %fd330;
	ld.shared.f64 	%fd332, [_ZZN3cub18CUB_300001_SM_10006detail6reduce28DeviceReduceSingleTileKernelINS2_10policy_hubIdjN4cuda3std3__44plusIdEEE10Policy1000EN6thrust24THRUST_300001_SM_1000_NS6detail15normal_iteratorINSD_10device_ptrIdEEEEPdjS9_dd12unary_squareIdEEEvT0_T1_T2_T3_T4_T6_E12temp_storage+72];
	add.f64 	%fd333, %fd331, %fd332;
	ld.shared.f64 	%fd334, [_ZZN3cub18CUB_300001_SM_10006detail6reduce28DeviceReduceSingleTileKernelINS2_10policy_hubIdjN4cuda3std3__44plusIdEEE10Policy1000EN6thrust24THRUST_300001_SM_1000_NS6detail15normal_iteratorINSD_10device_ptrIdEEEEPdjS9_dd12unary_squareIdEEEvT0_T1_T2_T3_T4_T6_E12temp_storage+80];
	add.f64 	%fd335, %fd333, %fd334;
	ld.shared.f64 	%fd336, [_ZZN3cub18CUB_300001_SM_10006detail6reduce28DeviceReduceSingleTileKernelINS2_10policy_hubIdjN4cuda3std3__44plusIdEEE10Policy1000EN6thrust24THRUST_300001_SM_1000_NS6detail15normal_iteratorINSD_10device_ptrIdEEEEPdjS9_dd12unary_squareIdEEEvT0_T1_T2_T3_T4_T6_E12temp_storage+88];
	add.f64 	%fd337, %fd335, %fd336;
	ld.shared.f64 	%fd338, [_ZZN3cub18CUB_300001_SM_10006detail6reduce28DeviceReduceSingleTileKernelINS2_10policy_hubIdjN4cuda3std3__44plusIdEEE10Policy1000EN6thrust24THRUST_300001_SM_1000_NS6detail15normal_iteratorINSD_10device_ptrIdEEEEPdjS9_dd12unary_squareIdEEEvT0_T1_T2_T3_T4_T6_E12temp_storage+96];
	add.f64 	%fd339, %fd337, %fd338;
	ld.shared.f64 	%fd340, [_ZZN3cub18CUB_300001_SM_10006detail6reduce28DeviceReduceSingleTileKernelINS2_10policy_hubIdjN4cuda3std3__44plusIdEEE10Policy1000EN6thrust24THRUST_300001_SM_1000_NS6detail15normal_iteratorINSD_10device_ptrIdEEEEPdjS9_dd12unary_squareIdEEEvT0_T1_T2_T3_T4_T6_E12temp_storage+104];
	add.f64 	%fd341, %fd339, %fd340;
	ld.shared.f64 	%fd342, [_ZZN3cub18CUB_300001_SM_10006detail6reduce28DeviceReduceSingleTileKernelINS2_10policy_hubIdjN4cuda3std3__44plusIdEEE10Policy1000EN6thrust24THRUST_300001_SM_1000_NS6detail15normal_iteratorINSD_10device_ptrIdEEEEPdjS9_dd12unary_squareIdEEEvT0_T1_T2_T3_T4_T6_E12temp_storage+112];
	add.f64 	%fd343, %fd341, %fd342;
	ld.shared.f64 	%fd344, [_ZZN3cub18CUB_300001_SM_10006detail6reduce28DeviceReduceSingleTileKernelINS2_10policy_hubIdjN4cuda3std3__44plusIdEEE10Policy1000EN6thrust24THRUST_300001_SM_1000_NS6detail15normal_iteratorINSD_10device_ptrIdEEEEPdjS9_dd12unary_squareIdEEEvT0_T1_T2_T3_T4_T6_E12temp_storage+120];
	add.f64 	%fd345, %fd343, %fd344;
	ld.shared.f64 	%fd346, [_ZZN3cub18CUB_300001_SM_10006detail6reduce28DeviceReduceSingleTileKernelINS2_10policy_hubIdjN4cuda3std3__44plusIdEEE10Policy1000EN6thrust24THRUST_300001_SM_1000_NS6detail15normal_iteratorINSD_10device_ptrIdEEEEPdjS9_dd12unary_squareIdEEEvT0_T1_T2_T3_T4_T6_E12temp_storage+128];
	add.f64 	%fd347, %fd345, %fd346;
	ld.shared.f64 	%fd348, [_ZZN3cub18CUB_300001_SM_10006detail6reduce28DeviceReduceSingleTileKernelINS2_10policy_hubIdjN4cuda3std3__44plusIdEEE10Policy1000EN6thrust24THRUST_300001_SM_1000_NS6detail15normal_iteratorINSD_10device_ptrIdEEEEPdjS9_dd12unary_squareIdEEEvT0_T1_T2_T3_T4_T6_E12temp_storage+136];
	add.f64 	%fd349, %fd347, %fd348;
	ld.shared.f64 	%fd350, [_ZZN3cub18CUB_300001_SM_10006detail6reduce28DeviceReduceSingleTileKernelINS2_10policy_hubIdjN4cuda3std3__44plusIdEEE10Policy1000EN6thrust24THRUST_300001_SM_1000_NS6detail15normal_iteratorINSD_10device_ptrIdEEEEPdjS9_dd12unary_squareIdEEEvT0_T1_T2_T3_T4_T6_E12temp_storage+144];
	add.f64 	%fd351, %fd349, %fd350;
	ld.shared.f64 	%fd352, [_ZZN3cub18CUB_300001_SM_10006detail6reduce28DeviceReduceSingleTileKernelINS2_10policy_hubIdjN4cuda3std3__44plusIdEEE10Policy1000EN6thrust24THRUST_300001_SM_1000_NS6detail15normal_iteratorINSD_10device_ptrIdEEEEPdjS9_dd12unary_squareIdEEEvT0_T1_T2_T3_T4_T6_E12temp_storage+152];
	add.f64 	%fd353, %fd351, %fd352;
	ld.shared.f64 	%fd354, [_ZZN3cub18CUB_300001_SM_10006detail6reduce28DeviceReduceSingleTileKernelINS2_10policy_hubIdjN4cuda3std3__44plusIdEEE10Policy1000EN6thrust24THRUST_300001_SM_1000_NS6detail15normal_iteratorINSD_10device_ptrIdEEEEPdjS9_dd12unary_squareIdEEEvT0_T1_T2_T3_T4_T6_E12temp_storage+160];
	add.f64 	%fd355, %fd353, %fd354;
	ld.shared.f64 	%fd356, [_ZZN3cub18CUB_300001_SM_10006detail6reduce28DeviceReduceSingleTileKernelINS2_10policy_hubIdjN4cuda3std3__44plusIdEEE10Policy1000EN6thrust24THRUST_300001_SM_1000_NS6detail15normal_iteratorINSD_10device_ptrIdEEEEPdjS9_dd12unary_squareIdEEEvT0_T1_T2_T3_T4_T6_E12temp_storage+168];
	add.f64 	%fd357, %fd355, %fd356;
	ld.shared.f64 	%fd358, [_ZZN3cub18CUB_300001_SM_10006detail6reduce28DeviceReduceSingleTileKernelINS2_10policy_hubIdjN4cuda3std3__44plusIdEEE10Policy1000EN6thrust24THRUST_300001_SM_1000_NS6detail15normal_iteratorINSD_10device_ptrIdEEEEPdjS9_dd12unary_squareIdEEEvT0_T1_T2_T3_T4_T6_E12temp_storage+176];
	add.f64 	%fd381, %fd357, %fd358;
	bra.uni 	$L__BB10_50;
$L__BB10_24:
	// begin inline asm
	mov.u32 %r151, %laneid;
	// end inline asm
	and.b32  	%r202, %r1, 992;
	add.s32 	%r203, %r202, 32;
	setp.gt.u32 	%p35, %r203, %r51;
	not.b32 	%r204, %r202;
	add.s32 	%r205, %r51, %r204;
	selp.b32 	%r200, %r205, 31, %p35;
	mov.b64 	%rd92, %fd369;
	mov.b64 	{%r153, %r158}, %rd92;
	mov.b32 	%r159, 1;
	mov.b32 	%r201, -1;
	// begin inline asm
	shfl.sync.down.b32 %r152, %r153, %r159, %r200, %r201;
	// end inline asm
	// begin inline asm
	shfl.sync.down.b32 %r157, %r158, %r159, %r200, %r201;
	// end inline asm
	mov.b64 	%rd93, {%r152, %r157};
	mov.b64 	%fd239, %rd93;
	setp.lt.s32 	%p36, %r151, %r200;
	add.f64 	%fd240, %fd369, %fd239;
	selp.f64 	%fd241, %fd240, %fd369, %p36;
	mov.b64 	%rd94, %fd241;
	mov.b64 	{%r163, %r168}, %rd94;
	mov.b32 	%r169, 2;
	// begin inline asm
	shfl.sync.down.b32 %r162, %r163, %r169, %r200, %r201;
	// end inline asm
	// begin inline asm
	shfl.sync.down.b32 %r167, %r168, %r169, %r200, %r201;
	// end inline asm
	mov.b64 	%rd95, {%r162, %r167};
	mov.b64 	%fd242, %rd95;
	add.s32 	%r206, %r151, 2;
	setp.gt.s32 	%p37, %r206, %r200;
	add.f64 	%fd243, %fd241, %fd242;
	selp.f64 	%fd244, %fd241, %fd243, %p37;
	mov.b64 	%rd96, %fd244;
	mov.b64 	{%r173, %r178}, %rd96;
	mov.b32 	%r179, 4;
	// begin inline asm
	shfl.sync.down.b32 %r172, %r173, %r179, %r200, %r201;
	// end inline asm
	// begin inline asm
	shfl.sync.down.b32 %r177, %r178, %r179, %r200, %r201;
	// end inline asm
	mov.b64 	%rd97, {%r172, %r177};
	mov.b64 	%fd245, %rd97;
	add.s32 	%r207, %r151, 4;
	setp.gt.s32 	%p38, %r207, %r200;
	add.f64 	%fd246, %fd244, %fd245;
	selp.f64 	%fd247, %fd244, %fd246, %p38;
	mov.b64 	%rd98, %fd247;
	mov.b64 	{%r183, %r188}, %rd98;
	mov.b32 	%r189, 8;
	// begin inline asm
	shfl.sync.down.b32 %r182, %r183, %r189, %r200, %r201;
	// end inline asm
	// begin inline asm
	shfl.sync.down.b32 %r187, %r188, %r189, %r200, %r201;
	// end inline asm
	mov.b64 	%rd99, {%r182, %r187};
	mov.b64 	%fd248, %rd99;
	add.s32 	%r208, %r151, 8;
	setp.gt.s32 	%p39, %r208, %r200;
	add.f64 	%fd249, %fd247, %fd248;
	selp.f64 	%fd250, %fd247, %fd249, %p39;
	mov.b64 	%rd100, %fd250;
	mov.b64 	{%r193, %r198}, %rd100;
	mov.b32 	%r199, 16;
	// begin inline asm
	shfl.sync.down.b32 %r192, %r193, %r199, %r200, %r201;
	// end inline asm
	// begin inline asm
	shfl.sync.down.b32 %r197, %r198, %r199, %r200, %r201;
	// end inline asm
	mov.b64 	%rd101, {%r192, %r197};
	mov.b64 	%fd251, %rd101;
	add.s32 	%r209, %r151, 16;
	setp.gt.s32 	%p40, %r209, %r200;
	add.f64 	%fd252, %fd250, %fd251;
	selp.f64 	%fd381, %fd250, %fd252, %p40;
	setp.ne.s32 	%p41, %r151, 0;
	@%p41 bra 	$L__BB10_26;
	shr.u32 	%r210, %r1, 2;
	and.b32  	%r211, %r210, 248;
	mov.u32 	%r212, _ZZN3cub18CUB_300001_SM_10006detail6reduce28DeviceReduceSingleTileKernelINS2_10policy_hubIdjN4cuda3std3__44plusIdEEE10Policy1000EN6thrust24THRUST_300001_SM_1000_NS6detail15normal_iteratorINSD_10device_ptrIdEEEEPdjS9_dd12unary_squareIdEEEvT0_T1_T2_T3_T4_T6_E12temp_storage;
	add.s32 	%r213, %r212, %r211;
	st.shared.f64 	[%r213+24], %fd381;
$L__BB10_26:
	bar.sync 	0;
	setp.ne.s32 	%p42, %r1, 0;
	@%p42 bra 	$L__BB10_50;
	setp.gt.u32 	%p43, %r51, 32;
	ld.shared.f64 	%fd253, [_ZZN3cub18CUB_300001_SM_10006detail6reduce28DeviceReduceSingleTileKernelINS2_10policy_hubIdjN4cuda3std3__44plusIdEEE10Policy1000EN6thrust24THRUST_300001_SM_1000_NS6detail15normal_iteratorINSD_10device_ptrIdEEEEPdjS9_dd12unary_squareIdEEEvT0_T1_T2_T3_T4_T6_E12temp_storage+32];
	add.f64 	%fd254, %fd381, %fd253;
	selp.f64 	%fd255, %fd254, %fd381, %p43;
	setp.gt.u32 	%p44, %r51, 64;
	ld.shared.f64 	%fd256, [_ZZN3cub18CUB_300001_SM_10006detail6reduce28DeviceReduceSingleTileKernelINS2_10policy_hubIdjN4cuda3std3__44plusIdEEE10Policy1000EN6thrust24THRUST_300001_SM_1000_NS6detail15normal_iteratorINSD_10device_ptrIdEEEEPdjS9_dd12unary_squareIdEEEvT0_T1_T2_T3_T4_T6_E12temp_storage+40];
	add.f64 	%fd257, %fd256, %fd255;
	selp.f64 	%fd258, %fd257, %fd255, %p44;
	setp.gt.u32 	%p45, %r51, 96;
	ld.shared.f64 	%fd259, [_ZZN3cub18CUB_300001_SM_10006detail6reduce28DeviceReduceSingleTileKernelINS2_10policy_hubIdjN4cuda3std3__44plusIdEEE10Policy1000EN6thrust24THRUST_300001_SM_1000_NS6detail15normal_iteratorINSD_10device_ptrIdEEEEPdjS9_dd12unary_squareIdEEEvT0_T1_T2_T3_T4_T6_E12temp_storage+48];
	add.f64 	%fd260, %fd259, %fd258;
	selp.f64 	%fd261, %fd260, %fd258, %p45;
	setp.gt.u32 	%p46, %r51, 128;
	ld.shared.f64 	%fd262, [_ZZN3cub18CUB_300001_SM_10006detail6reduce28DeviceReduceSingleTileKernelINS2_10policy_hubIdjN4cuda3std3__44plusIdEEE10Policy1000EN6thrust24THRUST_300001_SM_1000_NS6detail15normal_iteratorINSD_10device_ptrIdEEEEPdjS9_dd12unary_squareIdEEEvT0_T1_T2_T3_T4_T6_E12temp_storage+56];
	add.f64 	%fd263, %fd262, %fd261;
	selp.f64 	%fd264, %fd263, %fd261, %p46;
	setp.gt.u32 	%p47, %r51, 160;
	ld.shared.f64 	%fd265, [_ZZN3cub18CUB_300001_SM_10006detail6reduce28DeviceReduceSingleTileKernelINS2_10policy_hubIdjN4cuda3std3__44plusIdEEE10Policy1000EN6thrust24THRUST_300001_SM_1000_NS6detail15normal_iteratorINSD_10device_ptrIdEEEEPdjS9_dd12unary_squareIdEEEvT0_T1_T2_T3_T4_T6_E12temp_storage+64];
	add.f64 	%fd266, %fd265, %fd264;
	selp.f64 	%fd267, %fd266, %fd264, %p47;
	setp.gt.u32 	%p48, %r51, 192;
	ld.shared.f64 	%fd268, [_ZZN3cub18CUB_300001_SM_10006detail6reduce28DeviceReduceSingleTileKernelINS2_10policy_hubIdjN4cuda3std3__44plusIdEEE10Policy1000EN6thrust24THRUST_300001_SM_1000_NS6detail15normal_iteratorINSD_10device_ptrIdEEEEPdjS9_dd12unary_squareIdEEEvT0_T1_T2_T3_T4_T6_E12temp_storage+72];
	add.f64 	%fd269, %fd268, %fd267;
	selp.f64 	%fd270, %fd269, %fd267, %p48;
	setp.gt.u32 	%p49, %r51, 224;
	ld.shared.f64 	%fd271, [_ZZN3cub18CUB_300001_SM_10006detail6reduce28DeviceReduceSingleTileKernelINS2_10policy_hubIdjN4cuda3std3__44plusIdEEE10Policy1000EN6thrust24THRUST_300001_SM_1000_NS6detail15normal_iteratorINSD_10device_ptrIdEEEEPdjS9_dd12unary_squareIdEEEvT0_T1_T2_T3_T4_T6_E12temp_storage+80];
	add.f64 	%fd272, %fd271, %fd270;
	selp.f64 	%fd273, %fd272, %fd270, %p49;
	setp.gt.u32 	%p50, %r51, 256;
	ld.shared.f64 	%fd274, [_ZZN3cub18CUB_300001_SM_10006detail6reduce28DeviceReduceSingleTileKernelINS2_10policy_hubIdjN4cuda3std3__44plusIdEEE10Policy1000EN6thrust24THRUST_300001_SM_1000_NS6detail15normal_iteratorINSD_10device_ptrIdEEEEPdjS9_dd12unary_squareIdEEEvT0_T1_T2_T3_T4_T6_E12temp_storage+88];
	add.f64 	%fd275, %fd274, %fd273;
	selp.f64 	%fd276, %fd275, %fd273, %p50;
	setp.gt.u32 	%p51, %r51, 288;
	ld.shared.f64 	%fd277, [_ZZN3cub18CUB_300001_SM_10006detail6reduce28DeviceReduceSingleTileKernelINS2_10policy_hubIdjN4cuda3std3__44plusIdEEE10Policy1000EN6thrust24THRUST_300001_SM_1000_NS6detail15normal_iteratorINSD_10device_ptrIdEEEEPdjS9_dd12unary_squareIdEEEvT0_T1_T2_T3_T4_T6_E12temp_storage+96];
	add.f64 	%fd278, %fd277, %fd276;
	selp.f64 	%fd279, %fd278, %fd276, %p51;
	setp.gt.u32 	%p52, %r51, 320;
	ld.shared.f64 	%fd280, [_ZZN3cub18CUB_300001_SM_10006detail6reduce28DeviceReduceSingleTileKernelINS2_10policy_hubIdjN4cuda3std3__44plusIdEEE10Policy1000EN6thrust24THRUST_300001_SM_1000_NS6detail15normal_iteratorINSD_10device_ptrIdEEEEPdjS9_dd12unary_squareIdEEEvT0_T1_T2_T3_T4_T6_E12temp_storage+104];
	add.f64 	%fd281, %fd280, %fd279;
	selp.f64 	%fd282, %fd281, %fd279, %p52;
	setp.gt.u32 	%p53, %r51, 352;
	ld.shared.f64 	%fd283, [_ZZN3cub18CUB_300001_SM_10006detail6reduce28DeviceReduceSingleTileKernelINS2_10policy_hubIdjN4cuda3std3__44plusIdEEE10Policy1000EN6thrust24THRUST_300001_SM_1000_NS6detail15normal_iteratorINSD_10device_ptrIdEEEEPdjS9_dd12unary_squareIdEEEvT0_T1_T2_T3_T4_T6_E12temp_storage+112];
	add.f64 	%fd284, %fd283, %fd282;
	selp.f64 	%fd285, %fd284, %fd282, %p53;
	setp.gt.u32 	%p54, %r51, 384;
	ld.shared.f64 	%fd286, [_ZZN3cub18CUB_300001_SM_10006detail6reduce28DeviceReduceSingleTileKernelINS2_10policy_hubIdjN4cuda3std3__44plusIdEEE10Policy1000EN6thrust24THRUST_300001_SM_1000_NS6detail15normal_iteratorINSD_10device_ptrIdEEEEPdjS9_dd12unary_squareIdEEEvT0_T1_T2_T3_T4_T6_E12temp_storage+120];
	add.f64 	%fd287, %fd286, %fd285;
	selp.f64 	%fd288, %fd287, %fd285, %p54;
	setp.gt.u32 	%p55, %r51, 416;
	ld.shared.f64 	%fd289, [_ZZN3cub18CUB_300001_SM_10006detail6reduce28DeviceReduceSingleTileKernelINS2_10policy_hubIdjN4cuda3std3__44plusIdEEE10Policy1000EN6thrust24THRUST_300001_SM_1000_NS6detail15normal_iteratorINSD_10device_ptrIdEEEEPdjS9_dd12unary_squareIdEEEvT0_T1_T2_T3_T4_T6_E12temp_storage+128];
	add.f64 	%fd290, %fd289, %fd288;
	selp.f64 	%fd291, %fd290, %fd288, %p55;
	setp.gt.u32 	%p56, %r51, 448;
	ld.shared.f64 	%fd292, [_ZZN3cub18CUB_300001_SM_10006detail6reduce28DeviceReduceSingleTileKernelINS2_10policy_hubIdjN4cuda3std3__44plusIdEEE10Policy1000EN6thrust24THRUST_300001_SM_1000_NS6detail15normal_iteratorINSD_10device_ptrIdEEEEPdjS9_dd12unary_squareIdEEEvT0_T1_T2_T3_T4_T6_E12temp_storage+136];
	add.f64 	%fd293, %fd292, %fd291;
	selp.f64 	%fd294, %fd293, %fd291, %p56;
	setp.gt.u32 	%p57, %r51, 480;
	ld.shared.f64 	%fd295, [_ZZN3cub18CUB_300001_SM_10006detail6reduce28DeviceReduceSingleTileKernelINS2_10policy_hubIdjN4cuda3std3__44plusIdEEE10Policy1000EN6thrust24THRUST_300001_SM_1000_NS6detail15normal_iteratorINSD_10device_ptrIdEEEEPdjS9_dd12unary_squareIdEEEvT0_T1_T2_T3_T4_T6_E12temp_storage+144];
	add.f64 	%fd296, %fd295, %fd294;
	selp.f64 	%fd297, %fd296, %fd294, %p57;
	setp.gt.u32 	%p58, %r51, 512;
	ld.shared.f64 	%fd298, [_ZZN3cub18CUB_300001_SM_10006detail6reduce28DeviceReduceSingleTileKernelINS2_10policy_hubIdjN4cuda3std3__44plusIdEEE10Policy1000EN6thrust24THRUST_300001_SM_1000_NS6detail15normal_iteratorINSD_10device_ptrIdEEEEPdjS9_dd12unary_squareIdEEEvT0_T1_T2_T3_T4_T6_E12temp_storage+152];
	add.f64 	%fd299, %fd298, %fd297;
	selp.f64 	%fd300, %fd299, %fd297, %p58;
	setp.gt.u32 	%p59, %r51, 544;
	ld.shared.f64 	%fd301, [_ZZN3cub18CUB_300001_SM_10006detail6reduce28DeviceReduceSingleTileKernelINS2_10policy_hubIdjN4cuda3std3__44plusIdEEE10Policy1000EN6thrust24THRUST_300001_SM_1000_NS6detail15normal_iteratorINSD_10device_ptrIdEEEEPdjS9_dd12unary_squareIdEEEvT0_T1_T2_T3_T4_T6_E12temp_storage+160];
	add.f64 	%fd302, %fd301, %fd300;
	selp.f64 	%fd303, %fd302, %fd300, %p59;
	setp.gt.u32 	%p60, %r51, 576;
	ld.shared.f64 	%fd304, [_ZZN3cub18CUB_300001_SM_10006detail6reduce28DeviceReduceSingleTileKernelINS2_10policy_hubIdjN4cuda3std3__44plusIdEEE10Policy1000EN6thrust24THRUST_300001_SM_1000_NS6detail15normal_iteratorINSD_10device_ptrIdEEEEPdjS9_dd12unary_squareIdEEEvT0_T1_T2_T3_T4_T6_E12temp_storage+168];
	add.f64 	%fd305, %fd304, %fd303;
	selp.f64 	%fd306, %fd305, %fd303, %p60;
	setp.gt.u32 	%p61, %r51, 608;
	ld.shared.f64 	%fd307, [_ZZN3cub18CUB_300001_SM_10006detail6reduce28DeviceReduceSingleTileKernelINS2_10policy_hubIdjN4cuda3std3__44plusIdEEE10Policy1000EN6thrust24THRUST_300001_SM_1000_NS6detail15normal_iteratorINSD_10device_ptrIdEEEEPdjS9_dd12unary_squareIdEEEvT0_T1_T2_T3_T4_T6_E12temp_storage+176];
	add.f64 	%fd308, %fd307, %fd306;
	selp.f64 	%fd381, %fd308, %fd306, %p61;
	bra.uni 	$L__BB10_50;
$L__BB10_28:
	mov.u32 	%r21, %tid.x;
	mul.wide.u32 	%rd11, %r21, 8;
	add.s64 	%rd12, %rd2, %rd11;
	ld.global.f64 	%fd43, [%rd12];
	ld.global.f64 	%fd44, [%rd12+5120];
	mul.f64 	%fd45, %fd44, %fd44;
	ld.global.f64 	%fd46, [%rd12+10240];
	ld.global.f64 	%fd47, [%rd12+15360];
	ld.global.f64 	%fd48, [%rd12+20480];
	ld.global.f64 	%fd49, [%rd12+25600];
	ld.global.f64 	%fd50, [%rd12+30720];
	ld.global.f64 	%fd51, [%rd12+35840];
	fma.rn.f64 	%fd52, %fd43, %fd43, %fd45;
	fma.rn.f64 	%fd53, %fd46, %fd46, %fd52;
	fma.rn.f64 	%fd54, %fd47, %fd47, %fd53;
	fma.rn.f64 	%fd55, %fd48, %fd48, %fd54;
	fma.rn.f64 	%fd56, %fd49, %fd49, %fd55;
	fma.rn.f64 	%fd57, %fd50, %fd50, %fd56;
	fma.rn.f64 	%fd380, %fd51, %fd51, %fd57;
	add.s32 	%r22, %r51, -5120;
	setp.lt.u32 	%p3, %r22, 5120;
	mov.b32 	%r279, 5120;
	@%p3 bra 	$L__BB10_32;
	mov.b32 	%r279, 5120;
$L__BB10_30:
	add.s32 	%r54, %r21, %r279;
	mul.wide.u32 	%rd13, %r54, 8;
	add.s64 	%rd14, %rd2, %rd13;
	ld.global.f64 	%fd58, [%rd14];
	ld.global.f64 	%fd59, [%rd14+5120];
	ld.global.f64 	%fd60, [%rd14+10240];
	ld.global.f64 	%fd61, [%rd14+15360];
	ld.global.f64 	%fd62, [%rd14+20480];
	ld.global.f64 	%fd63, [%rd14+25600];
	ld.global.f64 	%fd64, [%rd14+30720];
	ld.global.f64 	%fd65, [%rd14+35840];
	fma.rn.f64 	%fd66, %fd58, %fd58, %fd380;
	fma.rn.f64 	%fd67, %fd59, %fd59, %fd66;
	fma.rn.f64 	%fd68, %fd60, %fd60, %fd67;
	fma.rn.f64 	%fd69, %fd61, %fd61, %fd68;
	fma.rn.f64 	%fd70, %fd62, %fd62, %fd69;
	fma.rn.f64 	%fd71, %fd63, %fd63, %fd70;
	fma.rn.f64 	%fd72, %fd64, %fd64, %fd71;
	fma.rn.f64 	%fd380, %fd65, %fd65, %fd72;
	sub.s32 	%r55, %r51, %r279;
	setp.lt.u32 	%p4, %r55, 5120;
	@%p4 bra 	$L__BB10_46;
	add.s32 	%r279, %r279, 5120;
	setp.le.u32 	%p5, %r279, %r22;
	@%p5 bra 	$L__BB10_30;
$L__BB10_32:
	setp.le.u32 	%p6, %r51, %r279;
	sub.s32 	%r56, %r51, %r279;
	setp.ge.s32 	%p7, %r21, %r56;
	or.pred  	%p8, %p6, %p7;
	@%p8 bra 	$L__BB10_46;
	not.b32 	%r58, %r21;
	add.s32 	%r59, %r51, %r58;
	sub.s32 	%r60, %r59, %r279;
	mul.hi.u32 	%r61, %r60, -858993459;
	shr.u32 	%r62, %r61, 9;
	add.s32 	%r26, %r62, 1;
	and.b32  	%r27, %r26, 15;
	setp.lt.u32 	%p9, %r60, 9600;
	mov.u32 	%r284, %r21;
	@%p9 bra 	$L__BB10_37;
	or.b32  	%r282, %r21, 5120;
	add.s32 	%r281, %r21, %r279;
	and.b32  	%r63, %r26, 16777200;
	neg.s32 	%r280, %r63;
$L__BB10_35:
	.pragma "nounroll";
	mul.wide.u32 	%rd15, %r281, 8;
	add.s64 	%rd16, %rd2, %rd15;
	ld.global.f64 	%fd74, [%rd16];
	fma.rn.f64 	%fd75, %fd74, %fd74, %fd380;
	add.s32 	%r64, %r281, 640;
	mul.wide.u32 	%rd17, %r64, 8;
	add.s64 	%rd18, %rd2, %rd17;
	ld.global.f64 	%fd76, [%rd18];
	fma.rn.f64 	%fd77, %fd76, %fd76, %fd75;
	add.s32 	%r65, %r281, 1280;
	mul.wide.u32 	%rd19, %r65, 8;
	add.s64 	%rd20, %rd2, %rd19;
	ld.global.f64 	%fd78, [%rd20];
	fma.rn.f64 	%fd79, %fd78, %fd78, %fd77;
	add.s32 	%r66, %r281, 1920;
	mul.wide.u32 	%rd21, %r66, 8;
	add.s64 	%rd22, %rd2, %rd21;
	ld.global.f64 	%fd80, [%rd22];
	fma.rn.f64 	%fd81, %fd80, %fd80, %fd79;
	add.s32 	%r67, %r281, 2560;
	mul.wide.u32 	%rd23, %r67, 8;
	add.s64 	%rd24, %rd2, %rd23;
	ld.global.f64 	%fd82, [%rd24];
	fma.rn.f64 	%fd83, %fd82, %fd82, %fd81;
	add.s32 	%r68, %r281, 3200;
	mul.wide.u32 	%rd25, %r68, 8;
	add.s64 	%rd26, %rd2, %rd25;
	ld.global.f64 	%fd84, [%rd26];
	fma.rn.f64 	%fd85, %fd84, %fd84, %fd83;
	add.s32 	%r69, %r281, 3840;
	mul.wide.u32 	%rd27, %r69, 8;
	add.s64 	%rd28, %rd2, %rd27;
	ld.global.f64 	%fd86, [%rd28];
	fma.rn.f64 	%fd87, %fd86, %fd86, %fd85;
	add.s32 	%r70, %r281, 4480;
	mul.wide.u32 	%rd29, %r70, 8;
	add.s64 	%rd30, %rd2, %rd29;
	ld.global.f64 	%fd88, [%rd30];
	fma.rn.f64 	%fd89, %fd88, %fd88, %fd87;
	add.s32 	%r71, %r281, 5120;
	mul.wide.u32 	%rd31, %r71, 8;
	add.s64 	%rd32, %rd2, %rd31;
	ld.global.f64 	%fd90, [%rd32];
	fma.rn.f64 	%fd91, %fd90, %fd90, %fd89;
	add.s32 	%r72, %r281, 5760;
	mul.wide.u32 	%rd33, %r72, 8;
	add.s64 	%rd34, %rd2, %rd33;
	ld.global.f64 	%fd92, [%rd34];
	fma.rn.f64 	%fd93, %fd92, %fd92, %fd91;
	add.s32 	%r73, %r281, 6400;
	mul.wide.u32 	%rd35, %r73, 8;
	add.s64 	%rd36, %rd2, %rd35;
	ld.global.f64 	%fd94, [%rd36];
	fma.rn.f64 	%fd95, %fd94, %fd94, %fd93;
	add.s32 	%r74, %r281, 7040;
	mul.wide.u32 	%rd37, %r74, 8;
	add.s64 	%rd38, %rd2, %rd37;
	ld.global.f64 	%fd96, [%rd38];
	fma.rn.f64 	%fd97, %fd96, %fd96, %fd95;
	add.s32 	%r75, %r281, 7680;
	mul.wide.u32 	%rd39, %r75, 8;
	add.s64 	%rd40, %rd2, %rd39;
	ld.global.f64 	%fd98, [%rd40];
	fma.rn.f64 	%fd99, %fd98, %fd98, %fd97;
	add.s32 	%r76, %r281, 8320;
	mul.wide.u32 	%rd41, %r76, 8;
	add.s64 	%rd42, %rd2, %rd41;
	ld.global.f64 	%fd100, [%rd42];
	fma.rn.f64 	%fd101, %fd100, %fd100, %fd99;
	add.s32 	%r77, %r281, 8960;
	mul.wide.u32 	%rd43, %r77, 8;
	add.s64 	%rd44, %rd2, %rd43;
	ld.global.f64 	%fd102, [%rd44];
	fma.rn.f64 	%fd103, %fd102, %fd102, %fd101;
	add.s32 	%r78, %r281, 9600;
	mul.wide.u32 	%rd45, %r78, 8;
	add.s64 	%rd46, %rd2, %rd45;
	ld.global.f64 	%fd104, [%rd46];
	fma.rn.f64 	%fd380, %fd104, %fd104, %fd103;
	add.s32 	%r282, %r282, 10240;
	add.s32 	%r281, %r281, 10240;
	add.s32 	%r280, %r280, 16;
	setp.ne.s32 	%p10, %r280, 0;
	@%p10 bra 	$L__BB10_35;
	add.s32 	%r284, %r282, -5120;
$L__BB10_37:
	setp.eq.s32 	%p11, %r27, 0;
	@%p11 bra 	$L__BB10_46;
	and.b32  	%r39, %r26, 7;
	setp.lt.u32 	%p12, %r27, 8;
	@%p12 bra 	$L__BB10_40;
	add.s32 	%r79, %r284, %r279;
	mul.wide.u32 	%rd47, %r79, 8;
	add.s64 	%rd48, %rd2, %rd47;
	ld.global.f64 	%fd106, [%rd48];
	fma.rn.f64 	%fd107, %fd106, %fd106, %fd380;
	add.s32 	%r80, %r79, 640;
	mul.wide.u32 	%rd49, %r80, 8;
	add.s64 	%rd50, %rd2, %rd49;
	ld.global.f64 	%fd108, [%rd50];
	fma.rn.f64 	%fd109, %fd108, %fd108, %fd107;
	add.s32 	%r81, %r79, 1280;
	mul.wide.u32 	%rd51, %r81, 8;
	add.s64 	%rd52, %rd2, %rd51;
	ld.global.f64 	%fd110, [%rd52];
	fma.rn.f64 	%fd111, %fd110, %fd110, %fd109;
	add.s32 	%r82, %r79, 1920;
	mul.wide.u32 	%rd53, %r82, 8;
	add.s64 	%rd54, %rd2, %rd53;
	ld.global.f64 	%fd112, [%rd54];
	fma.rn.f64 	%fd113, %fd112, %fd112, %fd111;
	add.s32 	%r83, %r79, 2560;
	mul.wide.u32 	%rd55, %r83, 8;
	add.s64 	%rd56, %rd2, %rd55;
	ld.global.f64 	%fd114, [%rd56];
	fma.rn.f64 	%fd115, %fd114, %fd114, %fd113;
	add.s32 	%r84, %r79, 3200;
	mul.wide.u32 	%rd57, %r84, 8;
	add.s64 	%rd58, %rd2, %rd57;
	ld.global.f64 	%fd116, [%rd58];
	fma.rn.f64 	%fd117, %fd116, %fd116, %fd115;
	add.s32 	%r85, %r79, 3840;
	mul.wide.u32 	%rd59, %r85, 8;
	add.s64 	%rd60, %rd2, %rd59;
	ld.global.f64 	%fd118, [%rd60];
	fma.rn.f64 	%fd119, %fd118, %fd118, %fd117;
	add.s32 	%r86, %r79, 4480;
	mul.wide.u32 	%rd61, %r86, 8;
	add.s64 	%rd62, %rd2, %rd61;
	ld.global.f64 	%fd120, [%rd62];
	fma.rn.f64 	%fd380, %fd120, %fd120, %fd119;
	add.s32 	%r284, %r284, 5120;
$L__BB10_40:
	setp.eq.s32 	%p13, %r39, 0;
	@%p13 bra 	$L__BB10_46;
	and.b32  	%r42, %r26, 3;
	setp.lt.u32 	%p14, %r39, 4;
	@%p14 bra 	$L__BB10_43;
	add.s32 	%r87, %r284, %r279;
	mul.wide.u32 	%rd63, %r87, 8;
	add.s64 	%rd64, %rd2, %rd63;
	ld.global.f64 	%fd122, [%rd64];
	fma.rn.f64 	%fd123, %fd122, %fd122, %fd380;
	add.s32 	%r88, %r87, 640;
	mul.wide.u32 	%rd65, %r88, 8;
	add.s64 	%rd66, %rd2, %rd65;
	ld.global.f64 	%fd124, [%rd66];
	fma.rn.f64 	%fd125, %fd124, %fd124, %fd123;
	add.s32 	%r89, %r87, 1280;
	mul.wide.u32 	%rd67, %r89, 8;
	add.s64 	%rd68, %rd2, %rd67;
	ld.global.f64 	%fd126, [%rd68];
	fma.rn.f64 	%fd127, %fd126, %fd126, %fd125;
	add.s32 	%r90, %r87, 1920;
	mul.wide.u32 	%rd69, %r90, 8;
	add.s64 	%rd70, %rd2, %rd69;
	ld.global.f64 	%fd128, [%rd70];
	fma.rn.f64 	%fd380, %fd128, %fd128, %fd127;
	add.s32 	%r284, %r284, 2560;
$L__BB10_43:
	setp.eq.s32 	%p15, %r42, 0;
	@%p15 bra 	$L__BB10_46;
	add.s32 	%r287, %r284, %r279;
	neg.s32 	%r286, %r42;
$L__BB10_45:
	.pragma "nounroll";
	mul.wide.u32 	%rd71, %r287, 8;
	add.s64 	%rd72, %rd2, %rd71;
	ld.global.f64 	%fd129, [%rd72];
	fma.rn.f64 	%fd380, %fd129, %fd129, %fd380;
	add.s32 	%r287, %r287, 640;
	add.s32 	%r286, %r286, 1;
	setp.ne.s32 	%p16, %r286, 0;
	@%p16 bra 	$L__BB10_45;
$L__BB10_46:
	// begin inline asm
	mov.u32 %r91, %laneid;
	// end inline asm
	mov.b64 	%rd73, %fd380;
	mov.b64 	{%r93, %r98}, %rd73;
	mov.b32 	%r99, 1;
	mov.b32 	%r140, 31;
	mov.b32 	%r141, -1;
	// begin inline asm
	shfl.sync.down.b32 %r92, %r93, %r99, %r140, %r141;
	// end inline asm
	// begin inline asm
	shfl.sync.down.b32 %r97, %r98, %r99, %r140, %r141;
	// end inline asm
	mov.b64 	%rd74, {%r92, %r97};
	mov.b64 	%fd130, %rd74;
	setp.gt.s32 	%p17, %r91, 30;
	add.f64 	%fd131, %fd380, %fd130;
	selp.f64 	%fd132, %fd380, %fd131, %p17;
	mov.b64 	%rd75, %fd132;
	mov.b64 	{%r103, %r108}, %rd75;
	mov.b32 	%r109, 2;
	// begin inline asm
	shfl.sync.down.b32 %r102, %r103, %r109, %r140, %r141;
	// end inline asm
	// begin inline asm
	shfl.sync.down.b32 %r107, %r108, %r109, %r140, %r141;
	// end inline asm
	mov.b64 	%rd76, {%r102, %r107};
	mov.b64 	%fd133, %rd76;
	setp.gt.s32 	%p18, %r91, 29;
	add.f64 	%fd134, %fd132, %fd133;
	selp.f64 	%fd135, %fd132, %fd134, %p18;
	mov.b64 	%rd77, %fd135;
	mov.b64 	{%r113, %r118}, %rd77;
	mov.b32 	%r119, 4;
	// begin inline asm
	shfl.sync.down.b32 %r112, %r113, %r119, %r140, %r141;
	// end inline asm
	// begin inline asm
	shfl.sync.down.b32 %r117, %r118, %r119, %r140, %r141;
	// end inline asm
	mov.b64 	%rd78, {%r112, %r117};
	mov.b64 	%fd136, %rd78;
	setp.gt.s32 	%p19, %r91, 27;
	add.f64 	%fd137, %fd135, %fd136;
	selp.f64 	%fd138, %fd135, %fd137, %p19;
	mov.b64 	%rd79, %fd138;
	mov.b64 	{%r123, %r128}, %rd79;
	mov.b32 	%r129, 8;
	// begin inline asm
	shfl.sync.down.b32 %r122, %r123, %r129, %r140, %r141;
	// end inline asm
	// begin inline asm
	shfl.sync.down.b32 %r127, %r128, %r129, %r140, %r141;
	// end inline asm
	mov.b64 	%rd80, {%r122, %r127};
	mov.b64 	%fd139, %rd80;
	setp.gt.s32 	%p20, %r91, 23;
	add.f64 	%fd140, %fd138, %fd139;
	selp.f64 	%fd141, %fd138, %fd140, %p20;
	mov.b64 	%rd81, %fd141;
	mov.b64 	{%r133, %r138}, %rd81;
	mov.b32 	%r139, 16;
	// begin inline asm
	shfl.sync.down.b32 %r132, %r133, %r139, %r140, %r141;
	// end inline asm
	// begin inline asm
	shfl.sync.down.b32 %r137, %r138, %r139, %r140, %r141;
	// end inline asm
	mov.b64 	%rd82, {%r132, %r137};
	mov.b64 	%fd142, %rd82;
	setp.gt.s32 	%p21, %r91, 15;
	add.f64 	%fd38, %fd141, %fd142;
	selp.f64 	%fd381, %fd141, %fd38, %p21;
	setp.ne.s32 	%p22, %r91, 0;
	@%p22 bra 	$L__BB10_48;
	shr.u32 	%r142, %r21, 2;
	and.b32  	%r143, %r142, 248;
	mov.u32 	%r144, _ZZN3cub18CUB_300001_SM_10006detail6reduce28DeviceReduceSingleTileKernelINS2_10policy_hubIdjN4cuda3std3__44plusIdEEE10Policy1000EN6thrust24THRUST_300001_SM_1000_NS6detail15normal_iteratorINSD_10device_ptrIdEEEEPdjS9_dd12unary_squareIdEEEvT0_T1_T2_T3_T4_T6_E12temp_storage;
	add.s32 	%r145, %r144, %r143;
	st.shared.f64 	[%r145+24], %fd38;
$L__BB10_48:
	bar.sync 	0;
	setp.ne.s32 	%p23, %r21, 0;
	@%p23 bra 	$L__BB10_50;
	ld.shared.f64 	%fd143, [_ZZN3cub18CUB_300001_SM_10006detail6reduce28DeviceReduceSingleTileKernelINS2_10policy_hubIdjN4cuda3std3__44plusIdEEE10Policy1000EN6thrust24THRUST_300001_SM_1000_NS6detail15normal_iteratorINSD_10device_ptrIdEEEEPdjS9_dd12unary_squareIdEEEvT0_T1_T2_T3_T4_T6_E12temp_storage+32];
	add.f64 	%fd144, %fd381, %fd143;
	ld.shared.f64 	%fd145, [_ZZN3cub18CUB_300001_SM_10006detail6reduce28DeviceReduceSingleTileKernelINS2_10policy_hubIdjN4cuda3std3__44plusIdEEE10Policy1000EN6thrust24THRUST_300001_SM_1000_NS6detail15normal_iteratorINSD_10device_ptrIdEEEEPdjS9_dd12unary_squareIdEEEvT0_T1_T2_T3_T4_T6_E12temp_storage+40];
	add.f64 	%fd146, %fd144, %fd145;
	ld.shared.f64 	%fd147, [_ZZN3cub18CUB_300001_SM_10006detail6reduce28DeviceReduceSingleTileKernelINS2_10policy_hubIdjN4cuda3std3__44plusIdEEE10Policy1000EN6thrust24THRUST_300001_SM_1000_NS6detail15normal_iteratorINSD_10device_ptrIdEEEEPdjS9_dd12unary_squareIdEEEvT0_T1_T2_T3_T4_T6_E12temp_storage+48];
	add.f64 	%fd148, %fd146, %fd147;
	ld.shared.f64 	%fd149, [_ZZN3cub18CUB_300001_SM_10006detail6reduce28DeviceReduceSingleTileKernelINS2_10policy_hubIdjN4cuda3std3__44plusIdEEE10Policy1000EN6thrust24THRUST_300001_SM_1000_NS6detail15normal_iteratorINSD_10device_ptrIdEEEEPdjS9_dd12unary_squareIdEEEvT0_T1_T2_T3_T4_T6_E12temp_storage+56];
	add.f64 	%fd150, %fd148, %fd149;
	ld.shared.f64 	%fd151, [_ZZN3cub18CUB_300001_SM_10006detail6reduce28DeviceReduceSingleTileKernelINS2_10policy_hubIdjN4cuda3std3__44plusIdEEE10Policy1000EN6thrust24THRUST_300001_SM_1000_NS6detail15normal_iteratorINSD_10device_ptrIdEEEEPdjS9_dd12unary_squareIdEEEvT0_T1_T2_T3_T4_T6_E12temp_storage+64];
	add.f64 	%fd152, %fd150, %fd151;
	ld.shared.f64 	%fd153, [_ZZN3cub18CUB_300001_SM_10006detail6reduce28DeviceReduceSingleTileKernelINS2_10policy_hubIdjN4cuda3std3__44plusIdEEE10Policy1000EN6thrust24THRUST_300001_SM_1000_NS6detail15normal_iteratorINSD_10device_ptrIdEEEEPdjS9_dd12unary_squareIdEEEvT0_T1_T2_T3_T4_T6_E12temp_storage+72];
	add.f64 	%fd154, %fd152, %fd153;
	ld.shared.f64 	%fd155, [_ZZN3cub18CUB_300001_SM_10006detail6reduce28DeviceReduceSingleTileKernelINS2_10policy_hubIdjN4cuda3std3__44plusIdEEE10Policy1000EN6thrust24THRUST_300001_SM_1000_NS6detail15normal_iteratorINSD_10device_ptrIdEEEEPdjS9_dd12unary_squareIdEEEvT0_T1_T2_T3_T4_T6_E12temp_storage+80];
	add.f64 	%fd156, %fd154, %fd155;
	ld.shared.f64 	%fd157, [_ZZN3cub18CUB_300001_SM_10006detail6reduce28DeviceReduceSingleTileKernelINS2_10policy_hubIdjN4cuda3std3__44plusIdEEE10Policy1000EN6thrust24THRUST_300001_SM_1000_NS6detail15normal_iteratorINSD_10device_ptrIdEEEEPdjS9_dd12unary_squareIdEEEvT0_T1_T2_T3_T4_T6_E12temp_storage+88];
	add.f64 	%fd158, %fd156, %fd157;
	ld.shared.f64 	%fd159, [_ZZN3cub18CUB_300001_SM_10006detail6reduce28DeviceReduceSingleTileKernelINS2_10policy_hubIdjN4cuda3std3__44plusIdEEE10Policy1000EN6thrust24THRUST_300001_SM_1000_NS6detail15normal_iteratorINSD_10device_ptrIdEEEEPdjS9_dd12unary_squareIdEEEvT0_T1_T2_T3_T4_T6_E12temp_storage+96];
	add.f64 	%fd160, %fd158, %fd159;
	ld.shared.f64 	%fd161, [_ZZN3cub18CUB_300001_SM_10006detail6reduce28DeviceReduceSingleTileKernelINS2_10policy_hubIdjN4cuda3std3__44plusIdEEE10Policy1000EN6thrust24THRUST_300001_SM_1000_NS6detail15normal_iteratorINSD_10device_ptrIdEEEEPdjS9_dd12unary_squareIdEEEvT0_T1_T2_T3_T4_T6_E12temp_storage+104];
	add.f64 	%fd162, %fd160, %fd161;
	ld.shared.f64 	%fd163, [_ZZN3cub18CUB_300001_SM_10006detail6reduce28DeviceReduceSingleTileKernelINS2_10policy_hubIdjN4cuda3std3__44plusIdEEE10Policy1000EN6thrust24THRUST_300001_SM_1000_NS6detail15normal_iteratorINSD_10device_ptrIdEEEEPdjS9_dd12unary_squareIdEEEvT0_T1_T2_T3_T4_T6_E12temp_storage+112];
	add.f64 	%fd164, %fd162, %fd163;
	ld.shared.f64 	%fd165, [_ZZN3cub18CUB_300001_SM_10006detail6reduce28DeviceReduceSingleTileKernelINS2_10policy_hubIdjN4cuda3std3__44plusIdEEE10Policy1000EN6thrust24THRUST_300001_SM_1000_NS6detail15normal_iteratorINSD_10device_ptrIdEEEEPdjS9_dd12unary_squareIdEEEvT0_T1_T2_T3_T4_T6_E12temp_storage+120];
	add.f64 	%fd166, %fd164, %fd165;
	ld.shared.f64 	%fd167, [_ZZN3cub18CUB_300001_SM_10006detail6reduce28DeviceReduceSingleTileKernelINS2_10policy_hubIdjN4cuda3std3__44plusIdEEE10Policy1000EN6thrust24THRUST_300001_SM_1000_NS6detail15normal_iteratorINSD_10device_ptrIdEEEEPdjS9_dd12unary_squareIdEEEvT0_T1_T2_T3_T4_T6_E12temp_storage+128];
	add.f64 	%fd168, %fd166, %fd167;
	ld.shared.f64 	%fd169, [_ZZN3cub18CUB_300001_SM_10006detail6reduce28DeviceReduceSingleTileKernelINS2_10policy_hubIdjN4cuda3std3__44plusIdEEE10Policy1000EN6thrust24THRUST_300001_SM_1000_NS6detail15normal_iteratorINSD_10device_ptrIdEEEEPdjS9_dd12unary_squareIdEEEvT0_T1_T2_T3_T4_T6_E12temp_storage+136];
	add.f64 	%fd170, %fd168, %fd169;
	ld.shared.f64 	%fd171, [_ZZN3cub18CUB_300001_SM_10006detail6reduce28DeviceReduceSingleTileKernelINS2_10policy_hubIdjN4cuda3std3__44plusIdEEE10Policy1000EN6thrust24THRUST_300001_SM_1000_NS6detail15normal_iteratorINSD_10device_ptrIdEEEEPdjS9_dd12unary_squareIdEEEvT0_T1_T2_T3_T4_T6_E12temp_storage+144];
	add.f64 	%fd172, %fd170, %fd171;
	ld.shared.f64 	%fd173, [_ZZN3cub18CUB_300001_SM_10006detail6reduce28DeviceReduceSingleTileKernelINS2_10policy_hubIdjN4cuda3std3__44plusIdEEE10Policy1000EN6thrust24THRUST_300001_SM_1000_NS6detail15normal_iteratorINSD_10device_ptrIdEEEEPdjS9_dd12unary_squareIdEEEvT0_T1_T2_T3_T4_T6_E12temp_storage+152];
	add.f64 	%fd174, %fd172, %fd173;
	ld.shared.f64 	%fd175, [_ZZN3cub18CUB_300001_SM_10006detail6reduce28DeviceReduceSingleTileKernelINS2_10policy_hubIdjN4cuda3std3__44plusIdEEE10Policy1000EN6thrust24THRUST_300001_SM_1000_NS6detail15normal_iteratorINSD_10device_ptrIdEEEEPdjS9_dd12unary_squareIdEEEvT0_T1_T2_T3_T4_T6_E12temp_storage+160];
	add.f64 	%fd176, %fd174, %fd175;
	ld.shared.f64 	%fd177, [_ZZN3cub18CUB_300001_SM_10006detail6reduce28DeviceReduceSingleTileKernelINS2_10policy_hubIdjN4cuda3std3__44plusIdEEE10Policy1000EN6thrust24THRUST_300001_SM_1000_NS6detail15normal_iteratorINSD_10device_ptrIdEEEEPdjS9_dd12unary_squareIdEEEvT0_T1_T2_T3_T4_T6_E12temp_storage+168];
	add.f64 	%fd178, %fd176, %fd177;
	ld.shared.f64 	%fd179, [_ZZN3cub18CUB_300001_SM_10006detail6reduce28DeviceReduceSingleTileKernelINS2_10policy_hubIdjN4cuda3std3__44plusIdEEE10Policy1000EN6thrust24THRUST_300001_SM_1000_NS6detail15normal_iteratorINSD_10device_ptrIdEEEEPdjS9_dd12unary_squareIdEEEvT0_T1_T2_T3_T4_T6_E12temp_storage+176];
	add.f64 	%fd381, %fd178, %fd179;
$L__BB10_50:
	mov.u32 	%r269, %tid.x;
	setp.ne.s32 	%p69, %r269, 0;
	@%p69 bra 	$L__BB10_52;
	add.f64 	%fd359, %fd42, %fd381;
	st.global.f64 	[%rd1], %fd359;
$L__BB10_52:
	ret;

}
	// .globl	_ZN3cub18CUB_300001_SM_10006detail6reduce18DeviceReduceKernelINS2_10policy_hubIdjN4cuda3std3__44plusIdEEE10Policy1000EN6thrust24THRUST_300001_SM_1000_NS6detail15normal_iteratorINSD_10device_ptrIdEEEEjS9_d12unary_squareIdEEEvT0_PT3_T1_NS0_13GridEvenShareISO_EET2_T4_
.visible .entry _ZN3cub18CUB_300001_SM_10006detail6reduce18DeviceReduceKernelINS2_10policy_hubIdjN4cuda3std3__44plusIdEEE10Policy1000EN6thrust24THRUST_300001_SM_1000_NS6detail15normal_iteratorINSD_10device_ptrIdEEEEjS9_d12unary_squareIdEEEvT0_PT3_T1_NS0_13GridEvenShareISO_EET2_T4_(
	.param .align 8 .b8 _ZN3cub18CUB_300001_SM_10006detail6reduce18DeviceReduceKernelINS2_10policy_hubIdjN4cuda3std3__44plusIdEEE10Policy1000EN6thrust24THRUST_300001_SM_1000_NS6detail15normal_iteratorINSD_10device_ptrIdEEEEjS9_d12unary_squareIdEEEvT0_PT3_T1_NS0_13GridEvenShareISO_EET2_T4__param_0[8],
	.param .u64 .ptr .align 1 _ZN3cub18CUB_300001_SM_10006detail6reduce18DeviceReduceKernelINS2_10policy_hubIdjN4cuda3std3__44plusIdEEE10Policy1000EN6thrust24THRUST_300001_SM_1000_NS6detail15normal_iteratorINSD_10device_ptrIdEEEEjS9_d12unary_squareIdEEEvT0_PT3_T1_NS0_13GridEvenShareISO_EET2_T4__param_1,
	.param .u32 _ZN3cub18CUB_300001_SM_10006detail6reduce18DeviceReduceKernelINS2_10policy_hubIdjN4cuda3std3__44plusIdEEE10Policy1000EN6thrust24THRUST_300001_SM_1000_NS6detail15normal_iteratorINSD_10device_ptrIdEEEEjS9_d12unary_squareIdEEEvT0_PT3_T1_NS0_13GridEvenShareISO_EET2_T4__param_2,
	.param .align 4 .b8 _ZN3cub18CUB_300001_SM_10006detail6reduce18DeviceReduceKernelINS2_10policy_hubIdjN4cuda3std3__44plusIdEEE10Policy1000EN6thrust24THRUST_300001_SM_1000_NS6detail15normal_iteratorINSD_10device_ptrIdEEEEjS9_d12unary_squareIdEEEvT0_PT3_T1_NS0_13GridEvenShareISO_EET2_T4__param_3[40],
	.param .align 1 .b8 _ZN3cub18CUB_300001_SM_10006detail6reduce18DeviceReduceKernelINS2_10policy_hubIdjN4cuda3std3__44plusIdEEE10Policy1000EN6thrust24THRUST_300001_SM_1000_NS6detail15normal_iteratorINSD_10device_ptrIdEEEEjS9_d12unary_squareIdEEEvT0_PT3_T1_NS0_13GridEvenShareISO_EET2_T4__param_4[1],
	.param .align 1 .b8 _ZN3cub18CUB_300001_SM_10006detail6reduce18DeviceReduceKernelINS2_10policy_hubIdjN4cuda3std3__44plusIdEEE10Policy1000EN6thrust24THRUST_300001_SM_1000_NS6detail15normal_iteratorINSD_10device_ptrIdEEEEjS9_d12unary_squareIdEEEvT0_PT3_T1_NS0_13GridEvenShareISO_EET2_T4__param_5[1]
)
.maxntid 640
{
	.reg .pred 	%p<69>;
	.reg .b16 	%rs<4>;
	.reg .b32 	%r<355>;
	.reg .b64 	%rd<159>;
	.reg .b64 	%fd<378>;
	// demoted variable
	.shared .align 8 .b8 _ZZN3cub18CUB_300001_SM_10006detail6reduce18DeviceReduceKernelINS2_10policy_hubIdjN4cuda3std3__44plusIdEEE10Policy1000EN6thrust24THRUST_300001_SM_1000_NS6detail15normal_iteratorINSD_10device_ptrIdEEEEjS9_d12unary_squareIdEEEvT0_PT3_T1_NS0_13GridEvenShareISO_EET2_T4_E12temp_storage[192];
	ld.param.u32 	%r1, [_ZN3cub18CUB_300001_SM_10006detail6reduce18DeviceReduceKernelINS2_10policy_hubIdjN4cuda3std3__44plusIdEEE10Policy1000EN6thrust24THRUST_300001_SM_1000_NS6detail15normal_iteratorINSD_10device_ptrIdEEEEjS9_d12unary_squareIdEEEvT0_PT3_T1_NS0_13GridEvenShareISO_EET2_T4__param_3+20];
	ld.param.u32 	%r2, [_ZN3cub18CUB_300001_SM_10006detail6reduce18DeviceReduceKernelINS2_10policy_hubIdjN4cuda3std3__44plusIdEEE10Policy1000EN6thrust24THRUST_300001_SM_1000_NS6detail15normal_iteratorINSD_10device_ptrIdEEEEjS9_d12unary_squareIdEEEvT0_PT3_T1_NS0_13GridEvenShareISO_EET2_T4__param_3+24];
	ld.param.u64 	%rd3, [_ZN3cub18CUB_300001_SM_10006detail6reduce18DeviceReduceKernelINS2_10policy_hubIdjN4cuda3std3__44plusIdEEE10Policy1000EN6thrust24THRUST_300001_SM_1000_NS6detail15normal_iteratorINSD_10device_ptrIdEEEEjS9_d12unary_squareIdEEEvT0_PT3_T1_NS0_13GridEvenShareISO_EET2_T4__param_0];
	ld.param.u64 	%rd2, [_ZN3cub18CUB_300001_SM_10006detail6reduce18DeviceReduceKernelINS2_10policy_hubIdjN4cuda3std3__44plusIdEEE10Policy1000EN6thrust24THRUST_300001_SM_1000_NS6detail15normal_iteratorINSD_10device_ptrIdEEEEjS9_d12unary_squareIdEEEvT0_PT3_T1_NS0_13GridEvenShareISO_EET2_T4__param_1];
	cvta.to.global.u64 	%rd1, %rd3;
	mov.u32 	%r3, %ctaid.x;
	mul.lo.s32 	%r4, %r2, 5120;
	mul.lo.s32 	%r346, %r3, 5120;
	sub.s32 	%r6, %r1, %r346;
	setp.gt.u32 	%p1, %r6, 5119;
	@%p1 bra 	$L__BB11_26;
	mov.u32 	%r7, %tid.x;
	setp.ge.u32 	%p23, %r7, %r6;
	mov.f64 	%fd366, 0d0000000000000000;
	mov.u32 	%r337, %r7;
	@%p23 bra 	$L__BB11_3;
	add.s32 	%r180, %r346, %r7;
	mul.wide.u32 	%rd76, %r180, 8;
	add.s64 	%rd77, %rd1, %rd76;
	ld.global.f64 	%fd179, [%rd77];
	mul.f64 	%fd366, %fd179, %fd179;
	add.s32 	%r337, %r7, 640;
$L__BB11_3:
	setp.ge.u32 	%p24, %r337, %r6;
	@%p24 bra 	$L__BB11_17;
	not.b32 	%r181, %r337;
	add.s32 	%r182, %r1, %r181;
	sub.s32 	%r183, %r182, %r346;
	mul.hi.u32 	%r184, %r183, -858993459;
	shr.u32 	%r185, %r184, 9;
	add.s32 	%r10, %r185, 1;
	and.b32  	%r11, %r10, 15;
	setp.lt.u32 	%p25, %r183, 9600;
	@%p25 bra 	$L__BB11_8;
	add.s32 	%r336, %r337, 5120;
	add.s32 	%r335, %r337, %r346;
	and.b32  	%r186, %r10, 16777200;
	neg.s32 	%r334, %r186;
$L__BB11_6:
	.pragma "nounroll";
	mul.wide.u32 	%rd78, %r335, 8;
	add.s64 	%rd79, %rd1, %rd78;
	ld.global.f64 	%fd181, [%rd79];
	fma.rn.f64 	%fd182, %fd181, %fd181, %fd366;
	add.s32 	%r187, %r335, 640;
	mul.wide.u32 	%rd80, %r187, 8;
	add.s64 	%rd81, %rd1, %rd80;
	ld.global.f64 	%fd183, [%rd81];
	fma.rn.f64 	%fd184, %fd183, %fd183, %fd182;
	add.s32 	%r188, %r335, 1280;
	mul.wide.u32 	%rd82, %r188, 8;
	add.s64 	%rd83, %rd1, %rd82;
	ld.global.f64 	%fd185, [%rd83];
	fma.rn.f64 	%fd186, %fd185, %fd185, %fd184;
	add.s32 	%r189, %r335, 1920;
	mul.wide.u32 	%rd84, %r189, 8;
	add.s64 	%rd85, %rd1, %rd84;
	ld.global.f64 	%fd187, [%rd85];
	fma.rn.f64 	%fd188, %fd187, %fd187, %fd186;
	add.s32 	%r190, %r335, 2560;
	mul.wide.u32 	%rd86, %r190, 8;
	add.s64 	%rd87, %rd1, %rd86;
	ld.global.f64 	%fd189, [%rd87];
	fma.rn.f64 	%fd190, %fd189, %fd189, %fd188;
	add.s32 	%r191, %r335, 3200;
	mul.wide.u32 	%rd88, %r191, 8;
	add.s64 	%rd89, %rd1, %rd88;
	ld.global.f64 	%fd191, [%rd89];
	fma.rn.f64 	%fd192, %fd191, %fd191, %fd190;
	add.s32 	%r192, %r335, 3840;
	mul.wide.u32 	%rd90, %r192, 8;
	add.s64 	%rd91, %rd1, %rd90;
	ld.global.f64 	%fd193, [%rd91];
	fma.rn.f64 	%fd194, %fd193, %fd193, %fd192;
	add.s32 	%r193, %r335, 4480;
	mul.wide.u32 	%rd92, %r193, 8;
	add.s64 	%rd93, %rd1, %rd92;
	ld.global.f64 	%fd195, [%rd93];
	fma.rn.f64 	%fd196, %fd195, %fd195, %fd194;
	add.s32 	%r194, %r335, 5120;
	mul.wide.u32 	%rd94, %r194, 8;
	add.s64 	%rd95, %rd1, %rd94;
	ld.global.f64 	%fd197, [%rd95];
	fma.rn.f64 	%fd198, %fd197, %fd197, %fd196;
	add.s32 	%r195, %r335, 5760;
	mul.wide.u32 	%rd96, %r195, 8;
	add.s64 	%rd97, %rd1, %rd96;
	ld.global.f64 	%fd199, [%rd97];
	fma.rn.f64 	%fd200, %fd199, %fd199, %fd198;
	add.s32 	%r196, %r335, 6400;
	mul.wide.u32 	%rd98, %r196, 8;
	add.s64 	%rd99, %rd1, %rd98;
	ld.global.f64 	%fd201, [%rd99];
	fma.rn.f64 	%fd202, %fd201, %fd201, %fd200;
	add.s32 	%r197, %r335, 7040;
	mul.wide.u32 	%rd100, %r197, 8;
	add.s64 	%rd101, %rd1, %rd100;
	ld.global.f64 	%fd203, [%rd101];
	fma.rn.f64 	%fd204, %fd203, %fd203, %fd202;
	add.s32 	%r198, %r335, 7680;
	mul.wide.u32 	%rd102, %r198, 8;
	add.s64 	%rd103, %rd1, %rd102;
	ld.global.f64 	%fd205, [%rd103];
	fma.rn.f64 	%fd206, %fd205, %fd205, %fd204;
	add.s32 	%r199, %r335, 8320;
	mul.wide.u32 	%rd104, %r199, 8;
	add.s64 	%rd105, %rd1, %rd104;
	ld.global.f64 	%fd207, [%rd105];
	fma.rn.f64 	%fd208, %fd207, %fd207, %fd206;
	add.s32 	%r200, %r335, 8960;
	mul.wide.u32 	%rd106, %r200, 8;
	add.s64 	%rd107, %rd1, %rd106;
	ld.global.f64 	%fd209, [%rd107];
	fma.rn.f64 	%fd210, %fd209, %fd209, %fd208;
	add.s32 	%r201, %r335, 9600;
	mul.wide.u32 	%rd108, %r201, 8;
	add.s64 	%rd109, %rd1, %rd108;
	ld.global.f64 	%fd211, [%rd109];
	fma.rn.f64 	%fd366, %fd211, %fd211, %fd210;
	add.s32 	%r336, %r336, 10240;
	add.s32 	%r335, %r335, 10240;
	add.s32 	%r334, %r334, 16;
	setp.ne.s32 	%p26, %r334, 0;
	@%p26 bra 	$L__BB11_6;
	add.s32 	%r337, %r336, -5120;
$L__BB11_8:
	setp.eq.s32 	%p27, %r11, 0;
	@%p27 bra 	$L__BB11_17;
	and.b32  	%r23, %r10, 7;
	setp.lt.u32 	%p28, %r11, 8;
	@%p28 bra 	$L__BB11_11;
	add.s32 	%r202, %r337, %r346;
	mul.wide.u32 	%rd110, %r202, 8;
	add.s64 	%rd111, %rd1, %rd110;
	ld.global.f64 	%fd213, [%rd111];
	fma.rn.f64 	%fd214, %fd213, %fd213, %fd366;
	add.s32 	%r203, %r202, 640;
	mul.wide.u32 	%rd112, %r203, 8;
	add.s64 	%rd113, %rd1, %rd112;
	ld.global.f64 	%fd215, [%rd113];
	fma.rn.f64 	%fd216, %fd215, %fd215, %fd214;
	add.s32 	%r204, %r202, 1280;
	mul.wide.u32 	%rd114, %r204, 8;
	add.s64 	%rd115, %rd1, %rd114;
	ld.global.f64 	%fd217, [%rd115];
	fma.rn.f64 	%fd218, %fd217, %fd217, %fd216;
	add.s32 	%r205, %r202, 1920;
	mul.wide.u32 	%rd116, %r205, 8;
	add.s64 	%rd117, %rd1, %rd116;
	ld.global.f64 	%fd219, [%rd117];
	fma.rn.f64 	%fd220, %fd219, %fd219, %fd218;
	add.s32 	%r206, %r202, 2560;
	mul.wide.u32 	%rd118, %r206, 8;
	add.s64 	%rd119, %rd1, %rd118;
	ld.global.f64 	%fd221, [%rd119];
	fma.rn.f64 	%fd222, %fd221, %fd221, %fd220;
	add.s32 	%r207, %r202, 3200;
	mul.wide.u32 	%rd120, %r207, 8;
	add.s64 	%rd121, %rd1, %rd120;
	ld.global.f64 	%fd223, [%rd121];
	fma.rn.f64 	%fd224, %fd223, %fd223, %fd222;
	add.s32 	%r208, %r202, 3840;
	mul.wide.u32 	%rd122, %r208, 8;
	add.s64 	%rd123, %rd1, %rd122;
	ld.global.f64 	%fd225, [%rd123];
	fma.rn.f64 	%fd226, %fd225, %fd225, %fd224;
	add.s32 	%r209, %r202, 4480;
	mul.wide.u32 	%rd124, %r209, 8;
	add.s64 	%rd125, %rd1, %rd124;
	ld.global.f64 	%fd227, [%rd125];
	fma.rn.f64 	%fd366, %fd227, %fd227, %fd226;
	add.s32 	%r337, %r337, 5120;
$L__BB11_11:
	setp.eq.s32 	%p29, %r23, 0;
	@%p29 bra 	$L__BB11_17;
	and.b32  	%r26, %r10, 3;
	setp.lt.u32 	%p30, %r23, 4;
	@%p30 bra 	$L__BB11_14;
	add.s32 	%r210, %r337, %r346;
	mul.wide.u32 	%rd126, %r210, 8;
	add.s64 	%rd127, %rd1, %rd126;
	ld.global.f64 	%fd229, [%rd127];
	fma.rn.f64 	%fd230, %fd229, %fd229, %fd366;
	add.s32 	%r211, %r210, 640;
	mul.wide.u32 	%rd128, %r211, 8;
	add.s64 	%rd129, %rd1, %rd128;
	ld.global.f64 	%fd231, [%rd129];
	fma.rn.f64 	%fd232, %fd231, %fd231, %fd230;
	add.s32 	%r212, %r210, 1280;
	mul.wide.u32 	%rd130, %r212, 8;
	add.s64 	%rd131, %rd1, %rd130;
	ld.global.f64 	%fd233, [%rd131];
	fma.rn.f64 	%fd234, %fd233, %fd233, %fd232;
	add.s32 	%r213, %r210, 1920;
	mul.wide.u32 	%rd132, %r213, 8;
	add.s64 	%rd133, %rd1, %rd132;
	ld.global.f64 	%fd235, [%rd133];
	fma.rn.f64 	%fd366, %fd235, %fd235, %fd234;
	add.s32 	%r337, %r337, 2560;
$L__BB11_14:
	setp.eq.s32 	%p31, %r26, 0;
	@%p31 bra 	$L__BB11_17;
	add.s32 	%r341, %r337, %r346;
	neg.s32 	%r340, %r26;
$L__BB11_16:
	.pragma "nounroll";
	mul.wide.u32 	%rd134, %r341, 8;
	add.s64 	%rd135, %rd1, %rd134;
	ld.global.f64 	%fd236, [%rd135];
	fma.rn.f64 	%fd366, %fd236, %fd236, %fd366;
	add.s32 	%r341, %r341, 640;
	add.s32 	%r340, %r340, 1;
	setp.ne.s32 	%p32, %r340, 0;
	@%p32 bra 	$L__BB11_16;
$L__BB11_17:
	setp.lt.u32 	%p33, %r6, 640;
	@%p33 bra 	$L__BB11_22;
	// begin inline asm
	mov.u32 %r277, %laneid;
	// end inline asm
	mov.b64 	%rd146, %fd366;
	mov.b64 	{%r279, %r284}, %rd146;
	mov.b32 	%r285, 1;
	mov.b32 	%r326, 31;
	mov.b32 	%r327, -1;
	// begin inline asm
	shfl.sync.down.b32 %r278, %r279, %r285, %r326, %r327;
	// end inline asm
	// begin inline asm
	shfl.sync.down.b32 %r283, %r284, %r285, %r326, %r327;
	// end inline asm
	mov.b64 	%rd147, {%r278, %r283};
	mov.b64 	%fd307, %rd147;
	setp.gt.s32 	%p61, %r277, 30;
	add.f64 	%fd308, %fd366, %fd307;
	selp.f64 	%fd309, %fd366, %fd308, %p61;
	mov.b64 	%rd148, %fd309;
	mov.b64 	{%r289, %r294}, %rd148;
	mov.b32 	%r295, 2;
	// begin inline asm
	shfl.sync.down.b32 %r288, %r289, %r295, %r326, %r327;
	// end inline asm
	// begin inline asm
	shfl.sync.down.b32 %r293, %r294, %r295, %r326, %r327;
	// end inline asm
	mov.b64 	%rd149, {%r288, %r293};
	mov.b64 	%fd310, %rd149;
	setp.gt.s32 	%p62, %r277, 29;
	add.f64 	%fd311, %fd309, %fd310;
	selp.f64 	%fd312, %fd309, %fd311, %p62;
	mov.b64 	%rd150, %fd312;
	mov.b64 	{%r299, %r304}, %rd150;
	mov.b32 	%r305, 4;
	// begin inline asm
	shfl.sync.down.b32 %r298, %r299, %r305, %r326, %r327;
	// end inline asm
	// begin inline asm
	shfl.sync.down.b32 %r303, %r304, %r305, %r326, %r327;
	// end inline asm
	mov.b64 	%rd151, {%r298, %r303};
	mov.b64 	%fd313, %rd151;
	setp.gt.s32 	%p63, %r277, 27;
	add.f64 	%fd314, %fd312, %fd313;
	selp.f64 	%fd315, %fd312, %fd314, %p63;
	mov.b64 	%rd152, %fd315;
	mov.b64 	{%r309, %r314}, %rd152;
	mov.b32 	%r315, 8;
	// begin inline asm
	shfl.sync.down.b32 %r308, %r309, %r315, %r326, %r327;
	// end inline asm
	// begin inline asm
	shfl.sync.down.b32 %r313, %r314, %r315, %r326, %r327;
	// end inline asm
	mov.b64 	%rd153, {%r308, %r313};
	mov.b64 	%fd316, %rd153;
	setp.gt.s32 	%p64, %r277, 23;
	add.f64 	%fd317, %fd315, %fd316;
	selp.f64 	%fd318, %fd315, %fd317, %p64;
	mov.b64 	%rd154, %fd318;
	mov.b64 	{%r319, %r324}, %rd154;
	mov.b32 	%r325, 16;
	// begin inline asm
	shfl.sync.down.b32 %r318, %r319, %r325, %r326, %r327;
	// end inline asm
	// begin inline asm
	shfl.sync.down.b32 %r323, %r324, %r325, %r326, %r327;
	// end inline asm
	mov.b64 	%rd155, {%r318, %r323};
	mov.b64 	%fd319, %rd155;
	setp.gt.s32 	%p65, %r277, 15;
	add.f64 	%fd16, %fd318, %fd319;
	selp.f64 	%fd377, %fd318, %fd16, %p65;
	setp.ne.s32 	%p66, %r277, 0;
	@%p66 bra 	$L__BB11_20;
	shr.u32 	%r328, %r7, 2;
	and.b32  	%r329, %r328, 248;
	mov.u32 	%r330, _ZZN3cub18CUB_300001_SM_10006detail6reduce18DeviceReduceKernelINS2_10policy_hubIdjN4cuda3std3__44plusIdEEE10Policy1000EN6thrust24THRUST_300001_SM_1000_NS6detail15normal_iteratorINSD_10device_ptrIdEEEEjS9_d12unary_squareIdEEEvT0_PT3_T1_NS0_13GridEvenShareISO_EET2_T4_E12temp_storage;
	add.s32 	%r331, %r330, %r329;
	st.shared.f64 	[%r331+24], %fd16;
$L__BB11_20:
	bar.sync 	0;
	setp.ne.s32 	%p67, %r7, 0;
	@%p67 bra 	$L__BB11_48;
	ld.shared.f64 	%fd320, [_ZZN3cub18CUB_300001_SM_10006detail6reduce18DeviceReduceKernelINS2_10policy_hubIdjN4cuda3std3__44plusIdEEE10Policy1000EN6thrust24THRUST_300001_SM_1000_NS6detail15normal_iteratorINSD_10device_ptrIdEEEEjS9_d12unary_squareIdEEEvT0_PT3_T1_NS0_13GridEvenShareISO_EET2_T4_E12temp_storage+32];
	add.f64 	%fd321, %fd377, %fd320;
	ld.shared.f64 	%fd322, [_ZZN3cub18CUB_300001_SM_10006detail6reduce18DeviceReduceKernelINS2_10policy_hubIdjN4cuda3std3__44plusIdEEE10Policy1000EN6thrust24THRUST_300001_SM_1000_NS6detail15normal_iteratorINSD_10device_ptrIdEEEEjS9_d12unary_squareIdEEEvT0_PT3_T1_NS0_13GridEvenShareISO_EET2_T4_E12temp_storage+40];
	add.f64 	%fd323, %fd321, %fd322;
	ld.shared.f64 	%fd324, [_ZZN3cub18CUB_300001_SM_10006detail6reduce18DeviceReduceKernelINS2_10policy_hubIdjN4cuda3std3__44plusIdEEE10Policy1000EN6thrust24THRUST_300001_SM_1000_NS6detail15normal_iteratorINSD_10device_ptrIdEEEEjS9_d12unary_squareIdEEEvT0_PT3_T1_NS0_13GridEvenShareISO_EET2_T4_E12temp_storage+48];
	add.f64 	%fd325, %fd323, %fd324;
	ld.shared.f64 	%fd326, [_ZZN3cub18CUB_300001_SM_10006detail6reduce18DeviceReduceKernelINS2_10policy_hubIdjN4cuda3std3__44plusIdEEE10Policy1000EN6thrust24THRUST_300001_SM_1000_NS6detail15normal_iteratorINSD_10device_ptrIdEEEEjS9_d12unary_squareIdEEEvT0_PT3_T1_NS0_13GridEvenShareISO_EET2_T4_E12temp_storage+56];
	add.f64 	%fd327, %fd325, %fd326;
	ld.shared.f64 	%fd328, [_ZZN3cub18CUB_300001_SM_10006detail6reduce18DeviceReduceKernelINS2_10policy_hubIdjN4cuda3std3__44plusIdEEE10Policy1000EN6thrust24THRUST_300001_SM_1000_NS6detail15normal_iteratorINSD_10device_ptrIdEEEEjS9_d12unary_squareIdEEEvT0_PT3_T1_NS0_13GridEvenShareISO_EET2_T4_E12temp_storage+64];
	add.f64 	%fd329, %fd327, %fd328;
	ld.shared.f64 	%fd330, [_ZZN3cub18CUB_300001_SM_10006detail6reduce18DeviceReduceKernelINS2_10policy_hubIdjN4cuda3std3__44plusIdEEE10Policy1000EN6thrust24THRUST_300001_SM_1000_NS6detail15normal_iteratorINSD_10device_ptrIdEEEEjS9_d12unary_squareIdEEEvT0_PT3_T1_NS0_13GridEvenShareISO_EET2_T4_E12temp_storage+72];
	add.f64 	%fd331, %fd329, %fd330;
	ld.shared.f64 	%fd332, [_ZZN3cub18CUB_300001_SM_10006detail6reduce18DeviceReduceKernelINS2_10policy_hubIdjN4cuda3std3__44plusIdEEE10Policy1000EN6thrust24THRUST_300001_SM_1000_NS6detail15normal_iteratorINSD_10device_ptrIdEEEEjS9_d12unary_squareIdEEEvT0_PT3_T1_NS0_13GridEvenShareISO_EET2_T4_E12temp_storage+80];
	add.f64 	%fd333, %fd331, %fd332;
	ld.shared.f64 	%fd334, [_ZZN3cub18CUB_300001_SM_10006detail6reduce18DeviceReduceKernelINS2_10policy_hubIdjN4cuda3std3__44plusIdEEE10Policy1000EN6thrust24THRUST_300001_SM_1000_NS6detail15normal_iteratorINSD_10device_ptrIdEEEEjS9_d12unary_squareIdEEEvT0_PT3_T1_NS0_13GridEvenShareISO_EET2_T4_E12temp_storage+88];
	add.f64 	%fd335, %fd333, %fd334;
	ld.shared.f64 	%fd336, [_ZZN3cub18CUB_300001_SM_10006detail6reduce18DeviceReduceKernelINS2_10policy_hubIdjN4cuda3std3__44plusIdEEE10Policy1000EN6thrust24THRUST_300001_SM_1000_NS6detail15normal_iteratorINSD_10device_ptrIdEEEEjS9_d12unary_squareIdEEEvT0_PT3_T1_NS0_13GridEvenShareISO_EET2_T4_E12temp_storage+96];
	add.f64 	%fd337, %fd335, %fd336;
	ld.shared.f64 	%fd338, [_ZZN3cub18CUB_300001_SM_10006detail6reduce18DeviceReduceKernelINS2_10policy_hubIdjN4cuda3std3__44plusIdEEE10Policy1000EN6thrust24THRUST_300001_SM_1000_NS6detail15normal_iteratorINSD_10device_ptrIdEEEEjS9_d12unary_squareIdEEEvT0_PT3_T1_NS0_13GridEvenShareISO_EET2_T4_E12temp_storage+104];
	add.f64 	%fd339, %fd337, %fd338;
	ld.shared.f64 	%fd340, [_ZZN3cub18CUB_300001_SM_10006detail6reduce18DeviceReduceKernelINS2_10policy_hubIdjN4cuda3std3__44plusIdEEE10Policy1000EN6thrust24THRUST_300001_SM_1000_NS6detail15normal_iteratorINSD_10device_ptrIdEEEEjS9_d12unary_squareIdEEEvT0_PT3_T1_NS0_13GridEvenShareISO_EET2_T4_E12temp_storage+112];
	add.f64 	%fd341, %fd339, %fd340;
	ld.shared.f64 	%fd342, [_ZZN3cub18CUB_300001_SM_10006detail6reduce18DeviceReduceKernelINS2_10policy_hubIdjN4cuda3std3__44plusIdEEE10Policy1000EN6thrust24THRUST_300001_SM_1000_NS6detail15normal_iteratorINSD_10device_ptrIdEEEEjS9_d12unary_squareIdEEEvT0_PT3_T1_NS0_13GridEvenShareISO_EET2_T4_E12temp_storage+120];
	add.f64 	%fd343, %fd341, %fd342;
	ld.shared.f64 	%fd344, [_ZZN3cub18CUB_300001_SM_10006detail6reduce18DeviceReduceKernelINS2_10policy_hubIdjN4cuda3std3__44plusIdEEE10Policy1000EN6thrust24THRUST_300001_SM_1000_NS6detail15normal_iteratorINSD_10device_ptrIdEEEEjS9_d12unary_squareIdEEEvT0_PT3_T1_NS0_13GridEvenShareISO_EET2_T4_E12temp_storage+128];
	add.f64 	%fd345, %fd343, %fd344;
	ld.shared.f64 	%fd346, [_ZZN3cub18CUB_300001_SM_10006detail6reduce18DeviceReduceKernelINS2_10policy_hubIdjN4cuda3std3__44plusIdEEE10Policy1000EN6thrust24THRUST_300001_SM_1000_NS6detail15normal_iteratorINSD_10device_ptrIdEEEEjS9_d12unary_squareIdEEEvT0_PT3_T1_NS0_13GridEvenShareISO_EET2_T4_E12temp_storage+136];
	add.f64 	%fd347, %fd345, %fd346;
	ld.shared.f64 	%fd348, [_ZZN3cub18CUB_300001_SM_10006detail6reduce18DeviceReduceKernelINS2_10policy_hubIdjN4cuda3std3__44plusIdEEE10Policy1000EN6thrust24THRUST_300001_SM_1000_NS6detail15normal_iteratorINSD_10device_ptrIdEEEEjS9_d12unary_squareIdEEEvT0_PT3_T1_NS0_13GridEvenShareISO_EET2_T4_E12temp_storage+144];
	add.f64 	%fd349, %fd347, %fd348;
	ld.shared.f64 	%fd350, [_ZZN3cub18CUB_300001_SM_10006detail6reduce18DeviceReduceKernelINS2_10policy_hubIdjN4cuda3std3__44plusIdEEE10Policy1000EN6thrust24THRUST_300001_SM_1000_NS6detail15normal_iteratorINSD_10device_ptrIdEEEEjS9_d12unary_squareIdEEEvT0_PT3_T1_NS0_13GridEvenShareISO_EET2_T4_E12temp_storage+152];
	add.f64 	%fd351, %fd349, %fd350;
	ld.shared.f64 	%fd352, [_ZZN3cub18CUB_300001_SM_10006detail6reduce18DeviceReduceKernelINS2_10policy_hubIdjN4cuda3std3__44plusIdEEE10Policy1000EN6thrust24THRUST_300001_SM_1000_NS6detail15normal_iteratorINSD_10device_ptrIdEEEEjS9_d12unary_squareIdEEEvT0_PT3_T1_NS0_13GridEvenShareISO_EET2_T4_E12temp_storage+160];
	add.f64 	%fd353, %fd351, %fd352;
	ld.shared.f64 	%fd354, [_ZZN3cub18CUB_300001_SM_10006detail6reduce18DeviceReduceKernelINS2_10policy_hubIdjN4cuda3std3__44plusIdEEE10Policy1000EN6thrust24THRUST_300001_SM_1000_NS6detail15normal_iteratorINSD_10device_ptrIdEEEEjS9_d12unary_squareIdEEEvT0_PT3_T1_NS0_13GridEvenShareISO_EET2_T4_E12temp_storage+168];
	add.f64 	%fd355, %fd353, %fd354;
	ld.shared.f64 	%fd356, [_ZZN3cub18CUB_300001_SM_10006detail6reduce18DeviceReduceKernelINS2_10policy_hubIdjN4cuda3std3__44plusIdEEE10Policy1000EN6thrust24THRUST_300001_SM_1000_NS6detail15normal_iteratorINSD_10device_ptrIdEEEEjS9_d12unary_squareIdEEEvT0_PT3_T1_NS0_13GridEvenShareISO_EET2_T4_E12temp_storage+176];
	add.f64 	%fd377, %fd355, %fd356;
	bra.uni 	$L__BB11_48;
$L__BB11_22:
	// begin inline asm
	mov.u32 %r214, %laneid;
	// end inline asm
	and.b32  	%r265, %r7, 992;
	add.s32 	%r266, %r265, 32;
	setp.gt.u32 	%p34, %r266, %r6;
	not.b32 	%r267, %r265;
	add.s32 	%r268, %r6, %r267;
	selp.b32 	%r263, %r268, 31, %p34;
	mov.b64 	%rd136, %fd366;
	mov.b64 	{%r216, %r221}, %rd136;
	mov.b32 	%r222, 1;
	mov.b32 	%r264, -1;
	// begin inline asm
	shfl.sync.down.b32 %r215, %r216, %r222, %r263, %r264;
	// end inline asm
	// begin inline asm
	shfl.sync.down.b32 %r220, %r221, %r222, %r263, %r264;
	// end inline asm
	mov.b64 	%rd137, {%r215, %r220};
	mov.b64 	%fd237, %rd137;
	setp.lt.s32 	%p35, %r214, %r263;
	add.f64 	%fd238, %fd366, %fd237;
	selp.f64 	%fd239, %fd238, %fd366, %p35;
	mov.b64 	%rd138, %fd239;
	mov.b64 	{%r226, %r231}, %rd138;
	mov.b32 	%r232, 2;
	// begin inline asm
	shfl.sync.down.b32 %r225, %r226, %r232, %r263, %r264;
	// end inline asm
	// begin inline asm
	shfl.sync.down.b32 %r230, %r231, %r232, %r263, %r264;
	// end inline asm
	mov.b64 	%rd139, {%r225, %r230};
	mov.b64 	%fd240, %rd139;
	add.s32 	%r269, %r214, 2;
	setp.gt.s32 	%p36, %r269, %r263;
	add.f64 	%fd241, %fd239, %fd240;
	selp.f64 	%fd242, %fd239, %fd241, %p36;
	mov.b64 	%rd140, %fd242;
	mov.b64 	{%r236, %r241}, %rd140;
	mov.b32 	%r242, 4;
	// begin inline asm
	shfl.sync.down.b32 %r235, %r236, %r242, %r263, %r264;
	// end inline asm
	// begin inline asm
	shfl.sync.down.b32 %r240, %r241, %r242, %r263, %r264;
	// end inline asm
	mov.b64 	%rd141, {%r235, %r240};
	mov.b64 	%fd243, %rd141;
	add.s32 	%r270, %r214, 4;
	setp.gt.s32 	%p37, %r270, %r263;
	add.f64 	%fd244, %fd242, %fd243;
	selp.f64 	%fd245, %fd242, %fd244, %p37;
	mov.b64 	%rd142, %fd245;
	mov.b64 	{%r246, %r251}, %rd142;
	mov.b32 	%r252, 8;
	// begin inline asm
	shfl.sync.down.b32 %r245, %r246, %r252, %r263, %r264;
	// end inline asm
	// begin inline asm
	shfl.sync.down.b32 %r250, %r251, %r252, %r263, %r264;
	// end inline asm
	mov.b64 	%rd143, {%r245, %r250};
	mov.b64 	%fd246, %rd143;
	add.s32 	%r271, %r214, 8;
	setp.gt.s32 	%p38, %r271, %r263;
	add.f64 	%fd247, %fd245, %fd246;
	selp.f64 	%fd248, %fd245, %fd247, %p38;
	mov.b64 	%rd144, %fd248;
	mov.b64 	{%r256, %r261}, %rd144;
	mov.b32 	%r262, 16;
	// begin inline asm
	shfl.sync.down.b32 %r255, %r256, %r262, %r263, %r264;
	// end inline asm
	// begin inline asm
	shfl.sync.down.b32 %r260, %r261, %r262, %r263, %r264;
	// end inline asm
	mov.b64 	%rd145, {%r255, %r260};
	mov.b64 	%fd249, %rd145;
	add.s32 	%r272, %r214, 16;
	setp.gt.s32 	%p39, %r272, %r263;
	add.f64 	%fd250, %fd248, %fd249;
	selp.f64 	%fd377, %fd248, %fd250, %p39;
	setp.ne.s32 	%p40, %r214, 0;
	@%p40 bra 	$L__BB11_24;
	shr.u32 	%r273, %r7, 2;
	and.b32  	%r274, %r273, 248;
	mov.u32 	%r275, _ZZN3cub18CUB_300001_SM_10006detail6reduce18DeviceReduceKernelINS2_10policy_hubIdjN4cuda3std3__44plusIdEEE10Policy1000EN6thrust24THRUST_300001_SM_1000_NS6detail15normal_iteratorINSD_10device_ptrIdEEEEjS9_d12unary_squareIdEEEvT0_PT3_T1_NS0_13GridEvenShareISO_EET2_T4_E12temp_storage;
	add.s32 	%r276, %r275, %r274;
	st.shared.f64 	[%r276+24], %fd377;
$L__BB11_24:
	bar.sync 	0;
	setp.ne.s32 	%p41, %r7, 0;
	@%p41 bra 	$L__BB11_48;
	setp.gt.u32 	%p42, %r6, 32;
	ld.shared.f64 	%fd251, [_ZZN3cub18CUB_300001_SM_10006detail6reduce18DeviceReduceKernelINS2_10policy_hubIdjN4cuda3std3__44plusIdEEE10Policy1000EN6thrust24THRUST_300001_SM_1000_NS6detail15normal_iteratorINSD_10device_ptrIdEEEEjS9_d12unary_squareIdEEEvT0_PT3_T1_NS0_13GridEvenShareISO_EET2_T4_E12temp_storage+32];
	add.f64 	%fd252, %fd377, %fd251;
	selp.f64 	%fd253, %fd252, %fd377, %p42;
	setp.gt.u32 	%p43, %r6, 64;
	ld.shared.f64 	%fd254, [_ZZN3cub18CUB_300001_SM_10006detail6reduce18DeviceReduceKernelINS2_10policy_hubIdjN4cuda3std3__44plusIdEEE10Policy1000EN6thrust24THRUST_300001_SM_1000_NS6detail15normal_iteratorINSD_10device_ptrIdEEEEjS9_d12unary_squareIdEEEvT0_PT3_T1_NS0_13GridEvenShareISO_EET2_T4_E12temp_storage+40];
	add.f64 	%fd255, %fd254, %fd253;
	selp.f64 	%fd256, %fd255, %fd253, %p43;
	setp.gt.u32 	%p44, %r6, 96;
	ld.shared.f64 	%fd257, [_ZZN3cub18CUB_300001_SM_10006detail6reduce18DeviceReduceKernelINS2_10policy_hubIdjN4cuda3std3__44plusIdEEE10Policy1000EN6thrust24THRUST_300001_SM_1000_NS6detail15normal_iteratorINSD_10device_ptrIdEEEEjS9_d12unary_squareIdEEEvT0_PT3_T1_NS0_13GridEvenShareISO_EET2_T4_E12temp_storage+48];
	add.f64 	%fd258, %fd257, %fd256;
	selp.f64 	%fd259, %fd258, %fd256, %p44;
	setp.gt.u32 	%p45, %r6, 128;
	ld.shared.f64 	%fd260, [_ZZN3cub18CUB_300001_SM_10006detail6reduce18DeviceReduceKernelINS2_10policy_hubIdjN4cuda3std3__44plusIdEEE10Policy1000EN6thrust24THRUST_300001_SM_1000_NS6detail15normal_iteratorINSD_10device_ptrIdEEEEjS9_d12unary_squareIdEEEvT0_PT3_T1_NS0_13GridEvenShareISO_EET2_T4_E12temp_storage+56];
	add.f64 	%fd261, %fd260, %fd259;
	selp.f64 	%fd262, %fd261, %fd259, %p45;
	setp.gt.u32 	%p46, %r6, 160;
	ld.shared.f64 	%fd263, [_ZZN3cub18CUB_300001_SM_10006detail6reduce18DeviceReduceKernelINS2_10policy_hubIdjN4cuda3std3__44plusIdEEE10Policy1000EN6thrust24THRUST_300001_SM_1000_NS6detail15normal_iteratorINSD_10device_ptrIdEEEEjS9_d12unary_squareIdEEEvT0_PT3_T1_NS0_13GridEvenShareISO_EET2_T4_E12temp_storage+64];
	add.f64 	%fd264, %fd263, %fd262;
	selp.f64 	%fd265, %fd264, %fd262, %p46;
	setp.gt.u32 	%p47, %r6, 192;
	ld.shared.f64 	%fd266, [_ZZN3cub18CUB_300001_SM_10006detail6reduce18DeviceReduceKernelINS2_10policy_hubIdjN4cuda3std3__44plusIdEEE10Policy1000EN6thrust24THRUST_300001_SM_1000_NS6detail15normal_iteratorINSD_10device_ptrIdEEEEjS9_d12unary_squareIdEEEvT0_PT3_T1_NS0_13GridEvenShareISO_EET2_T4_E12temp_storage+72];
	add.f64 	%fd267, %fd266, %fd265;
	selp.f64 	%fd268, %fd267, %fd265, %p47;
	setp.gt.u32 	%p48, %r6, 224;
	ld.shared.f64 	%fd269, [_ZZN3cub18CUB_300001_SM_10006detail6reduce18DeviceReduceKernelINS2_10policy_hubIdjN4cuda3std3__44plusIdEEE10Policy1000EN6thrust24THRUST_300001_SM_1000_NS6detail15normal_iteratorINSD_10device_ptrIdEEEEjS9_d12unary_squareIdEEEvT0_PT3_T1_NS0_13GridEvenShareISO_EET2_T4_E12temp_storage+80];
	add.f64 	%fd270, %fd269, %fd268;
	selp.f64 	%fd271, %fd270, %fd268, %p48;
	setp.gt.u32 	%p49, %r6, 256;
	ld.shared.f64 	%fd272, [_ZZN3cub18CUB_300001_SM_10006detail6reduce18DeviceReduceKernelINS2_10policy_hubIdjN4cuda3std3__44plusIdEEE10Policy1000EN6thrust24THRUST_300001_SM_1000_NS6detail15normal_iteratorINSD_10device_ptrIdEEEEjS9_d12unary_squareIdEEEvT0_PT3_T1_NS0_13GridEvenShareISO_EET2_T4_E12temp_storage+88];
	add.f64 	%fd273, %fd272, %fd271;
	selp.f64 	%fd274, %fd273, %fd271, %p49;
	setp.gt.u32 	%p50, %r6, 288;
	ld.shared.f64 	%fd275, [_ZZN3cub18CUB_300001_SM_10006detail6reduce18DeviceReduceKernelINS2_10policy_hubIdjN4cuda3std3__44plusIdEEE10Policy1000EN6thrust24THRUST_300001_SM_1000_NS6detail15normal_iteratorINSD_10device_ptrIdEEEEjS9_d12unary_squareIdEEEvT0_PT3_T1_NS0_13GridEvenShareISO_EET2_T4_E12temp_storage+96];
	add.f64 	%fd276, %fd275, %fd274;
	selp.f64 	%fd277, %fd276, %fd274, %p50;
	setp.gt.u32 	%p51, %r6, 320;
	ld.shared.f64 	%fd278, [_ZZN3cub18CUB_300001_SM_10006detail6reduce18DeviceReduceKernelINS2_10policy_hubIdjN4cuda3std3__44plusIdEEE10Policy1000EN6thrust24THRUST_300001_SM_1000_NS6detail15normal_iteratorINSD_10device_ptrIdEEEEjS9_d12unary_squareIdEEEvT0_PT3_T1_NS0_13GridEvenShareISO_EET2_T4_E12temp_storage+104];
	add.f64 	%fd279, %fd278, %fd277;
	selp.f64 	%fd280, %fd279, %fd277, %p51;
	setp.gt.u32 	%p52, %r6, 352;
	ld.shared.f64 	%fd281, [_ZZN3cub18CUB_300001_SM_10006detail6reduce18DeviceReduceKernelINS2_10policy_hubIdjN4cuda3std3__44plusIdEEE10Policy1000EN6thrust24THRUST_300001_SM_1000_NS6detail15normal_iteratorINSD_10device_ptrIdEEEEjS9_d12unary_squareIdEEEvT0_PT3_T1_NS0_13GridEvenShareISO_EET2_T4_E12temp_storage+112];
	add.f64 	%fd282, %fd281, %fd280;
	selp.f64 	%fd283, %fd282, %fd280, %p52;
	setp.gt.u32 	%p53, %r6, 384;
	ld.shared.f64 	%fd284, [_ZZN3cub18CUB_300001_SM_10006detail6reduce18DeviceReduceKernelINS2_10policy_hubIdjN4cuda3std3__44plusIdEEE10Policy1000EN6thrust24THRUST_300001_SM_1000_NS6detail15normal_iteratorINSD_10device_ptrIdEEEEjS9_d12unary_squareIdEEEvT0_PT3_T1_NS0_13GridEvenShareISO_EET2_T4_E12temp_storage+120];
	add.f64 	%fd285, %fd284, %fd283;
	selp.f64 	%fd286, %fd285, %fd283, %p53;
	setp.gt.u32 	%p54, %r6, 416;
	ld.shared.f64 	%fd287, [_ZZN3cub18CUB_300001_SM_10006detail6reduce18DeviceReduceKernelINS2_10policy_hubIdjN4cuda3std3__44plusIdEEE10Policy1000EN6thrust24THRUST_300001_SM_1000_NS6detail15normal_iteratorINSD_10device_ptrIdEEEEjS9_d12unary_squareIdEEEvT0_PT3_T1_NS0_13GridEvenShareISO_EET2_T4_E12temp_storage+128];
	add.f64 	%fd288, %fd287, %fd286;
	selp.f64 	%fd289, %fd288, %fd286, %p54;
	setp.gt.u32 	%p55, %r6, 448;
	ld.shared.f64 	%fd290, [_ZZN3cub18CUB_300001_SM_10006detail6reduce18DeviceReduceKernelINS2_10policy_hubIdjN4cuda3std3__44plusIdEEE10Policy1000EN6thrust24THRUST_300001_SM_1000_NS6detail15normal_iteratorINSD_10device_ptrIdEEEEjS9_d12unary_squareIdEEEvT0_PT3_T1_NS0_13GridEvenShareISO_EET2_T4_E12temp_storage+136];
	add.f64 	%fd291, %fd290, %fd289;
	selp.f64 	%fd292, %fd291, %fd289, %p55;
	setp.gt.u32 	%p56, %r6, 480;
	ld.shared.f64 	%fd293, [_ZZN3cub18CUB_300001_SM_10006detail6reduce18DeviceReduceKernelINS2_10policy_hubIdjN4cuda3std3__44plusIdEEE10Policy1000EN6thrust24THRUST_300001_SM_1000_NS6detail15normal_iteratorINSD_10device_ptrIdEEEEjS9_d12unary_squareIdEEEvT0_PT3_T1_NS0_13GridEvenShareISO_EET2_T4_E12temp_storage+144];
	add.f64 	%fd294, %fd293, %fd292;
	selp.f64 	%fd295, %fd294, %fd292, %p56;
	setp.gt.u32 	%p57, %r6, 512;
	ld.shared.f64 	%fd296, [_ZZN3cub18CUB_300001_SM_10006detail6reduce18DeviceReduceKernelINS2_10policy_hubIdjN4cuda3std3__44plusIdEEE10Policy1000EN6thrust24THRUST_300001_SM_1000_NS6detail15normal_iteratorINSD_10device_ptrIdEEEEjS9_d12unary_squareIdEEEvT0_PT3_T1_NS0_13GridEvenShareISO_EET2_T4_E12temp_storage+152];
	add.f64 	%fd297, %fd296, %fd295;
	selp.f64 	%fd298, %fd297, %fd295, %p57;
	setp.gt.u32 	%p58, %r6, 544;
	ld.shared.f64 	%fd299, [_ZZN3cub18CUB_300001_SM_10006detail6reduce18DeviceReduceKernelINS2_10policy_hubIdjN4cuda3std3__44plusIdEEE10Policy1000EN6thrust24THRUST_300001_SM_1000_NS6detail15normal_iteratorINSD_10device_ptrIdEEEEjS9_d12unary_squareIdEEEvT0_PT3_T1_NS0_13GridEvenShareISO_EET2_T4_E12temp_storage+160];
	add.f64 	%fd300, %fd299, %fd298;
	selp.f64 	%fd301, %fd300, %fd298, %p58;
	setp.gt.u32 	%p59, %r6, 576;
	ld.shared.f64 	%fd302, [_ZZN3cub18CUB_300001_SM_10006detail6reduce18DeviceReduceKernelINS2_10policy_hubIdjN4cuda3std3__44plusIdEEE10Policy1000EN6thrust24THRUST_300001_SM_1000_NS6detail15normal_iteratorINSD_10device_ptrIdEEEEjS9_d12unary_squareIdEEEvT0_PT3_T1_NS0_13GridEvenShareISO_EET2_T4_E12temp_storage+168];
	add.f64 	%fd303, %fd302, %fd301;
	selp.f64 	%fd304, %fd303, %fd301, %p59;
	setp.gt.u32 	%p60, %r6, 608;
	ld.shared.f64 	%fd305, [_ZZN3cub18CUB_300001_SM_10006detail6reduce18DeviceReduceKernelINS2_10policy_hubIdjN4cuda3std3__44plusIdEEE10Policy1000EN6thrust24THRUST_300001_SM_1000_NS6detail15normal_iteratorINSD_10device_ptrIdEEEEjS9_d12unary_squareIdEEEvT0_PT3_T1_NS0_13GridEvenShareISO_EET2_T4_E12temp_storage+176];
	add.f64 	%fd306, %fd305, %fd304;
	selp.f64 	%fd377, %fd306, %fd304, %p60;
	bra.uni 	$L__BB11_48;
$L__BB11_26:
	mov.u32 	%r35, %tid.x;
	add.s32 	%r73, %r346, %r35;
	mul.wide.u32 	%rd4, %r73, 8;
	add.s64 	%rd5, %rd1, %rd4;
	ld.global.f64 	%fd41, [%rd5];
	ld.global.f64 	%fd42, [%rd5+5120];
	mul.f64 	%fd43, %fd42, %fd42;
	ld.global.f64 	%fd44, [%rd5+10240];
	ld.global.f64 	%fd45, [%rd5+15360];
	ld.global.f64 	%fd46, [%rd5+20480];
	ld.global.f64 	%fd47, [%rd5+25600];
	ld.global.f64 	%fd48, [%rd5+30720];
	ld.global.f64 	%fd49, [%rd5+35840];
	fma.rn.f64 	%fd50, %fd41, %fd41, %fd43;
	fma.rn.f64 	%fd51, %fd44, %fd44, %fd50;
	fma.rn.f64 	%fd52, %fd45, %fd45, %fd51;
	fma.rn.f64 	%fd53, %fd46, %fd46, %fd52;
	fma.rn.f64 	%fd54, %fd47, %fd47, %fd53;
	fma.rn.f64 	%fd55, %fd48, %fd48, %fd54;
	fma.rn.f64 	%fd376, %fd49, %fd49, %fd55;
	setp.lt.u32 	%p2, %r6, %r4;
	@%p2 bra 	$L__BB11_44;
	add.s32 	%r36, %r1, -5120;
	add.s32 	%r37, %r4, %r346;
	not.b32 	%r75, %r35;
	add.s32 	%r76, %r75, %r1;
	sub.s32 	%r77, %r76, %r4;
	sub.s32 	%r343, %r77, %r346;
	add.s32 	%r78, %r37, %r35;
	add.s32 	%r342, %r78, 5120;
	mov.b32 	%r345, 0;
	mov.u32 	%r344, %r37;
$L__BB11_28:
	add.s32 	%r346, %r346, %r4;
	setp.gt.u32 	%p3, %r346, %r36;
	@%p3 bra 	$L__BB11_30;
	add.s32 	%r79, %r35, %r346;
	mul.wide.u32 	%rd6, %r79, 8;
	add.s64 	%rd7, %rd1, %rd6;
	ld.global.f64 	%fd56, [%rd7];
	ld.global.f64 	%fd57, [%rd7+5120];
	ld.global.f64 	%fd58, [%rd7+10240];
	ld.global.f64 	%fd59, [%rd7+15360];
	ld.global.f64 	%fd60, [%rd7+20480];
	ld.global.f64 	%fd61, [%rd7+25600];
	ld.global.f64 	%fd62, [%rd7+30720];
	ld.global.f64 	%fd63, [%rd7+35840];
	fma.rn.f64 	%fd64, %fd56, %fd56, %fd376;
	fma.rn.f64 	%fd65, %fd57, %fd57, %fd64;
	fma.rn.f64 	%fd66, %fd58, %fd58, %fd65;
	fma.rn.f64 	%fd67, %fd59, %fd59, %fd66;
	fma.rn.f64 	%fd68, %fd60, %fd60, %fd67;
	fma.rn.f64 	%fd69, %fd61, %fd61, %fd68;
	fma.rn.f64 	%fd70, %fd62, %fd62, %fd69;
	fma.rn.f64 	%fd376, %fd63, %fd63, %fd70;
	sub.s32 	%r80, %r1, %r346;
	setp.lt.u32 	%p4, %r80, %r4;
	add.s32 	%r345, %r345, 1;
	add.s32 	%r344, %r344, %r4;
	sub.s32 	%r343, %r343, %r4;
	add.s32 	%r342, %r342, %r4;
	@%p4 bra 	$L__BB11_44;
	bra.uni 	$L__BB11_28;
$L__BB11_30:
	setp.le.u32 	%p5, %r1, %r346;
	sub.s32 	%r81, %r1, %r346;
	setp.ge.s32 	%p6, %r35, %r81;
	or.pred  	%p7, %p5, %p6;
	@%p7 bra 	$L__BB11_44;
	not.b32 	%r83, %r35;
	add.s32 	%r84, %r1, %r83;
	sub.s32 	%r85, %r84, %r37;
	mul.lo.s32 	%r86, %r2, %r345;
	mad.lo.s32 	%r87, %r86, -5120, %r85;
	mul.hi.u32 	%r88, %r87, -858993459;
	shr.u32 	%r89, %r88, 9;
	add.s32 	%r50, %r89, 1;
	and.b32  	%r51, %r50, 15;
	setp.lt.u32 	%p8, %r87, 9600;
	mov.u32 	%r351, %r35;
	@%p8 bra 	$L__BB11_35;
	or.b32  	%r349, %r35, 5120;
	mul.hi.u32 	%r90, %r343, -858993459;
	shr.u32 	%r91, %r90, 9;
	add.s32 	%r92, %r91, 1;
	and.b32  	%r93, %r92, 16777200;
	neg.s32 	%r347, %r93;
$L__BB11_33:
	.pragma "nounroll";
	add.s32 	%r94, %r342, -5120;
	mul.wide.u32 	%rd8, %r94, 8;
	add.s64 	%rd9, %rd1, %rd8;
	ld.global.f64 	%fd72, [%rd9];
	fma.rn.f64 	%fd73, %fd72, %fd72, %fd376;
	add.s32 	%r95, %r342, -4480;
	mul.wide.u32 	%rd10, %r95, 8;
	add.s64 	%rd11, %rd1, %rd10;
	ld.global.f64 	%fd74, [%rd11];
	fma.rn.f64 	%fd75, %fd74, %fd74, %fd73;
	add.s32 	%r96, %r342, -3840;
	mul.wide.u32 	%rd12, %r96, 8;
	add.s64 	%rd13, %rd1, %rd12;
	ld.global.f64 	%fd76, [%rd13];
	fma.rn.f64 	%fd77, %fd76, %fd76, %fd75;
	add.s32 	%r97, %r342, -3200;
	mul.wide.u32 	%rd14, %r97, 8;
	add.s64 	%rd15, %rd1, %rd14;
	ld.global.f64 	%fd78, [%rd15];
	fma.rn.f64 	%fd79, %fd78, %fd78, %fd77;
	add.s32 	%r98, %r342, -2560;
	mul.wide.u32 	%rd16, %r98, 8;
	add.s64 	%rd17, %rd1, %rd16;
	ld.global.f64 	%fd80, [%rd17];
	fma.rn.f64 	%fd81, %fd80, %fd80, %fd79;
	add.s32 	%r99, %r342, -1920;
	mul.wide.u32 	%rd18, %r99, 8;
	add.s64 	%rd19, %rd1, %rd18;
	ld.global.f64 	%fd82, [%rd19];
	fma.rn.f64 	%fd83, %fd82, %fd82, %fd81;
	add.s32 	%r100, %r342, -1280;
	mul.wide.u32 	%rd20, %r100, 8;
	add.s64 	%rd21, %rd1, %rd20;
	ld.global.f64 	%fd84, [%rd21];
	fma.rn.f64 	%fd85, %fd84, %fd84, %fd83;
	add.s32 	%r101, %r342, 4480;
	add.s32 	%r102, %r342, -640;
	mul.wide.u32 	%rd22, %r102, 8;
	add.s64 	%rd23, %rd1, %rd22;
	ld.global.f64 	%fd86, [%rd23];
	fma.rn.f64 	%fd87, %fd86, %fd86, %fd85;
	mul.wide.u32 	%rd24, %r342, 8;
	add.s64 	%rd25, %rd1, %rd24;
	ld.global.f64 	%fd88, [%rd25];
	fma.rn.f64 	%fd89, %fd88, %fd88, %fd87;
	add.s32 	%r103, %r342, 640;
	mul.wide.u32 	%rd26, %r103, 8;
	add.s64 	%rd27, %rd1, %rd26;
	ld.global.f64 	%fd90, [%rd27];
	fma.rn.f64 	%fd91, %fd90, %fd90, %fd89;
	add.s32 	%r104, %r342, 1280;
	mul.wide.u32 	%rd28, %r104, 8;
	add.s64 	%rd29, %rd1, %rd28;
	ld.global.f64 	%fd92, [%rd29];
	fma.rn.f64 	%fd93, %fd92, %fd92, %fd91;
	add.s32 	%r105, %r342, 1920;
	mul.wide.u32 	%rd30, %r105, 8;
	add.s64 	%rd31, %rd1, %rd30;
	ld.global.f64 	%fd94, [%rd31];
	fma.rn.f64 	%fd95, %fd94, %fd94, %fd93;
	add.s32 	%r106, %r342, 2560;
	mul.wide.u32 	%rd32, %r106, 8;
	add.s64 	%rd33, %rd1, %rd32;
	ld.global.f64 	%fd96, [%rd33];
	fma.rn.f64 	%fd97, %fd96, %fd96, %fd95;
	add.s32 	%r107, %r342, 3200;
	mul.wide.u32 	%rd34, %r107, 8;
	add.s64 	%rd35, %rd1, %rd34;
	ld.global.f64 	%fd98, [%rd35];
	fma.rn.f64 	%fd99, %fd98, %fd98, %fd97;
	add.s32 	%r108, %r342, 3840;
	mul.wide.u32 	%rd36, %r108, 8;
	add.s64 	%rd37, %rd1, %rd36;
	ld.global.f64 	%fd100, [%rd37];
	fma.rn.f64 	%fd101, %fd100, %fd100, %fd99;
	mul.wide.u32 	%rd38, %r101, 8;
	add.s64 	%rd39, %rd1, %rd38;
	ld.global.f64 	%fd102, [%rd39];
	fma.rn.f64 	%fd376, %fd102, %fd102, %fd101;
	add.s32 	%r349, %r349, 10240;
	add.s32 	%r342, %r342, 10240;
	add.s32 	%r347, %r347, 16;
	setp.ne.s32 	%p9, %r347, 0;
	@%p9 bra 	$L__BB11_33;
	add.s32 	%r351, %r349, -5120;
$L__BB11_35:
	setp.eq.s32 	%p10, %r51, 0;
	@%p10 bra 	$L__BB11_44;
	and.b32  	%r62, %r50, 7;
	setp.lt.u32 	%p11, %r51, 8;
	@%p11 bra 	$L__BB11_38;
	add.s32 	%r109, %r351, %r346;
	mul.wide.u32 	%rd40, %r109, 8;
	add.s64 	%rd41, %rd1, %rd40;
	ld.global.f64 	%fd104, [%rd41];
	fma.rn.f64 	%fd105, %fd104, %fd104, %fd376;
	add.s32 	%r110, %r109, 640;
	mul.wide.u32 	%rd42, %r110, 8;
	add.s64 	%rd43, %rd1, %rd42;
	ld.global.f64 	%fd106, [%rd43];
	fma.rn.f64 	%fd107, %fd106, %fd106, %fd105;
	add.s32 	%r111, %r109, 1280;
	mul.wide.u32 	%rd44, %r111, 8;
	add.s64 	%rd45, %rd1, %rd44;
	ld.global.f64 	%fd108, [%rd45];
	fma.rn.f64 	%fd109, %fd108, %fd108, %fd107;
	add.s32 	%r112, %r109, 1920;
	mul.wide.u32 	%rd46, %r112, 8;
	add.s64 	%rd47, %rd1, %rd46;
	ld.global.f64 	%fd110, [%rd47];
	fma.rn.f64 	%fd111, %fd110, %fd110, %fd109;
	add.s32 	%r113, %r109, 2560;
	mul.wide.u32 	%rd48, %r113, 8;
	add.s64 	%rd49, %rd1, %rd48;
	ld.global.f64 	%fd112, [%rd49];
	fma.rn.f64 	%fd113, %fd112, %fd112, %fd111;
	add.s32 	%r114, %r109, 3200;
	mul.wide.u32 	%rd50, %r114, 8;
	add.s64 	%rd51, %rd1, %rd50;
	ld.global.f64 	%fd114, [%rd51];
	fma.rn.f64 	%fd115, %fd114, %fd114, %fd113;
	add.s32 	%r115, %r109, 3840;
	mul.wide.u32 	%rd52, %r115, 8;
	add.s64 	%rd53, %rd1, %rd52;
	ld.global.f64 	%fd116, [%rd53];
	fma.rn.f64 	%fd117, %fd116, %fd116, %fd115;
	add.s32 	%r116, %r109, 4480;
	mul.wide.u32 	%rd54, %r116, 8;
	add.s64 	%rd55, %rd1, %rd54;
	ld.global.f64 	%fd118, [%rd55];
	fma.rn.f64 	%fd376, %fd118, %fd118, %fd117;
	add.s32 	%r351, %r351, 5120;
$L__BB11_38:
	setp.eq.s32 	%p12, %r62, 0;
	@%p12 bra 	$L__BB11_44;
	setp.lt.u32 	%p13, %r62, 4;
	@%p13 bra 	$L__BB11_41;
	add.s32 	%r117, %r351, %r346;
	mul.wide.u32 	%rd56, %r117, 8;
	add.s64 	%rd57, %rd1, %rd56;
	ld.global.f64 	%fd120, [%rd57];
	fma.rn.f64 	%fd121, %fd120, %fd120, %fd376;
	add.s32 	%r118, %r117, 640;
	mul.wide.u32 	%rd58, %r118, 8;
	add.s64 	%rd59, %rd1, %rd58;
	ld.global.f64 	%fd122, [%rd59];
	fma.rn.f64 	%fd123, %fd122, %fd122, %fd121;
	add.s32 	%r119, %r117, 1280;
	mul.wide.u32 	%rd60, %r119, 8;
	add.s64 	%rd61, %rd1, %rd60;
	ld.global.f64 	%fd124, [%rd61];
	fma.rn.f64 	%fd125, %fd124, %fd124, %fd123;
	add.s32 	%r120, %r117, 1920;
	mul.wide.u32 	%rd62, %r120, 8;
	add.s64 	%rd63, %rd1, %rd62;
	ld.global.f64 	%fd126, [%rd63];
	fma.rn.f64 	%fd376, %fd126, %fd126, %fd125;
	add.s32 	%r351, %r351, 2560;
$L__BB11_41:
	and.b32  	%r121, %r50, 3;
	setp.eq.s32 	%p14, %r121, 0;
	@%p14 bra 	$L__BB11_44;
	add.s32 	%r354, %r351, %r344;
	mul.hi.u32 	%r122, %r343, -858993459;
	cvt.u16.u32 	%rs1, %r122;
	shr.u16 	%rs2, %rs1, 9;
	add.s16 	%rs3, %rs2, 1;
	cvt.u32.u16 	%r123, %rs3;
	and.b32  	%r124, %r123, 3;
	neg.s32 	%r353, %r124;
$L__BB11_43:
	.pragma "nounroll";
	mul.wide.u32 	%rd64, %r354, 8;
	add.s64 	%rd65, %rd1, %rd64;
	ld.global.f64 	%fd127, [%rd65];
	fma.rn.f64 	%fd376, %fd127, %fd127, %fd376;
	add.s32 	%r354, %r354, 640;
	add.s32 	%r353, %r353, 1;
	setp.ne.s32 	%p15, %r353, 0;
	@%p15 bra 	$L__BB11_43;
$L__BB11_44:
	// begin inline asm
	mov.u32 %r125, %laneid;
	// end inline asm
	mov.b64 	%rd66, %fd376;
	mov.b64 	{%r127, %r132}, %rd66;
	mov.b32 	%r133, 1;
	mov.b32 	%r174, 31;
	mov.b32 	%r175, -1;
	// begin inline asm
	shfl.sync.down.b32 %r126, %r127, %r133, %r174, %r175;
	// end inline asm
	// begin inline asm
	shfl.sync.down.b32 %r131, %r132, %r133, %r174, %r175;
	// end inline asm
	mov.b64 	%rd67, {%r126, %r131};
	mov.b64 	%fd128, %rd67;
	setp.gt.s32 	%p16, %r125, 30;
	add.f64 	%fd129, %fd376, %fd128;
	selp.f64 	%fd130, %fd376, %fd129, %p16;
	mov.b64 	%rd68, %fd130;
	mov.b64 	{%r137, %r142}, %rd68;
	mov.b32 	%r143, 2;
	// begin inline asm
	shfl.sync.down.b32 %r136, %r137, %r143, %r174, %r175;
	// end inline asm
	// begin inline asm
	shfl.sync.down.b32 %r141, %r142, %r143, %r174, %r175;
	// end inline asm
	mov.b64 	%rd69, {%r136, %r141};
	mov.b64 	%fd131, %rd69;
	setp.gt.s32 	%p17, %r125, 29;
	add.f64 	%fd132, %fd130, %fd131;
	selp.f64 	%fd133, %fd130, %fd132, %p17;
	mov.b64 	%rd70, %fd133;
	mov.b64 	{%r147, %r152}, %rd70;
	mov.b32 	%r153, 4;
	// begin inline asm
	shfl.sync.down.b32 %r146, %r147, %r153, %r174, %r175;
	// end inline asm
	// begin inline asm
	shfl.sync.down.b32 %r151, %r152, %r153, %r174, %r175;
	// end inline asm
	mov.b64 	%rd71, {%r146, %r151};
	mov.b64 	%fd134, %rd71;
	setp.gt.s32 	%p18, %r125, 27;
	add.f64 	%fd135, %fd133, %fd134;
	selp.f64 	%fd136, %fd133, %fd135, %p18;
	mov.b64 	%rd72, %fd136;
	mov.b64 	{%r157, %r162}, %rd72;
	mov.b32 	%r163, 8;
	// begin inline asm
	shfl.sync.down.b32 %r156, %r157, %r163, %r174, %r175;
	// end inline asm
	// begin inline asm
	shfl.sync.down.b32 %r161, %r162, %r163, %r174, %r175;
	// end inline asm
	mov.b64 	%rd73, {%r156, %r161};
	mov.b64 	%fd137, %rd73;
	setp.gt.s32 	%p19, %r125, 23;
	add.f64 	%fd138, %fd136, %fd137;
	selp.f64 	%fd139, %fd136, %fd138, %p19;
	mov.b64 	%rd74, %fd139;
	mov.b64 	{%r167, %r172}, %rd74;
	mov.b32 	%r173, 16;
	// begin inline asm
	shfl.sync.down.b32 %r166, %r167, %r173, %r174, %r175;
	// end inline asm
	// begin inline asm
	shfl.sync.down.b32 %r171, %r172, %r173, %r174, %r175;
	// end inline asm
	mov.b64 	%rd75, {%r166, %r171};
	mov.b64 	%fd140, %rd75;
	setp.gt.s32 	%p20, %r125, 15;
	add.f64 	%fd37, %fd139, %fd140;
	selp.f64 	%fd377, %fd139, %fd37, %p20;
	setp.ne.s32 	%p21, %r125, 0;
	@%p21 bra 	$L__BB11_46;
	shr.u32 	%r176, %r35, 2;
	and.b32  	%r177, %r176, 248;
	mov.u32 	%r178, _ZZN3cub18CUB_300001_SM_10006detail6reduce18DeviceReduceKernelINS2_10policy_hubIdjN4cuda3std3__44plusIdEEE10Policy1000EN6thrust24THRUST_300001_SM_1000_NS6detail15normal_iteratorINSD_10device_ptrIdEEEEjS9_d12unary_squareIdEEEvT0_PT3_T1_NS0_13GridEvenShareISO_EET2_T4_E12temp_storage;
	add.s32 	%r179, %r178, %r177;
	st.shared.f64 	[%r179+24], %fd37;
$L__BB11_46:
	bar.sync 	0;
	setp.ne.s32 	%p22, %r35, 0;
	@%p22 bra 	$L__BB11_48;
	ld.shared.f64 	%fd141, [_ZZN3cub18CUB_300001_SM_10006detail6reduce18DeviceReduceKernelINS2_10policy_hubIdjN4cuda3std3__44plusIdEEE10Policy1000EN6thrust24THRUST_300001_SM_1000_NS6detail15normal_iteratorINSD_10device_ptrIdEEEEjS9_d12unary_squareIdEEEvT0_PT3_T1_NS0_13GridEvenShareISO_EET2_T4_E12temp_storage+32];
	add.f64 	%fd142, %fd377, %fd141;
	ld.shared.f64 	%fd143, [_ZZN3cub18CUB_300001_SM_10006detail6reduce18DeviceReduceKernelINS2_10policy_hubIdjN4cuda3std3__44plusIdEEE10Policy1000EN6thrust24THRUST_300001_SM_1000_NS6detail15normal_iteratorINSD_10device_ptrIdEEEEjS9_d12unary_squareIdEEEvT0_PT3_T1_NS0_13GridEvenShareISO_EET2_T4_E12temp_storage+40];
	add.f64 	%fd144, %fd142, %fd143;
	ld.shared.f64 	%fd145, [_ZZN3cub18CUB_300001_SM_10006detail6reduce18DeviceReduceKernelINS2_10policy_hubIdjN4cuda3std3__44plusIdEEE10Policy1000EN6thrust24THRUST_300001_SM_1000_NS6detail15normal_iteratorINSD_10device_ptrIdEEEEjS9_d12unary_squareIdEEEvT0_PT3_T1_NS0_13GridEvenShareISO_EET2_T4_E12temp_storage+48];
	add.f64 	%fd146, %fd144, %fd145;
	ld.shared.f64 	%fd147, [_ZZN3cub18CUB_300001_SM_10006detail6reduce18DeviceReduceKernelINS2_10policy_hubIdjN4cuda3std3__44plusIdEEE10Policy1000EN6thrust24THRUST_300001_SM_1000_NS6detail15normal_iteratorINSD_10device_ptrIdEEEEjS9_d12unary_squareIdEEEvT0_PT3_T1_NS0_13GridEvenShareISO_EET2_T4_E12temp_storage+56];
	add.f64 	%fd148, %fd146, %fd147;
	ld.shared.f64 	%fd149, [_ZZN3cub18CUB_300001_SM_10006detail6reduce18DeviceReduceKernelINS2_10policy_hubIdjN4cuda3std3__44plusIdEEE10Policy1000EN6thrust24THRUST_300001_SM_1000_NS6detail15normal_iteratorINSD_10device_ptrIdEEEEjS9_d12unary_squareIdEEEvT0_PT3_T1_NS0_13GridEvenShareISO_EET2_T4_E12temp_storage+64];
	add.f64 	%fd150, %fd148, %fd149;
	ld.shared.f64 	%fd151, [_ZZN3cub18CUB_300001_SM_10006detail6reduce18DeviceReduceKernelINS2_10policy_hubIdjN4cuda3std3__44plusIdEEE10Policy1000EN6thrust24THRUST_300001_SM_1000_NS6detail15normal_iteratorINSD_10device_ptrIdEEEEjS9_d12unary_squareIdEEEvT0_PT3_T1_NS0_13GridEvenShareISO_EET2_T4_E12temp_storage+72];
	add.f64 	%fd152, %fd150, %fd151;
	ld.shared.f64 	%fd153, [_ZZN3cub18CUB_300001_SM_10006detail6reduce18DeviceReduceKernelINS2_10policy_hubIdjN4cuda3std3__44plusIdEEE10Policy1000EN6thrust24THRUST_300001_SM_1000_NS6detail15normal_iteratorINSD_10device_ptrIdEEEEjS9_d12unary_squareIdEEEvT0_PT3_T1_NS0_13GridEvenShareISO_EET2_T4_E12temp_storage+80];
	add.f64 	%fd154, %fd152, %fd153;
	ld.shared.f64 	%fd155, [_ZZN3cub18CUB_300001_SM_10006detail6reduce18DeviceReduceKernelINS2_10policy_hubIdjN4cuda3std3__44plusIdEEE10Policy1000EN6thrust24THRUST_300001_SM_1000_NS6detail15normal_iteratorINSD_10device_ptrIdEEEEjS9_d12unary_squareIdEEEvT0_PT3_T1_NS0_13GridEvenShareISO_EET2_T4_E12temp_storage+88];
	add.f64 	%fd156, %fd154, %fd155;
	ld.shared.f64 	%fd157, [_ZZN3cub18CUB_300001_SM_10006detail6reduce18DeviceReduceKernelINS2_10policy_hubIdjN4cuda3std3__44plusIdEEE10Policy1000EN6thrust24THRUST_300001_SM_1000_NS6detail15normal_iteratorINSD_10device_ptrIdEEEEjS9_d12unary_squareIdEEEvT0_PT3_T1_NS0_13GridEvenShareISO_EET2_T4_E12temp_storage+96];
	add.f64 	%fd158, %fd156, %fd157;
	ld.shared.f64 	%fd159, [_ZZN3cub18CUB_300001_SM_10006detail6reduce18DeviceReduceKernelINS2_10policy_hubIdjN4cuda3std3__44plusIdEEE10Policy1000EN6thrust24THRUST_300001_SM_1000_NS6detail15normal_iteratorINSD_10device_ptrIdEEEEjS9_d12unary_squareIdEEEvT0_PT3_T1_NS0_13GridEvenShareISO_EET2_T4_E12temp_storage+104];
	add.f64 	%fd160, %fd158, %fd159;
	ld.shared.f64 	%fd161, [_ZZN3cub18CUB_300001_SM_10006detail6reduce18DeviceReduceKernelINS2_10policy_hubIdjN4cuda3std3__44plusIdEEE10Policy1000EN6thrust24THRUST_300001_SM_1000_NS6detail15normal_iteratorINSD_10device_ptrIdEEEEjS9_d12unary_squareIdEEEvT0_PT3_T1_NS0_13GridEvenShareISO_EET2_T4_E12temp_storage+112];
	add.f64 	%fd162, %fd160, %fd161;
	ld.shared.f64 	%fd163, [_ZZN3cub18CUB_300001_SM_10006detail6reduce18DeviceReduceKernelINS2_10policy_hubIdjN4cuda3std3__44plusIdEEE10Policy1000EN6thrust24THRUST_300001_SM_1000_NS6detail15normal_iteratorINSD_10device_ptrIdEEEEjS9_d12unary_squareIdEEEvT0_PT3_T1_NS0_13GridEvenShareISO_EET2_T4_E12temp_storage+120];
	add.f64 	%fd164, %fd162, %fd163;
	ld.shared.f64 	%fd165, [_ZZN3cub18CUB_300001_SM_10006detail6reduce18DeviceReduceKernelINS2_10policy_hubIdjN4cuda3std3__44plusIdEEE10Policy1000EN6thrust24THRUST_300001_SM_1000_NS6detail15normal_iteratorINSD_10device_ptrIdEEEEjS9_d12unary_squareIdEEEvT0_PT3_T1_NS0_13GridEvenShareISO_EET2_T4_E12temp_storage+128];
	add.f64 	%fd166, %fd164, %fd165;
	ld.shared.f64 	%fd167, [_ZZN3cub18CUB_300001_SM_10006detail6reduce18DeviceReduceKernelINS2_10policy_hubIdjN4cuda3std3__44plusIdEEE10Policy1000EN6thrust24THRUST_300001_SM_1000_NS6detail15normal_iteratorINSD_10device_ptrIdEEEEjS9_d12unary_squareIdEEEvT0_PT3_T1_NS0_13GridEvenShareISO_EET2_T4_E12temp_storage+136];
	add.f64 	%fd168, %fd166, %fd167;
	ld.shared.f64 	%fd169, [_ZZN3cub18CUB_300001_SM_10006detail6reduce18DeviceReduceKernelINS2_10policy_hubIdjN4cuda3std3__44plusIdEEE10Policy1000EN6thrust24THRUST_300001_SM_1000_NS6detail15normal_iteratorINSD_10device_ptrIdEEEEjS9_d12unary_squareIdEEEvT0_PT3_T1_NS0_13GridEvenShareISO_EET2_T4_E12temp_storage+144];
	add.f64 	%fd170, %fd168, %fd169;
	ld.shared.f64 	%fd171, [_ZZN3cub18CUB_300001_SM_10006detail6reduce18DeviceReduceKernelINS2_10policy_hubIdjN4cuda3std3__44plusIdEEE10Policy1000EN6thrust24THRUST_300001_SM_1000_NS6detail15normal_iteratorINSD_10device_ptrIdEEEEjS9_d12unary_squareIdEEEvT0_PT3_T1_NS0_13GridEvenShareISO_EET2_T4_E12temp_storage+152];
	add.f64 	%fd172, %fd170, %fd171;
	ld.shared.f64 	%fd173, [_ZZN3cub18CUB_300001_SM_10006detail6reduce18DeviceReduceKernelINS2_10policy_hubIdjN4cuda3std3__44plusIdEEE10Policy1000EN6thrust24THRUST_300001_SM_1000_NS6detail15normal_iteratorINSD_10device_ptrIdEEEEjS9_d12unary_squareIdEEEvT0_PT3_T1_NS0_13GridEvenShareISO_EET2_T4_E12temp_storage+160];
	add.f64 	%fd174, %fd172, %fd173;
	ld.shared.f64 	%fd175, [_ZZN3cub18CUB_300001_SM_10006detail6reduce18DeviceReduceKernelINS2_10policy_hubIdjN4cuda3std3__44plusIdEEE10Policy1000EN6thrust24THRUST_300001_SM_1000_NS6detail15normal_iteratorINSD_10device_ptrIdEEEEjS9_d12unary_squareIdEEEvT0_PT3_T1_NS0_13GridEvenShareISO_EET2_T4_E12temp_storage+168];
	add.f64 	%fd176, %fd174, %fd175;
	ld.shared.f64 	%fd177, [_ZZN3cub18CUB_300001_SM_10006detail6reduce18DeviceReduceKernelINS2_10policy_hubIdjN4cuda3std3__44plusIdEEE10Policy1000EN6thrust24THRUST_300001_SM_1000_NS6detail15normal_iteratorINSD_10device_ptrIdEEEEjS9_d12unary_squareIdEEEvT0_PT3_T1_NS0_13GridEvenShareISO_EET2_T4_E12temp_storage+176];
	add.f64 	%fd377, %fd176, %fd177;
$L__BB11_48:
	mov.u32 	%r332, %tid.x;
	setp.ne.s32 	%p68, %r332, 0;
	@%p68 bra 	$L__BB11_50;
	cvta.to.global.u64 	%rd156, %rd2;
	mul.wide.u32 	%rd157, %r3, 8;
	add.s64 	%rd158, %rd156, %rd157;
	st.global.f64 	[%rd158], %fd377;
$L__BB11_50:
	ret;

}
	// .globl	_ZN3cub18CUB_300001_SM_10006detail6reduce28DeviceReduceSingleTileKernelINS2_10policy_hubIdyN4cuda3std3__44plusIdEEE10Policy1000EN6thrust24THRUST_300001_SM_1000_NS6detail15normal_iteratorINSD_10device_ptrIdEEEEPdyS9_dd12unary_squareIdEEEvT0_T1_T2_T3_T4_T6_
.visible .entry _ZN3cub18CUB_300001_SM_10006detail6reduce28DeviceReduceSingleTileKernelINS2_10policy_hubIdyN4cuda3std3__44plusIdEEE10Policy1000EN6thrust24THRUST_300001_SM_1000_NS6detail15normal_iteratorINSD_10device_ptrIdEEEEPdyS9_dd12unary_squareIdEEEvT0_T1_T2_T3_T4_T6_(
	.param .align 8 .b8 _ZN3cub18CUB_300001_SM_10006detail6reduce28DeviceReduceSingleTileKernelINS2_10policy_hubIdyN4cuda3std3__44plusIdEEE10Policy1000EN6thrust24THRUST_300001_SM_1000_NS6detail15normal_iteratorINSD_10device_ptrIdEEEEPdyS9_dd12unary_squareIdEEEvT0_T1_T2_T3_T4_T6__param_0[8],
	.param .u64 .ptr .align 1 _ZN3cub18CUB_300001_SM_10006detail6reduce28DeviceReduceSingleTileKernelINS2_10policy_hubIdyN4cuda3std3__44plusIdEEE10Policy1000EN6thrust24THRUST_300001_SM_1000_NS6detail15normal_iteratorINSD_10device_ptrIdEEEEPdyS9_dd12unary_squareIdEEEvT0_T1_T2_T3_T4_T6__param_1,
	.param .u64 _ZN3cub18CUB_300001_SM_10006detail6reduce28DeviceReduceSingleTileKernelINS2_10policy_hubIdyN4cuda3std3__44plusIdEEE10Policy1000EN6thrust24THRUST_300001_SM_1000_NS6detail15normal_iteratorINSD_10device_ptrIdEEEEPdyS9_dd12unary_squareIdEEEvT0_T1_T2_T3_T4_T6__param_2,
	.param .align 1 .b8 _ZN3cub18CUB_300001_SM_10006detail6reduce28DeviceReduceSingleTileKernelINS2_10policy_hubIdyN4cuda3std3__44plusIdEEE10Policy1000EN6thrust24THRUST_300001_SM_1000_NS6detail15normal_iteratorINSD_10device_ptrIdEEEEPdyS9_dd12unary_squareIdEEEvT0_T1_T2_T3_T4_T6__param_3[1],
	.param .f64 _ZN3cub18CUB_300001_SM_10006detail6reduce28DeviceReduceSingleTileKernelINS2_10policy_hubIdyN4cuda3std3__44plusIdEEE10Policy1000EN6thrust24THRUST_300001_SM_1000_NS6detail15normal_iteratorINSD_10device_ptrIdEEEEPdyS9_dd12unary_squareIdEEEvT0_T1_T2_T3_T4_T6__param_4,
	.param .align 1 .b8 _ZN3cub18CUB_300001_SM_10006detail6reduce28DeviceReduceSingleTileKernelINS2_10policy_hubIdyN4cuda3std3__44plusIdEEE10Policy1000EN6thrust24THRUST_300001_SM_1000_NS6detail15normal_iteratorINSD_10device_ptrIdEEEEPdyS9_dd12unary_squareIdEEEvT0_T1_T2_T3_T4_T6__param_5[1]
)
.maxntid 512
.minnctapersm 1
{
	.reg .pred 	%p<67>;
	.reg .b32 	%r<246>;
	.reg .b64 	%rd<86>;
	.reg .b64 	%fd<350>;
	// demoted variable
	.shared .align 8 .b8 _ZZN3cub18CUB_300001_SM_10006detail6reduce28DeviceReduceSingleTileKernelINS2_10policy_hubIdyN4cuda3std3__44plusIdEEE10Policy1000EN6thrust24THRUST_300001_SM_1000_NS6detail15normal_iteratorINSD_10device_ptrIdEEEEPdyS9_dd12unary_squareIdEEEvT0_T1_T2_T3_T4_T6_E12temp_storage[152];
	ld.param.u64 	%rd18, [_ZN3cub18CUB_300001_SM_10006detail6reduce28DeviceReduceSingleTileKernelINS2_10policy_hubIdyN4cuda3std3__44plusIdEEE10Policy1000EN6thrust24THRUST_300001_SM_1000_NS6detail15normal_iteratorINSD_10device_ptrIdEEEEPdyS9_dd12unary_squareIdEEEvT0_T1_T2_T3_T4_T6__param_0];
	ld.param.u64 	%rd20, [_ZN3cub18CUB_300001_SM_10006detail6reduce28DeviceReduceSingleTileKernelINS2_10policy_hubIdyN4cuda3std3__44plusIdEEE10Policy1000EN6thrust24THRUST_300001_SM_1000_NS6detail15normal_iteratorINSD_10device_ptrIdEEEEPdyS9_dd12unary_squareIdEEEvT0_T1_T2_T3_T4_T6__param_1];
	ld.param.u64 	%rd19, [_ZN3cub18CUB_300001_SM_10006detail6reduce28DeviceReduceSingleTileKernelINS2_10policy_hubIdyN4cuda3std3__44plusIdEEE10Policy1000EN6thrust24THRUST_300001_SM_1000_NS6detail15normal_iteratorINSD_10device_ptrIdEEEEPdyS9_dd12unary_squareIdEEEvT0_T1_T2_T3_T4_T6__param_2];
	ld.param.f64 	%fd42, [_ZN3cub18CUB_300001_SM_10006detail6reduce28DeviceReduceSingleTileKernelINS2_10policy_hubIdyN4cuda3std3__44plusIdEEE10Policy1000EN6thrust24THRUST_300001_SM_1000_NS6detail15normal_iteratorINSD_10device_ptrIdEEEEPdyS9_dd12unary_squareIdEEEvT0_T1_T2_T3_T4_T6__param_4];
	cvta.to.global.u64 	%rd1, %rd20;
	setp.ne.s64 	%p1, %rd19, 0;
	@%p1 bra 	$L__BB12_3;
	mov.u32 	%r231, %tid.x;
	setp.ne.s32 	%p66, %r231, 0;
	@%p66 bra 	$L__BB12_51;
	st.global.f64 	[%rd1], %fd42;
	bra.uni 	$L__BB12_51;
$L__BB12_3:
	cvta.to.global.u64 	%rd2, %rd18;
	setp.gt.u64 	%p2, %rd19, 3583;
	@%p2 bra 	$L__BB12_28;
	cvt.u32.u64 	%r1, %rd19;
	mov.u32 	%r2, %tid.x;
	setp.ge.u32 	%p24, %r2, %r1;
	mov.f64 	%fd337, 0d0000000000000000;
	mov.u32 	%r235, %r2;
	@%p24 bra 	$L__BB12_6;
	mul.wide.u32 	%rd51, %r2, 8;
	add.s64 	%rd52, %rd2, %rd51;
	ld.global.f64 	%fd169, [%rd52];
	mul.f64 	%fd337, %fd169, %fd169;
	add.s32 	%r235, %r2, 512;
$L__BB12_6:
	setp.ge.u32 	%p25, %r235, %r1;
	@%p25 bra 	$L__BB12_19;
	not.b32 	%r108, %r235;
	add.s32 	%r109, %r108, %r1;
	shr.u32 	%r110, %r109, 9;
	add.s32 	%r5, %r110, 1;
	and.b32  	%r6, %r5, 15;
	setp.lt.u32 	%p26, %r109, 7680;
	@%p26 bra 	$L__BB12_10;
	and.b32  	%r111, %r5, 16777200;
	neg.s32 	%r233, %r111;
	mul.wide.u32 	%rd53, %r235, 8;
	add.s64 	%rd54, %rd53, %rd2;
	add.s64 	%rd81, %rd54, 32768;
$L__BB12_9:
	.pragma "nounroll";
	ld.global.f64 	%fd171, [%rd81+-32768];
	fma.rn.f64 	%fd172, %fd171, %fd171, %fd337;
	ld.global.f64 	%fd173, [%rd81+-28672];
	fma.rn.f64 	%fd174, %fd173, %fd173, %fd172;
	ld.global.f64 	%fd175, [%rd81+-24576];
	fma.rn.f64 	%fd176, %fd175, %fd175, %fd174;
	ld.global.f64 	%fd177, [%rd81+-20480];
	fma.rn.f64 	%fd178, %fd177, %fd177, %fd176;
	ld.global.f64 	%fd179, [%rd81+-16384];
	fma.rn.f64 	%fd180, %fd179, %fd179, %fd178;
	ld.global.f64 	%fd181, [%rd81+-12288];
	fma.rn.f64 	%fd182, %fd181, %fd181, %fd180;
	ld.global.f64 	%fd183, [%rd81+-8192];
	fma.rn.f64 	%fd184, %fd183, %fd183, %fd182;
	ld.global.f64 	%fd185, [%rd81+-4096];
	fma.rn.f64 	%fd186, %fd185, %fd185, %fd184;
	ld.global.f64 	%fd187, [%rd81];
	fma.rn.f64 	%fd188, %fd187, %fd187, %fd186;
	ld.global.f64 	%fd189, [%rd81+4096];
	fma.rn.f64 	%fd190, %fd189, %fd189, %fd188;
	ld.global.f64 	%fd191, [%rd81+8192];
	fma.rn.f64 	%fd192, %fd191, %fd191, %fd190;
	ld.global.f64 	%fd193, [%rd81+12288];
	fma.rn.f64 	%fd194, %fd193, %fd193, %fd192;
	ld.global.f64 	%fd195, [%rd81+16384];
	fma.rn.f64 	%fd196, %fd195, %fd195, %fd194;
	ld.global.f64 	%fd197, [%rd81+20480];
	fma.rn.f64 	%fd198, %fd197, %fd197, %fd196;
	ld.global.f64 	%fd199, [%rd81+24576];
	fma.rn.f64 	%fd200, %fd199, %fd199, %fd198;
	ld.global.f64 	%fd201, [%rd81+28672];
	fma.rn.f64 	%fd337, %fd201, %fd201, %fd200;
	add.s32 	%r235, %r235, 8192;
	add.s32 	%r233, %r233, 16;
	add.s64 	%rd81, %rd81, 65536;
	setp.ne.s32 	%p27, %r233, 0;
	@%p27 bra 	$L__BB12_9;
$L__BB12_10:
	setp.eq.s32 	%p28, %r6, 0;
	@%p28 bra 	$L__BB12_19;
	and.b32  	%r13, %r5, 7;
	setp.lt.u32 	%p29, %r6, 8;
	@%p29 bra 	$L__BB12_13;
	mul.wide.s32 	%rd55, %r235, 8;
	add.s64 	%rd56, %rd2, %rd55;
	ld.global.f64 	%fd203, [%rd56];
	fma.rn.f64 	%fd204, %fd203, %fd203, %fd337;
	ld.global.f64 	%fd205, [%rd56+4096];
	fma.rn.f64 	%fd206, %fd205, %fd205, %fd204;
	ld.global.f64 	%fd207, [%rd56+8192];
	fma.rn.f64 	%fd208, %fd207, %fd207, %fd206;
	ld.global.f64 	%fd209, [%rd56+12288];
	fma.rn.f64 	%fd210, %fd209, %fd209, %fd208;
	ld.global.f64 	%fd211, [%rd56+16384];
	fma.rn.f64 	%fd212, %fd211, %fd211, %fd210;
	ld.global.f64 	%fd213, [%rd56+20480];
	fma.rn.f64 	%fd214, %fd213, %fd213, %fd212;
	ld.global.f64 	%fd215, [%rd56+24576];
	fma.rn.f64 	%fd216, %fd215, %fd215, %fd214;
	ld.global.f64 	%fd217, [%rd56+28672];
	fma.rn.f64 	%fd337, %fd217, %fd217, %fd216;
	add.s32 	%r235, %r235, 4096;
$L__BB12_13:
	setp.eq.s32 	%p30, %r13, 0;
	@%p30 bra 	$L__BB12_19;
	and.b32  	%r16, %r5, 3;
	setp.lt.u32 	%p31, %r13, 4;
	@%p31 bra 	$L__BB12_16;
	mul.wide.s32 	%rd57, %r235, 8;
	add.s64 	%rd58, %rd2, %rd57;
	ld.global.f64 	%fd219, [%rd58];
	fma.rn.f64 	%fd220, %fd219, %fd219, %fd337;
	ld.global.f64 	%fd221, [%rd58+4096];
	fma.rn.f64 	%fd222, %fd221, %fd221, %fd220;
	ld.global.f64 	%fd223, [%rd58+8192];
	fma.rn.f64 	%fd224, %fd223, %fd223, %fd222;
	ld.global.f64 	%fd225, [%rd58+12288];
	fma.rn.f64 	%fd337, %fd225, %fd225, %fd224;
	add.s32 	%r235, %r235, 2048;
$L__BB12_16:
	setp.eq.s32 	%p32, %r16, 0;
	@%p32 bra 	$L__BB12_19;
	neg.s32 	%r238, %r16;
$L__BB12_18:
	.pragma "nounroll";
	mul.wide.s32 	%rd59, %r235, 8;
	add.s64 	%rd60, %rd2, %rd59;
	ld.global.f64 	%fd226, [%rd60];
	fma.rn.f64 	%fd337, %fd226, %fd226, %fd337;
	add.s32 	%r235, %r235, 512;
	add.s32 	%r238, %r238, 1;
	setp.ne.s32 	%p33, %r238, 0;
	@%p33 bra 	$L__BB12_18;
$L__BB12_19:
	setp.lt.u64 	%p34, %rd19, 512;
	@%p34 bra 	$L__BB12_24;
	// begin inline asm
	mov.u32 %r175, %laneid;
	// end inline asm
	mov.b64 	%rd71, %fd337;
	mov.b64 	{%r177, %r182}, %rd71;
	mov.b32 	%r183, 1;
	mov.b32 	%r224, 31;
	mov.b32 	%r225, -1;
	// begin inline asm
	shfl.sync.down.b32 %r176, %r177, %r183, %r224, %r225;
	// end inline asm
	// begin inline asm
	shfl.sync.down.b32 %r181, %r182, %r183, %r224, %r225;
	// end inline asm
	mov.b64 	%rd72, {%r176, %r181};
	mov.b64 	%fd285, %rd72;
	setp.gt.s32 	%p58, %r175, 30;
	add.f64 	%fd286, %fd337, %fd285;
	selp.f64 	%fd287, %fd337, %fd286, %p58;
	mov.b64 	%rd73, %fd287;
	mov.b64 	{%r187, %r192}, %rd73;
	mov.b32 	%r193, 2;
	// begin inline asm
	shfl.sync.down.b32 %r186, %r187, %r193, %r224, %r225;
	// end inline asm
	// begin inline asm
	shfl.sync.down.b32 %r191, %r192, %r193, %r224, %r225;
	// end inline asm
	mov.b64 	%rd74, {%r186, %r191};
	mov.b64 	%fd288, %rd74;
	setp.gt.s32 	%p59, %r175, 29;
	add.f64 	%fd289, %fd287, %fd288;
	selp.f64 	%fd290, %fd287, %fd289, %p59;
	mov.b64 	%rd75, %fd290;
	mov.b64 	{%r197, %r202}, %rd75;
	mov.b32 	%r203, 4;
	// begin inline asm
	shfl.sync.down.b32 %r196, %r197, %r203, %r224, %r225;
	// end inline asm
	// begin inline asm
	shfl.sync.down.b32 %r201, %r202, %r203, %r224, %r225;
	// end inline asm
	mov.b64 	%rd76, {%r196, %r201};
	mov.b64 	%fd291, %rd76;
	setp.gt.s32 	%p60, %r175, 27;
	add.f64 	%fd292, %fd290, %fd291;
	selp.f64 	%fd293, %fd290, %fd292, %p60;
	mov.b64 	%rd77, %fd293;
	mov.b64 	{%r207, %r212}, %rd77;
	mov.b32 	%r213, 8;
	// begin inline asm
	shfl.sync.down.b32 %r206, %r207, %r213, %r224, %r225;
	// end inline asm
	// begin inline asm
	shfl.sync.down.b32 %r211, %r212, %r213, %r224, %r225;
	// end inline asm
	mov.b64 	%rd78, {%r206, %r211};
	mov.b64 	%fd294, %rd78;
	setp.gt.s32 	%p61, %r175, 23;
	add.f64 	%fd295, %fd293, %fd294;
	selp.f64 	%fd296, %fd293, %fd295, %p61;
	mov.b64 	%rd79, %fd296;
	mov.b64 	{%r217, %r222}, %rd79;
	mov.b32 	%r223, 16;
	// begin inline asm
	shfl.sync.down.b32 %r216, %r217, %r223, %r224, %r225;
	// end inline asm
	// begin inline asm
	shfl.sync.down.b32 %r221, %r222, %r223, %r224, %r225;
	// end inline asm
	mov.b64 	%rd80, {%r216, %r221};
	mov.b64 	%fd297, %rd80;
	setp.gt.s32 	%p62, %r175, 15;
	add.f64 	%fd16, %fd296, %fd297;
	selp.f64 	%fd349, %fd296, %fd16, %p62;
	setp.ne.s32 	%p63, %r175, 0;
	@%p63 bra 	$L__BB12_22;
	shr.u32 	%r226, %r2, 2;
	and.b32  	%r227, %r226, 248;
	mov.u32 	%r228, _ZZN3cub18CUB_300001_SM_10006detail6reduce28DeviceReduceSingleTileKernelINS2_10policy_hubIdyN4cuda3std3__44plusIdEEE10Policy1000EN6thrust24THRUST_300001_SM_1000_NS6detail15normal_iteratorINSD_10device_ptrIdEEEEPdyS9_dd12unary_squareIdEEEvT0_T1_T2_T3_T4_T6_E12temp_storage;
	add.s32 	%r229, %r228, %r227;
	st.shared.f64 	[%r229+16], %fd16;
$L__BB12_22:
	bar.sync 	0;
	setp.ne.s32 	%p64, %r2, 0;
	@%p64 bra 	$L__BB12_49;
	ld.shared.f64 	%fd298, [_ZZN3cub18CUB_300001_SM_10006detail6reduce28DeviceReduceSingleTileKernelINS2_10policy_hubIdyN4cuda3std3__44plusIdEEE10Policy1000EN6thrust24THRUST_300001_SM_1000_NS6detail15normal_iteratorINSD_10device_ptrIdEEEEPdyS9_dd12unary_squareIdEEEvT0_T1_T2_T3_T4_T6_E12temp_storage+24];
	add.f64 	%fd299, %fd349, %fd298;
	ld.shared.f64 	%fd300, [_ZZN3cub18CUB_300001_SM_10006detail6reduce28DeviceReduceSingleTileKernelINS2_10policy_hubIdyN4cuda3std3__44plusIdEEE10Policy1000EN6thrust24THRUST_300001_SM_1000_NS6detail15normal_iteratorINSD_10device_ptrIdEEEEPdyS9_dd12unary_squareIdEEEvT0_T1_T2_T3_T4_T6_E12temp_storage+32];
	add.f64 	%fd301, %fd299, %fd300;
	ld.shared.f64 	%fd302, [_ZZN3cub18CUB_300001_SM_10006detail6reduce28DeviceReduceSingleTileKernelINS2_10policy_hubIdyN4cuda3std3__44plusIdEEE10Policy1000EN6thrust24THRUST_300001_SM_1000_NS6detail15normal_iteratorINSD_10device_ptrIdEEEEPdyS9_dd12unary_squareIdEEEvT0_T1_T2_T3_T4_T6_E12temp_storage+40];
	add.f64 	%fd303, %fd301, %fd302;
	ld.shared.f64 	%fd304, [_ZZN3cub18CUB_300001_SM_10006detail6reduce28DeviceReduceSingleTileKernelINS2_10policy_hubIdyN4cuda3std3__44plusIdEEE10Policy1000EN6thrust24THRUST_300001_SM_1000_NS6detail15normal_iteratorINSD_10device_ptrIdEEEEPdyS9_dd12unary_squareIdEEEvT0_T1_T2_T3_T4_T6_E12temp_storage+48];
	add.f64 	%fd305, %fd303, %fd304;
	ld.shared.f64 	%fd306, [_ZZN3cub18CUB_300001_SM_10006detail6reduce28DeviceReduceSingleTileKernelINS2_10policy_hubIdyN4cuda3std3__44plusIdEEE10Policy1000EN6thrust24THRUST_300001_SM_1000_NS6detail15normal_iteratorINSD_10device_ptrIdEEEEPdyS9_dd12unary_squareIdEEEvT0_T1_T2_T3_T4_T6_E12temp_storage+56];
	add.f64 	%fd307, %fd305, %fd306;
	ld.shared.f64 	%fd308, [_ZZN3cub18CUB_300001_SM_10006detail6reduce28DeviceReduceSingleTileKernelINS2_10policy_hubIdyN4cuda3std3__44plusIdEEE10Policy1000EN6thrust24THRUST_300001_SM_1000_NS6detail15normal_iteratorINSD_10device_ptrIdEEEEPdyS9_dd12unary_squareIdEEEvT0_T1_T2_T3_T4_T6_E12temp_storage+64];
	add.f64 	%fd309, %fd307, %fd308;
	ld.shared.f64 	%fd310, [_ZZN3cub18CUB_300001_SM_10006detail6reduce28DeviceReduceSingleTileKernelINS2_10policy_hubIdyN4cuda3std3__44plusIdEEE10Policy1000EN6thrust24THRUST_300001_SM_1000_NS6detail15normal_iteratorINSD_10device_ptrIdEEEEPdyS9_dd12unary_squareIdEEEvT0_T1_T2_T3_T4_T6_E12temp_storage+72];
	add.f64 	%fd311, %fd309, %fd310;
	ld.shared.f64 	%fd312, [_ZZN3cub18CUB_300001_SM_10006detail6reduce28DeviceReduceSingleTileKernelINS2_10policy_hubIdyN4cuda3std3__44plusIdEEE10Policy1000EN6thrust24THRUST_300001_SM_1000_NS6detail15normal_iteratorINSD_10device_ptrIdEEEEPdyS9_dd12unary_squareIdEEEvT0_T1_T2_T3_T4_T6_E12temp_storage+80];
	add.f64 	%fd313, %fd311, %fd312;
	ld.shared.f64 	%fd314, [_ZZN3cub18CUB_300001_SM_10006detail6reduce28DeviceReduceSingleTileKernelINS2_10policy_hubIdyN4cuda3std3__44plusIdEEE10Policy1000EN6thrust24THRUST_300001_SM_1000_NS6detail15normal_iteratorINSD_10device_ptrIdEEEEPdyS9_dd12unary_squareIdEEEvT0_T1_T2_T3_T4_T6_E12temp_storage+88];
	add.f64 	%fd315, %fd313, %fd314;
	ld.shared.f64 	%fd316, [_ZZN3cub18CUB_300001_SM_10006detail6reduce28DeviceReduceSingleTileKernelINS2_10policy_hubIdyN4cuda3std3__44plusIdEEE10Policy1000EN6thrust24THRUST_300001_SM_1000_NS6detail15normal_iteratorINSD_10device_ptrIdEEEEPdyS9_dd12unary_squareIdEEEvT0_T1_T2_T3_T4_T6_E12temp_storage+96];
	add.f64 	%fd317, %fd315, %fd316;
	ld.shared.f64 	%fd318, [_ZZN3cub18CUB_300001_SM_10006detail6reduce28DeviceReduceSingleTileKernelINS2_10policy_hubIdyN4cuda3std3__44plusIdEEE10Policy1000EN6thrust24THRUST_300001_SM_1000_NS6detail15normal_iteratorINSD_10device_ptrIdEEEEPdyS9_dd12unary_squareIdEEEvT0_T1_T2_T3_T4_T6_E12temp_storage+104];
	add.f64 	%fd319, %fd317, %fd318;
	ld.shared.f64 	%fd320, [_ZZN3cub18CUB_300001_SM_10006detail6reduce28DeviceReduceSingleTileKernelINS2_10policy_hubIdyN4cuda3std3__44plusIdEEE10Policy1000EN6thrust24THRUST_300001_SM_1000_NS6detail15normal_iteratorINSD_10device_ptrIdEEEEPdyS9_dd12unary_squareIdEEEvT0_T1_T2_T3_T4_T6_E12temp_storage+112];
	add.f64 	%fd321, %fd319, %fd320;
	ld.shared.f64 	%fd322, [_ZZN3cub18CUB_300001_SM_10006detail6reduce28DeviceReduceSingleTileKernelINS2_10policy_hubIdyN4cuda3std3__44plusIdEEE10Policy1000EN6thrust24THRUST_300001_SM_1000_NS6detail15normal_iteratorINSD_10device_ptrIdEEEEPdyS9_dd12unary_squareIdEEEvT0_T1_T2_T3_T4_T6_E12temp_storage+120];
	add.f64 	%fd323, %fd321, %fd322;
	ld.shared.f64 	%fd324, [_ZZN3cub18CUB_300001_SM_10006detail6reduce28DeviceReduceSingleTileKernelINS2_10policy_hubIdyN4cuda3std3__44plusIdEEE10Policy1000EN6thrust24THRUST_300001_SM_1000_NS6detail15normal_iteratorINSD_10device_ptrIdEEEEPdyS9_dd12unary_squareIdEEEvT0_T1_T2_T3_T4_T6_E12temp_storage+128];
	add.f64 	%fd325, %fd323, %fd324;
	ld.shared.f64 	%fd326, [_ZZN3cub18CUB_300001_SM_10006detail6reduce28DeviceReduceSingleTileKernelINS2_10policy_hubIdyN4cuda3std3__44plusIdEEE10Policy1000EN6thrust24THRUST_300001_SM_1000_NS6detail15normal_iteratorINSD_10device_ptrIdEEEEPdyS9_dd12unary_squareIdEEEvT0_T1_T2_T3_T4_T6_E12temp_storage+136];
	add.f64 	%fd349, %fd325, %fd326;
	bra.uni 	$L__BB12_49;
$L__BB12_24:
	// begin inline asm
	mov.u32 %r112, %laneid;
	// end inline asm
	and.b32  	%r163, %r2, 992;
	add.s32 	%r164, %r163, 32;
	setp.gt.u32 	%p35, %r164, %r1;
	not.b32 	%r165, %r163;
	add.s32 	%r166, %r1, %r165;
	selp.b32 	%r161, %r166, 31, %p35;
	mov.b64 	%rd61, %fd337;
	mov.b64 	{%r114, %r119}, %rd61;
	mov.b32 	%r120, 1;
	mov.b32 	%r162, -1;
	// begin inline asm
	shfl.sync.down.b32 %r113, %r114, %r120, %r161, %r162;
	// end inline asm
	// begin inline asm
	shfl.sync.down.b32 %r118, %r119, %r120, %r161, %r162;
	// end inline asm
	mov.b64 	%rd62, {%r113, %r118};
	mov.b64 	%fd227, %rd62;
	setp.lt.s32 	%p36, %r112, %r161;
	add.f64 	%fd228, %fd337, %fd227;
	selp.f64 	%fd229, %fd228, %fd337, %p36;
	mov.b64 	%rd63, %fd229;
	mov.b64 	{%r124, %r129}, %rd63;
	mov.b32 	%r130, 2;
	// begin inline asm
	shfl.sync.down.b32 %r123, %r124, %r130, %r161, %r162;
	// end inline asm
	// begin inline asm
	shfl.sync.down.b32 %r128, %r129, %r130, %r161, %r162;
	// end inline asm
	mov.b64 	%rd64, {%r123, %r128};
	mov.b64 	%fd230, %rd64;
	add.s32 	%r167, %r112, 2;
	setp.gt.s32 	%p37, %r167, %r161;
	add.f64 	%fd231, %fd229, %fd230;
	selp.f64 	%fd232, %fd229, %fd231, %p37;
	mov.b64 	%rd65, %fd232;
	mov.b64 	{%r134, %r139}, %rd65;
	mov.b32 	%r140, 4;
	// begin inline asm
	shfl.sync.down.b32 %r133, %r134, %r140, %r161, %r162;
	// end inline asm
	// begin inline asm
	shfl.sync.down.b32 %r138, %r139, %r140, %r161, %r162;
	// end inline asm
	mov.b64 	%rd66, {%r133, %r138};
	mov.b64 	%fd233, %rd66;
	add.s32 	%r168, %r112, 4;
	setp.gt.s32 	%p38, %r168, %r161;
	add.f64 	%fd234, %fd232, %fd233;
	selp.f64 	%fd235, %fd232, %fd234, %p38;
	mov.b64 	%rd67, %fd235;
	mov.b64 	{%r144, %r149}, %rd67;
	mov.b32 	%r150, 8;
	// begin inline asm
	shfl.sync.down.b32 %r143, %r144, %r150, %r161, %r162;
	// end inline asm
	// begin inline asm
	shfl.sync.down.b32 %r148, %r149, %r150, %r161, %r162;
	// end inline asm
	mov.b64 	%rd68, {%r143, %r148};
	mov.b64 	%fd236, %rd68;
	add.s32 	%r169, %r112, 8;
	setp.gt.s32 	%p39, %r169, %r161;
	add.f64 	%fd237, %fd235, %fd236;
	selp.f64 	%fd238, %fd235, %fd237, %p39;
	mov.b64 	%rd69, %fd238;
	mov.b64 	{%r154, %r159}, %rd69;
	mov.b32 	%r160, 16;
	// begin inline asm
	shfl.sync.down.b32 %r153, %r154, %r160, %r161, %r162;
	// end inline asm
	// begin inline asm
	shfl.sync.down.b32 %r158, %r159, %r160, %r161, %r162;
	// end inline asm
	mov.b64 	%rd70, {%r153, %r158};
	mov.b64 	%fd239, %rd70;
	add.s32 	%r170, %r112, 16;
	setp.gt.s32 	%p40, %r170, %r161;
	add.f64 	%fd240, %fd238, %fd239;
	selp.f64 	%fd349, %fd238, %fd240, %p40;
	setp.ne.s32 	%p41, %r112, 0;
	@%p41 bra 	$L__BB12_26;
	shr.u32 	%r171, %r2, 2;
	and.b32  	%r172, %r171, 248;
	mov.u32 	%r173, _ZZN3cub18CUB_300001_SM_10006detail6reduce28DeviceReduceSingleTileKernelINS2_10policy_hubIdyN4cuda3std3__44plusIdEEE10Policy1000EN6thrust24THRUST_300001_SM_1000_NS6detail15normal_iteratorINSD_10device_ptrIdEEEEPdyS9_dd12unary_squareIdEEEvT0_T1_T2_T3_T4_T6_E12temp_storage;
	add.s32 	%r174, %r173, %r172;
	st.shared.f64 	[%r174+16], %fd349;
$L__BB12_26:
	bar.sync 	0;
	setp.ne.s32 	%p42, %r2, 0;
	@%p42 bra 	$L__BB12_49;
	setp.gt.u64 	%p43, %rd19, 32;
	ld.shared.f64 	%fd241, [_ZZN3cub18CUB_300001_SM_10006detail6reduce28DeviceReduceSingleTileKernelINS2_10policy_hubIdyN4cuda3std3__44plusIdEEE10Policy1000EN6thrust24THRUST_300001_SM_1000_NS6detail15normal_iteratorINSD_10device_ptrIdEEEEPdyS9_dd12unary_squareIdEEEvT0_T1_T2_T3_T4_T6_E12temp_storage+24];
	add.f64 	%fd242, %fd349, %fd241;
	selp.f64 	%fd243, %fd242, %fd349, %p43;
	setp.gt.u64 	%p44, %rd19, 64;
	ld.shared.f64 	%fd244, [_ZZN3cub18CUB_300001_SM_10006detail6reduce28DeviceReduceSingleTileKernelINS2_10policy_hubIdyN4cuda3std3__44plusIdEEE10Policy1000EN6thrust24THRUST_300001_SM_1000_NS6detail15normal_iteratorINSD_10device_ptrIdEEEEPdyS9_dd12unary_squareIdEEEvT0_T1_T2_T3_T4_T6_E12temp_storage+32];
	add.f64 	%fd245, %fd244, %fd243;
	selp.f64 	%fd246, %fd245, %fd243, %p44;
	setp.gt.u64 	%p45, %rd19, 96;
	ld.shared.f64 	%fd247, [_ZZN3cub18CUB_300001_SM_10006detail6reduce28DeviceReduceSingleTileKernelINS2_10policy_hubIdyN4cuda3std3__44plusIdEEE10Policy1000EN6thrust24THRUST_300001_SM_1000_NS6detail15normal_iteratorINSD_10device_ptrIdEEEEPdyS9_dd12unary_squareIdEEEvT0_T1_T2_T3_T4_T6_E12temp_storage+40];
	add.f64 	%fd248, %fd247, %fd246;
	selp.f64 	%fd249, %fd248, %fd246, %p45;
	setp.gt.u64 	%p46, %rd19, 128;
	ld.shared.f64 	%fd250, [_ZZN3cub18CUB_300001_SM_10006detail6reduce28DeviceReduceSingleTileKernelINS2_10policy_hubIdyN4cuda3std3__44plusIdEEE10Policy1000EN6thrust24THRUST_300001_SM_1000_NS6detail15normal_iteratorINSD_10device_ptrIdEEEEPdyS9_dd12unary_squareIdEEEvT0_T1_T2_T3_T4_T6_E12temp_storage+48];
	add.f64 	%fd251, %fd250, %fd249;
	selp.f64 	%fd252, %fd251, %fd249, %p46;
	setp.gt.u64 	%p47, %rd19, 160;
	ld.shared.f64 	%fd253, [_ZZN3cub18CUB_300001_SM_10006detail6reduce28DeviceReduceSingleTileKernelINS2_10policy_hubIdyN4cuda3std3__44plusIdEEE10Policy1000EN6thrust24THRUST_300001_SM_1000_NS6detail15normal_iteratorINSD_10device_ptrIdEEEEPdyS9_dd12unary_squareIdEEEvT0_T1_T2_T3_T4_T6_E12temp_storage+56];
	add.f64 	%fd254, %fd253, %fd252;
	selp.f64 	%fd255, %fd254, %fd252, %p47;
	setp.gt.u64 	%p48, %rd19, 192;
	ld.shared.f64 	%fd256, [_ZZN3cub18CUB_300001_SM_10006detail6reduce28DeviceReduceSingleTileKernelINS2_10policy_hubIdyN4cuda3std3__44plusIdEEE10Policy1000EN6thrust24THRUST_300001_SM_1000_NS6detail15normal_iteratorINSD_10device_ptrIdEEEEPdyS9_dd12unary_squareIdEEEvT0_T1_T2_T3_T4_T6_E12temp_storage+64];
	add.f64 	%fd257, %fd256, %fd255;
	selp.f64 	%fd258, %fd257, %fd255, %p48;
	setp.gt.u64 	%p49, %rd19, 224;
	ld.shared.f64 	%fd259, [_ZZN3cub18CUB_300001_SM_10006detail6reduce28DeviceReduceSingleTileKernelINS2_10policy_hubIdyN4cuda3std3__44plusIdEEE10Policy1000EN6thrust24THRUST_300001_SM_1000_NS6detail15normal_iteratorINSD_10device_ptrIdEEEEPdyS9_dd12unary_squareIdEEEvT0_T1_T2_T3_T4_T6_E12temp_storage+72];
	add.f64 	%fd260, %fd259, %fd258;
	selp.f64 	%fd261, %fd260, %fd258, %p49;
	setp.gt.u64 	%p50, %rd19, 256;
	ld.shared.f64 	%fd262, [_ZZN3cub18CUB_300001_SM_10006detail6reduce28DeviceReduceSingleTileKernelINS2_10policy_hubIdyN4cuda3std3__44plusIdEEE10Policy1000EN6thrust24THRUST_300001_SM_1000_NS6detail15normal_iteratorINSD_10device_ptrIdEEEEPdyS9_dd12unary_squareIdEEEvT0_T1_T2_T3_T4_T6_E12temp_storage+80];
	add.f64 	%fd263, %fd262, %fd261;
	selp.f64 	%fd264, %fd263, %fd261, %p50;
	setp.gt.u64 	%p51, %rd19, 288;
	ld.shared.f64 	%fd265, [_ZZN3cub18CUB_300001_SM_10006detail6reduce28DeviceReduceSingleTileKernelINS2_10policy_hubIdyN4cuda3std3__44plusIdEEE10Policy1000EN6thrust24THRUST_300001_SM_1000_NS6detail15normal_iteratorINSD_10device_ptrIdEEEEPdyS9_dd12unary_squareIdEEEvT0_T1_T2_T3_T4_T6_E12temp_storage+88];
	add.f64 	%fd266, %fd265, %fd264;
	selp.f64 	%fd267, %fd266, %fd264, %p51;
	setp.gt.u64 	%p52, %rd19, 320;
	ld.shared.f64 	%fd268, [_ZZN3cub18CUB_300001_SM_10006detail6reduce28DeviceReduceSingleTileKernelINS2_10policy_hubIdyN4cuda3std3__44plusIdEEE10Policy1000EN6thrust24THRUST_300001_SM_1000_NS6detail15normal_iteratorINSD_10device_ptrIdEEEEPdyS9_dd12unary_squareIdEEEvT0_T1_T2_T3_T4_T6_E12temp_storage+96];
	add.f64 	%fd269, %fd268, %fd267;
	selp.f64 	%fd270, %fd269, %fd267, %p52;
	setp.gt.u64 	%p53, %rd19, 352;
	ld.shared.f64 	%fd271, [_ZZN3cub18CUB_300001_SM_10006detail6reduce28DeviceReduceSingleTileKernelINS2_10policy_hubIdyN4cuda3std3__44plusIdEEE10Policy1000EN6thrust24THRUST_300001_SM_1000_NS6detail15normal_iteratorINSD_10device_ptrIdEEEEPdyS9_dd12unary_squareIdEEEvT0_T1_T2_T3_T4_T6_E12temp_storage+104];
	add.f64 	%fd272, %fd271, %fd270;
	selp.f64 	%fd273, %fd272, %fd270, %p53;
	setp.gt.u64 	%p54, %rd19, 384;
	ld.shared.f64 	%fd274, [_ZZN3cub18CUB_300001_SM_10006detail6reduce28DeviceReduceSingleTileKernelINS2_10policy_hubIdyN4cuda3std3__44plusIdEEE10Policy1000EN6thrust24THRUST_300001_SM_1000_NS6detail15normal_iteratorINSD_10device_ptrIdEEEEPdyS9_dd12unary_squareIdEEEvT0_T1_T2_T3_T4_T6_E12temp_storage+112];
	add.f64 	%fd275, %fd274, %fd273;
	selp.f64 	%fd276, %fd275, %fd273, %p54;
	setp.gt.u64 	%p55, %rd19, 416;
	ld.shared.f64 	%fd277, [_ZZN3cub18CUB_300001_SM_10006detail6reduce28DeviceReduceSingleTileKernelINS2_10policy_hubIdyN4cuda3std3__44plusIdEEE10Policy1000EN6thrust24THRUST_300001_SM_1000_NS6detail15normal_iteratorINSD_10device_ptrIdEEEEPdyS9_dd12unary_squareIdEEEvT0_T1_T2_T3_T4_T6_E12temp_storage+120];
	add.f64 	%fd278, %fd277, %fd276;
	selp.f64 	%fd279, %fd278, %fd276, %p55;
	setp.gt.u64 	%p56, %rd19, 448;
	ld.shared.f64 	%fd280, [_ZZN3cub18CUB_300001_SM_10006detail6reduce28DeviceReduceSingleTileKernelINS2_10policy_hubIdyN4cuda3std3__44plusIdEEE10Policy1000EN6thrust24THRUST_300001_SM_1000_NS6detail15normal_iteratorINSD_10device_ptrIdEEEEPdyS9_dd12unary_squareIdEEEvT0_T1_T2_T3_T4_T6_E12temp_storage+128];
	add.f64 	%fd281, %fd280, %fd279;
	selp.f64 	%fd282, %fd281, %fd279, %p56;
	setp.gt.u64 	%p57, %rd19, 480;
	ld.shared.f64 	%fd283, [_ZZN3cub18CUB_300001_SM_10006detail6reduce28DeviceReduceSingleTileKernelINS2_10policy_hubIdyN4cuda3std3__44plusIdEEE10Policy1000EN6thrust24THRUST_300001_SM_1000_NS6detail15normal_iteratorINSD_10device_ptrIdEEEEPdyS9_dd12unary_squareIdEEEvT0_T1_T2_T3_T4_T6_E12temp_storage+136];
	add.f64 	%fd284, %fd283, %fd282;
	selp.f64 	%fd349, %fd284, %fd282, %p57;
	bra.uni 	$L__BB12_49;
$L__BB12_28:
	mov.u32 	%r24, %tid.x;
	cvt.u64.u32 	%rd6, %r24;
	mul.wide.u32 	%rd22, %r24, 8;
	add.s64 	%rd7, %rd2, %rd22;
	ld.global.f64 	%fd43, [%rd7];
	ld.global.f64 	%fd44, [%rd7+4096];
	mul.f64 	%fd45, %fd44, %fd44;
	ld.global.f64 	%fd46, [%rd7+8192];
	ld.global.f64 	%fd47, [%rd7+12288];
	ld.global.f64 	%fd48, [%rd7+16384];
	ld.global.f64 	%fd49, [%rd7+20480];
	ld.global.f64 	%fd50, [%rd7+24576];
	fma.rn.f64 	%fd51, %fd43, %fd43, %fd45;
	fma.rn.f64 	%fd52, %fd46, %fd46, %fd51;
	fma.rn.f64 	%fd53, %fd47, %fd47, %fd52;
	fma.rn.f64 	%fd54, %fd48, %fd48, %fd53;
	fma.rn.f64 	%fd55, %fd49, %fd49, %fd54;
	fma.rn.f64 	%fd348, %fd50, %fd50, %fd55;
	add.s64 	%rd8, %rd19, -3584;
	setp.lt.u64 	%p3, %rd8, 3584;
	mov.b64 	%rd83, 3584;
	@%p3 bra 	$L__BB12_32;
	mov.b64 	%rd83, 3584;
$L__BB12_30:
	shl.b64 	%rd24, %rd83, 3;
	add.s64 	%rd25, %rd7, %rd24;
	ld.global.f64 	%fd56, [%rd25];
	ld.global.f64 	%fd57, [%rd25+4096];
	ld.global.f64 	%fd58, [%rd25+8192];
	ld.global.f64 	%fd59, [%rd25+12288];
	ld.global.f64 	%fd60, [%rd25+16384];
	ld.global.f64 	%fd61, [%rd25+20480];
	ld.global.f64 	%fd62, [%rd25+24576];
	fma.rn.f64 	%fd63, %fd56, %fd56, %fd348;
	fma.rn.f64 	%fd64, %fd57, %fd57, %fd63;
	fma.rn.f64 	%fd65, %fd58, %fd58, %fd64;
	fma.rn.f64 	%fd66, %fd59, %fd59, %fd65;
	fma.rn.f64 	%fd67, %fd60, %fd60, %fd66;
	fma.rn.f64 	%fd68, %fd61, %fd61, %fd67;
	fma.rn.f64 	%fd348, %fd62, %fd62, %fd68;
	sub.s64 	%rd26, %rd19, %rd83;
	setp.lt.u64 	%p4, %rd26, 3584;
	@%p4 bra 	$L__BB12_45;
	add.s64 	%rd83, %rd83, 3584;
	setp.le.u64 	%p5, %rd83, %rd8;
	@%p5 bra 	$L__BB12_30;
$L__BB12_32:
	setp.le.u64 	%p6, %rd19, %rd83;
	cvt.u32.u64 	%r42, %rd83;
	cvt.u32.u64 	%r43, %rd19;
	sub.s32 	%r44, %r43, %r42;
	setp.ge.s32 	%p7, %r24, %r44;
	or.pred  	%p8, %p6, %p7;
	@%p8 bra 	$L__BB12_45;
	not.b32 	%r47, %r24;
	add.s32 	%r48, %r47, %r43;
	sub.s32 	%r50, %r48, %r42;
	shr.u32 	%r51, %r50, 9;
	add.s32 	%r25, %r51, 1;
	and.b32  	%r26, %r25, 15;
	setp.lt.u32 	%p9, %r50, 7680;
	mov.u32 	%r242, %r24;
	@%p9 bra 	$L__BB12_36;
	and.b32  	%r52, %r25, 16777200;
	neg.s32 	%r240, %r52;
	add.s64 	%rd27, %rd83, %rd6;
	shl.b64 	%rd28, %rd27, 3;
	add.s64 	%rd29, %rd28, %rd2;
	add.s64 	%rd84, %rd29, 32768;
	mov.u32 	%r242, %r24;
$L__BB12_35:
	.pragma "nounroll";
	ld.global.f64 	%fd70, [%rd84+-32768];
	fma.rn.f64 	%fd71, %fd70, %fd70, %fd348;
	ld.global.f64 	%fd72, [%rd84+-28672];
	fma.rn.f64 	%fd73, %fd72, %fd72, %fd71;
	ld.global.f64 	%fd74, [%rd84+-24576];
	fma.rn.f64 	%fd75, %fd74, %fd74, %fd73;
	ld.global.f64 	%fd76, [%rd84+-20480];
	fma.rn.f64 	%fd77, %fd76, %fd76, %fd75;
	ld.global.f64 	%fd78, [%rd84+-16384];
	fma.rn.f64 	%fd79, %fd78, %fd78, %fd77;
	ld.global.f64 	%fd80, [%rd84+-12288];
	fma.rn.f64 	%fd81, %fd80, %fd80, %fd79;
	ld.global.f64 	%fd82, [%rd84+-8192];
	fma.rn.f64 	%fd83, %fd82, %fd82, %fd81;
	ld.global.f64 	%fd84, [%rd84+-4096];
	fma.rn.f64 	%fd85, %fd84, %fd84, %fd83;
	ld.global.f64 	%fd86, [%rd84];
	fma.rn.f64 	%fd87, %fd86, %fd86, %fd85;
	ld.global.f64 	%fd88, [%rd84+4096];
	fma.rn.f64 	%fd89, %fd88, %fd88, %fd87;
	ld.global.f64 	%fd90, [%rd84+8192];
	fma.rn.f64 	%fd91, %fd90, %fd90, %fd89;
	ld.global.f64 	%fd92, [%rd84+12288];
	fma.rn.f64 	%fd93, %fd92, %fd92, %fd91;
	ld.global.f64 	%fd94, [%rd84+16384];
	fma.rn.f64 	%fd95, %fd94, %fd94, %fd93;
	ld.global.f64 	%fd96, [%rd84+20480];
	fma.rn.f64 	%fd97, %fd96, %fd96, %fd95;
	ld.global.f64 	%fd98, [%rd84+24576];
	fma.rn.f64 	%fd99, %fd98, %fd98, %fd97;
	ld.global.f64 	%fd100, [%rd84+28672];
	fma.rn.f64 	%fd348, %fd100, %fd100, %fd99;
	add.s32 	%r242, %r242, 8192;
	add.s32 	%r240, %r240, 16;
	add.s64 	%rd84, %rd84, 65536;
	setp.ne.s32 	%p10, %r240, 0;
	@%p10 bra 	$L__BB12_35;
$L__BB12_36:
	setp.eq.s32 	%p11, %r26, 0;
	@%p11 bra 	$L__BB12_45;
	and.b32  	%r33, %r25, 7;
	setp.lt.u32 	%p12, %r26, 8;
	@%p12 bra 	$L__BB12_39;
	cvt.u64.u32 	%rd30, %r242;
	add.s64 	%rd31, %rd83, %rd30;
	shl.b64 	%rd32, %rd31, 3;
	add.s64 	%rd33, %rd2, %rd32;
	ld.global.f64 	%fd102, [%rd33];
	fma.rn.f64 	%fd103, %fd102, %fd102, %fd348;
	ld.global.f64 	%fd104, [%rd33+4096];
	fma.rn.f64 	%fd105, %fd104, %fd104, %fd103;
	ld.global.f64 	%fd106, [%rd33+8192];
	fma.rn.f64 	%fd107, %fd106, %fd106, %fd105;
	ld.global.f64 	%fd108, [%rd33+12288];
	fma.rn.f64 	%fd109, %fd108, %fd108, %fd107;
	ld.global.f64 	%fd110, [%rd33+16384];
	fma.rn.f64 	%fd111, %fd110, %fd110, %fd109;
	ld.global.f64 	%fd112, [%rd33+20480];
	fma.rn.f64 	%fd113, %fd112, %fd112, %fd111;
	ld.global.f64 	%fd114, [%rd33+24576];
	fma.rn.f64 	%fd115, %fd114, %fd114, %fd113;
	ld.global.f64 	%fd116, [%rd33+28672];
	fma.rn.f64 	%fd348, %fd116, %fd116, %fd115;
	add.s32 	%r242, %r242, 4096;
$L__BB12_39:
	setp.eq.s32 	%p13, %r33, 0;
	@%p13 bra 	$L__BB12_45;
	and.b32  	%r36, %r25, 3;
	setp.lt.u32 	%p14, %r33, 4;
	@%p14 bra 	$L__BB12_42;
	cvt.u64.u32 	%rd34, %r242;
	add.s64 	%rd35, %rd83, %rd34;
	shl.b64 	%rd36, %rd35, 3;
	add.s64 	%rd37, %rd2, %rd36;
	ld.global.f64 	%fd118, [%rd37];
	fma.rn.f64 	%fd119, %fd118, %fd118, %fd348;
	ld.global.f64 	%fd120, [%rd37+4096];
	fma.rn.f64 	%fd121, %fd120, %fd120, %fd119;
	ld.global.f64 	%fd122, [%rd37+8192];
	fma.rn.f64 	%fd123, %fd122, %fd122, %fd121;
	ld.global.f64 	%fd124, [%rd37+12288];
	fma.rn.f64 	%fd348, %fd124, %fd124, %fd123;
	add.s32 	%r242, %r242, 2048;
$L__BB12_42:
	setp.eq.s32 	%p15, %r36, 0;
	@%p15 bra 	$L__BB12_45;
	cvt.u64.u32 	%rd38, %r242;
	add.s64 	%rd39, %rd83, %rd38;
	shl.b64 	%rd40, %rd39, 3;
	add.s64 	%rd85, %rd2, %rd40;
	neg.s32 	%r245, %r36;
$L__BB12_44:
	.pragma "nounroll";
	ld.global.f64 	%fd125, [%rd85];
	fma.rn.f64 	%fd348, %fd125, %fd125, %fd348;
	add.s64 	%rd85, %rd85, 4096;
	add.s32 	%r245, %r245, 1;
	setp.ne.s32 	%p16, %r245, 0;
	@%p16 bra 	$L__BB12_44;
$L__BB12_45:
	// begin inline asm
	mov.u32 %r53, %laneid;
	// end inline asm
	mov.b64 	%rd41, %fd348;
	mov.b64 	{%r55, %r60}, %rd41;
	mov.b32 	%r61, 1;
	mov.b32 	%r102, 31;
	mov.b32 	%r103, -1;
	// begin inline asm
	shfl.sync.down.b32 %r54, %r55, %r61, %r102, %r103;
	// end inline asm
	// begin inline asm
	shfl.sync.down.b32 %r59, %r60, %r61, %r102, %r103;
	// end inline asm
	mov.b64 	%rd42, {%r54, %r59};
	mov.b64 	%fd126, %rd42;
	setp.gt.s32 	%p17, %r53, 30;
	add.f64 	%fd127, %fd348, %fd126;
	selp.f64 	%fd128, %fd348, %fd127, %p17;
	mov.b64 	%rd43, %fd128;
	mov.b64 	{%r65, %r70}, %rd43;
	mov.b32 	%r71, 2;
	// begin inline asm
	shfl.sync.down.b32 %r64, %r65, %r71, %r102, %r103;
	// end inline asm
	// begin inline asm
	shfl.sync.down.b32 %r69, %r70, %r71, %r102, %r103;
	// end inline asm
	mov.b64 	%rd44, {%r64, %r69};
	mov.b64 	%fd129, %rd44;
	setp.gt.s32 	%p18, %r53, 29;
	add.f64 	%fd130, %fd128, %fd129;
	selp.f64 	%fd131, %fd128, %fd130, %p18;
	mov.b64 	%rd45, %fd131;
	mov.b64 	{%r75, %r80}, %rd45;
	mov.b32 	%r81, 4;
	// begin inline asm
	shfl.sync.down.b32 %r74, %r75, %r81, %r102, %r103;
	// end inline asm
	// begin inline asm
	shfl.sync.down.b32 %r79, %r80, %r81, %r102, %r103;
	// end inline asm
	mov.b64 	%rd46, {%r74, %r79};
	mov.b64 	%fd132, %rd46;
	setp.gt.s32 	%p19, %r53, 27;
	add.f64 	%fd133, %fd131, %fd132;
	selp.f64 	%fd134, %fd131, %fd133, %p19;
	mov.b64 	%rd47, %fd134;
	mov.b64 	{%r85, %r90}, %rd47;
	mov.b32 	%r91, 8;
	// begin inline asm
	shfl.sync.down.b32 %r84, %r85, %r91, %r102, %r103;
	// end inline asm
	// begin inline asm
	shfl.sync.down.b32 %r89, %r90, %r91, %r102, %r103;
	// end inline asm
	mov.b64 	%rd48, {%r84, %r89};
	mov.b64 	%fd135, %rd48;
	setp.gt.s32 	%p20, %r53, 23;
	add.f64 	%fd136, %fd134, %fd135;
	selp.f64 	%fd137, %fd134, %fd136, %p20;
	mov.b64 	%rd49, %fd137;
	mov.b64 	{%r95, %r100}, %rd49;
	mov.b32 	%r101, 16;
	// begin inline asm
	shfl.sync.down.b32 %r94, %r95, %r101, %r102, %r103;
	// end inline asm
	// begin inline asm
	shfl.sync.down.b32 %r99, %r100, %r101, %r102, %r103;
	// end inline asm
	mov.b64 	%rd50, {%r94, %r99};
	mov.b64 	%fd138, %rd50;
	setp.gt.s32 	%p21, %r53, 15;
	add.f64 	%fd38, %fd137, %fd138;
	selp.f64 	%fd349, %fd137, %fd38, %p21;
	setp.ne.s32 	%p22, %r53, 0;
	@%p22 bra 	$L__BB12_47;
	shr.u32 	%r104, %r24, 2;
	and.b32  	%r105, %r104, 248;
	mov.u32 	%r106, _ZZN3cub18CUB_300001_SM_10006detail6reduce28DeviceReduceSingleTileKernelINS2_10policy_hubIdyN4cuda3std3__44plusIdEEE10Policy1000EN6thrust24THRUST_300001_SM_1000_NS6detail15normal_iteratorINSD_10device_ptrIdEEEEPdyS9_dd12unary_squareIdEEEvT0_T1_T2_T3_T4_T6_E12temp_storage;
	add.s32 	%r107, %r106, %r105;
	st.shared.f64 	[%r107+16], %fd38;
$L__BB12_47:
	bar.sync 	0;
	setp.ne.s32 	%p23, %r24, 0;
	@%p23 bra 	$L__BB12_49;
	ld.shared.f64 	%fd139, [_ZZN3cub18CUB_300001_SM_10006detail6reduce28DeviceReduceSingleTileKernelINS2_10policy_hubIdyN4cuda3std3__44plusIdEEE10Policy1000EN6thrust24THRUST_300001_SM_1000_NS6detail15normal_iteratorINSD_10device_ptrIdEEEEPdyS9_dd12unary_squareIdEEEvT0_T1_T2_T3_T4_T6_E12temp_storage+24];
	add.f64 	%fd140, %fd349, %fd139;
	ld.shared.f64 	%fd141, [_ZZN3cub18CUB_300001_SM_10006detail6reduce28DeviceReduceSingleTileKernelINS2_10policy_hubIdyN4cuda3std3__44plusIdEEE10Policy1000EN6thrust24THRUST_300001_SM_1000_NS6detail15normal_iteratorINSD_10device_ptrIdEEEEPdyS9_dd12unary_squareIdEEEvT0_T1_T2_T3_T4_T6_E12temp_storage+32];
	add.f64 	%fd142, %fd140, %fd141;
	ld.shared.f64 	%fd143, [_ZZN3cub18CUB_300001_SM_10006detail6reduce28DeviceReduceSingleTileKernelINS2_10policy_hubIdyN4cuda3std3__44plusIdEEE10Policy1000EN6thrust24THRUST_300001_SM_1000_NS6detail15normal_iteratorINSD_10device_ptrIdEEEEPdyS9_dd12unary_squareIdEEEvT0_T1_T2_T3_T4_T6_E12temp_storage+40];
	add.f64 	%fd144, %fd142, %fd143;
	ld.shared.f64 	%fd145, [_ZZN3cub18CUB_300001_SM_10006detail6reduce28DeviceReduceSingleTileKernelINS2_10policy_hubIdyN4cuda3std3__44plusIdEEE10Policy1000EN6thrust24THRUST_300001_SM_1000_NS6detail15normal_iteratorINSD_10device_ptrIdEEEEPdyS9_dd12unary_squareIdEEEvT0_T1_T2_T3_T4_T6_E12temp_storage+48];
	add.f64 	%fd146, %fd144, %fd145;
	ld.shared.f64 	%fd147, [_ZZN3cub18CUB_300001_SM_10006detail6reduce28DeviceReduceSingleTileKernelINS2_10policy_hubIdyN4cuda3std3__44plusIdEEE10Policy1000EN6thrust24THRUST_300001_SM_1000_NS6detail15normal_iteratorINSD_10device_ptrIdEEEEPdyS9_dd12unary_squareIdEEEvT0_T1_T2_T3_T4_T6_E12temp_storage+56];
	add.f64 	%fd148, %fd146, %fd147;
	ld.shared.f64 	%fd149, [_ZZN3cub18CUB_300001_SM_10006detail6reduce28DeviceReduceSingleTileKernelINS2_10policy_hubIdyN4cuda3std3__44plusIdEEE10Policy1000EN6thrust24THRUST_300001_SM_1000_NS6detail15normal_iteratorINSD_10device_ptrIdEEEEPdyS9_dd12unary_squareIdEEEvT0_T1_T2_T3_T4_T6_E12temp_storage+64];
	add.f64 	%fd150, %fd148, %fd149;
	ld.shared.f64 	%fd151, [_ZZN3cub18CUB_300001_SM_10006detail6reduce28DeviceReduceSingleTileKernelINS2_10policy_hubIdyN4cuda3std3__44plusIdEEE10Policy1000EN6thrust24THRUST_300001_SM_1000_NS6detail15normal_iteratorINSD_10device_ptrIdEEEEPdyS9_dd12unary_squareIdEEEvT0_T1_T2_T3_T4_T6_E12temp_storage+72];
	add.f64 	%fd152, %fd150, %fd151;
	ld.shared.f64 	%fd153, [_ZZN3cub18CUB_300001_SM_10006detail6reduce28DeviceReduceSingleTileKernelINS2_10policy_hubIdyN4cuda3std3__44plusIdEEE10Policy1000EN6thrust24THRUST_300001_SM_1000_NS6detail15normal_iteratorINSD_10device_ptrIdEEEEPdyS9_dd12unary_squareIdEEEvT0_T1_T2_T3_T4_T6_E12temp_storage+80];
	add.f64 	%fd154, %fd152, %fd153;
	ld.shared.f64 	%fd155, [_ZZN3cub18CUB_300001_SM_10006detail6reduce28DeviceReduceSingleTileKernelINS2_10policy_hubIdyN4cuda3std3__44plusIdEEE10Policy1000EN6thrust24THRUST_300001_SM_1000_NS6detail15normal_iteratorINSD_10device_ptrIdEEEEPdyS9_dd12unary_squareIdEEEvT0_T1_T2_T3_T4_T6_E12temp_storage+88];
	add.f64 	%fd156, %fd154, %fd155;
	ld.shared.f64 	%fd157, [_ZZN3cub18CUB_300001_SM_10006detail6reduce28DeviceReduceSingleTileKernelINS2_10policy_hubIdyN4cuda3std3__44plusIdEEE10Policy1000EN6thrust24THRUST_300001_SM_1000_NS6detail15normal_iteratorINSD_10device_ptrIdEEEEPdyS9_dd12unary_squareIdEEEvT0_T1_T2_T3_T4_T6_E12temp_storage+96];
	add.f64 	%fd158, %fd156, %fd157;
	ld.shared.f64 	%fd159, [_ZZN3cub18CUB_300001_SM_10006detail6reduce28DeviceReduceSingleTileKernelINS2_10policy_hubIdyN4cuda3std3__44plusIdEEE10Policy1000EN6thrust24THRUST_300001_SM_1000_NS6detail15normal_iteratorINSD_10device_ptrIdEEEEPdyS9_dd12unary_squareIdEEEvT0_T1_T2_T3_T4_T6_E12temp_storage+104];
	add.f64 	%fd160, %fd158, %fd159;
	ld.shared.f64 	%fd161, [_ZZN3cub18CUB_300001_SM_10006detail6reduce28DeviceReduceSingleTileKernelINS2_10policy_hubIdyN4cuda3std3__44plusIdEEE10Policy1000EN6thrust24THRUST_300001_SM_1000_NS6detail15normal_iteratorINSD_10device_ptrIdEEEEPdyS9_dd12unary_squareIdEEEvT0_T1_T2_T3_T4_T6_E12temp_storage+112];
	add.f64 	%fd162, %fd160, %fd161;
	ld.shared.f64 	%fd163, [_ZZN3cub18CUB_300001_SM_10006detail6reduce28DeviceReduceSingleTileKernelINS2_10policy_hubIdyN4cuda3std3__44plusIdEEE10Policy1000EN6thrust24THRUST_300001_SM_1000_NS6detail15normal_iteratorINSD_10device_ptrIdEEEEPdyS9_dd12unary_squareIdEEEvT0_T1_T2_T3_T4_T6_E12temp_storage+120];
	add.f64 	%fd164, %fd162, %fd163;
	ld.shared.f64 	%fd165, [_ZZN3cub18CUB_300001_SM_10006detail6reduce28DeviceReduceSingleTileKernelINS2_10policy_hubIdyN4cuda3std3__44plusIdEEE10Policy1000EN6thrust24THRUST_300001_SM_1000_NS6detail15normal_iteratorINSD_10device_ptrIdEEEEPdyS9_dd12unary_squareIdEEEvT0_T1_T2_T3_T4_T6_E12temp_storage+128];
	add.f64 	%fd166, %fd164, %fd165;
	ld.shared.f64 	%fd167, [_ZZN3cub18CUB_300001_SM_10006detail6reduce28DeviceReduceSingleTileKernelINS2_10policy_hubIdyN4cuda3std3__44plusIdEEE10Policy1000EN6thrust24THRUST_300001_SM_1000_NS6detail15normal_iteratorINSD_10device_ptrIdEEEEPdyS9_dd12unary_squareIdEEEvT0_T1_T2_T3_T4_T6_E12temp_storage+136];
	add.f64 	%fd349, %fd166, %fd167;
$L__BB12_49:
	mov.u32 	%r230, %tid.x;
	setp.ne.s32 	%p65, %r230, 0;
	@%p65 bra 	$L__BB12_51;
	add.f64 	%fd327, %fd42, %fd349;
	st.global.f64 	[%rd1], %fd327;
$L__BB12_51:
	ret;

}
	// .globl	_ZN3cub18CUB_300001_SM_10006detail6reduce18DeviceReduceKernelINS2_10policy_hubIdyN4cuda3std3__44plusIdEEE10Policy1000EN6thrust24THRUST_300001_SM_1000_NS6detail15normal_iteratorINSD_10device_ptrIdEEEEyS9_d12unary_squareIdEEEvT0_PT3_T1_NS0_13GridEvenShareISO_EET2_T4_
.visible .entry _ZN3cub18CUB_300001_SM_10006detail6reduce18DeviceReduceKernelINS2_10policy_hubIdyN4cuda3std3__44plusIdEEE10Policy1000EN6thrust24THRUST_300001_SM_1000_NS6detail15normal_iteratorINSD_10device_ptrIdEEEEyS9_d12unary_squareIdEEEvT0_PT3_T1_NS0_13GridEvenShareISO_EET2_T4_(
	.param .align 8 .b8 _ZN3cub18CUB_300001_SM_10006detail6reduce18DeviceReduceKernelINS2_10policy_hubIdyN4cuda3std3__44plusIdEEE10Policy1000EN6thrust24THRUST_300001_SM_1000_NS6detail15normal_iteratorINSD_10device_ptrIdEEEEyS9_d12unary_squareIdEEEvT0_PT3_T1_NS0_13GridEvenShareISO_EET2_T4__param_0[8],
	.param .u64 .ptr .align 1 _ZN3cub18CUB_300001_SM_10006detail6reduce18DeviceReduceKernelINS2_10policy_hubIdyN4cuda3std3__44plusIdEEE10Policy1000EN6thrust24THRUST_300001_SM_1000_NS6detail15normal_iteratorINSD_10device_ptrIdEEEEyS9_d12unary_squareIdEEEvT0_PT3_T1_NS0_13GridEvenShareISO_EET2_T4__param_1,
	.param .u64 _ZN3cub18CUB_300001_SM_10006detail6reduce18DeviceReduceKernelINS2_10policy_hubIdyN4cuda3std3__44plusIdEEE10Policy1000EN6thrust24THRUST_300001_SM_1000_NS6detail15normal_iteratorINSD_10device_ptrIdEEEEyS9_d12unary_squareIdEEEvT0_PT3_T1_NS0_13GridEvenShareISO_EET2_T4__param_2,
	.param .align 8 .b8 _ZN3cub18CUB_300001_SM_10006detail6reduce18DeviceReduceKernelINS2_10policy_hubIdyN4cuda3std3__44plusIdEEE10Policy1000EN6thrust24THRUST_300001_SM_1000_NS6detail15normal_iteratorINSD_10device_ptrIdEEEEyS9_d12unary_squareIdEEEvT0_PT3_T1_NS0_13GridEvenShareISO_EET2_T4__param_3[72],
	.param .align 1 .b8 _ZN3cub18CUB_300001_SM_10006detail6reduce18DeviceReduceKernelINS2_10policy_hubIdyN4cuda3std3__44plusIdEEE10Policy1000EN6thrust24THRUST_300001_SM_1000_NS6detail15normal_iteratorINSD_10device_ptrIdEEEEyS9_d12unary_squareIdEEEvT0_PT3_T1_NS0_13GridEvenShareISO_EET2_T4__param_4[1],
	.param .align 1 .b8 _ZN3cub18CUB_300001_SM_10006detail6reduce18DeviceReduceKernelINS2_10policy_hubIdyN4cuda3std3__44plusIdEEE10Policy1000EN6thrust24THRUST_300001_SM_1000_NS6detail15normal_iteratorINSD_10device_ptrIdEEEEyS9_d12unary_squareIdEEEvT0_PT3_T1_NS0_13GridEvenShareISO_EET2_T4__param_5[1]
)
.maxntid 512
{
	.reg .pred 	%p<65>;
	.reg .b16 	%rs<4>;
	.reg .b32 	%r<279>;
	.reg .b64 	%rd<105>;
	.reg .b64 	%fd<346>;
	// demoted variable
	.shared .align 8 .b8 _ZZN3cub18CUB_300001_SM_10006detail6reduce18DeviceReduceKernelINS2_10policy_hubIdyN4cuda3std3__44plusIdEEE10Policy1000EN6thrust24THRUST_300001_SM_1000_NS6detail15normal_iteratorINSD_10device_ptrIdEEEEyS9_d12unary_squareIdEEEvT0_PT3_T1_NS0_13GridEvenShareISO_EET2_T4_E12temp_storage[152];
	ld.param.u64 	%rd1, [_ZN3cub18CUB_300001_SM_10006detail6reduce18DeviceReduceKernelINS2_10policy_hubIdyN4cuda3std3__44plusIdEEE10Policy1000EN6thrust24THRUST_300001_SM_1000_NS6detail15normal_iteratorINSD_10device_ptrIdEEEEyS9_d12unary_squareIdEEEvT0_PT3_T1_NS0_13GridEvenShareISO_EET2_T4__param_3+32];
	ld.param.u32 	%r1, [_ZN3cub18CUB_300001_SM_10006detail6reduce18DeviceReduceKernelINS2_10policy_hubIdyN4cuda3std3__44plusIdEEE10Policy1000EN6thrust24THRUST_300001_SM_1000_NS6detail15normal_iteratorINSD_10device_ptrIdEEEEyS9_d12unary_squareIdEEEvT0_PT3_T1_NS0_13GridEvenShareISO_EET2_T4__param_3+40];
	ld.param.u64 	%rd25, [_ZN3cub18CUB_300001_SM_10006detail6reduce18DeviceReduceKernelINS2_10policy_hubIdyN4cuda3std3__44plusIdEEE10Policy1000EN6thrust24THRUST_300001_SM_1000_NS6detail15normal_iteratorINSD_10device_ptrIdEEEEyS9_d12unary_squareIdEEEvT0_PT3_T1_NS0_13GridEvenShareISO_EET2_T4__param_0];
	cvta.to.global.u64 	%rd2, %rd25;
	mov.u32 	%r2, %ctaid.x;
	mul.lo.s32 	%r50, %r1, 3584;
	cvt.s64.s32 	%rd3, %r50;
	mul.lo.s32 	%r51, %r2, 3584;
	cvt.u64.u32 	%rd4, %r51;
	sub.s64 	%rd5, %rd1, %rd4;
	setp.gt.u64 	%p1, %rd5, 3583;
	@%p1 bra 	$L__BB13_25;
	cvt.u32.u64 	%r135, %rd4;
	cvt.u32.u64 	%r3, %rd1;
	sub.s32 	%r4, %r3, %r135;
	mov.u32 	%r5, %tid.x;
	setp.ge.s32 	%p23, %r5, %r4;
	mov.f64 	%fd334, 0d0000000000000000;
	mov.u32 	%r266, %r5;
	@%p23 bra 	$L__BB13_3;
	add.s32 	%r137, %r135, %r5;
	mul.wide.u32 	%rd58, %r137, 8;
	add.s64 	%rd59, %rd2, %rd58;
	ld.global.f64 	%fd167, [%rd59];
	mul.f64 	%fd334, %fd167, %fd167;
	add.s32 	%r266, %r5, 512;
$L__BB13_3:
	setp.ge.s32 	%p24, %r266, %r4;
	@%p24 bra 	$L__BB13_16;
	not.b32 	%r139, %r266;
	add.s32 	%r140, %r139, %r3;
	sub.s32 	%r141, %r140, %r135;
	shr.u32 	%r142, %r141, 9;
	add.s32 	%r8, %r142, 1;
	and.b32  	%r9, %r8, 15;
	setp.lt.u32 	%p25, %r141, 7680;
	@%p25 bra 	$L__BB13_7;
	and.b32  	%r143, %r8, 16777200;
	neg.s32 	%r264, %r143;
	mul.wide.u32 	%rd60, %r2, 28672;
	mul.wide.u32 	%rd61, %r266, 8;
	add.s64 	%rd62, %rd60, %rd61;
	add.s64 	%rd63, %rd62, %rd2;
	add.s64 	%rd99, %rd63, 32768;
$L__BB13_6:
	.pragma "nounroll";
	ld.global.f64 	%fd169, [%rd99+-32768];
	fma.rn.f64 	%fd170, %fd169, %fd169, %fd334;
	ld.global.f64 	%fd171, [%rd99+-28672];
	fma.rn.f64 	%fd172, %fd171, %fd171, %fd170;
	ld.global.f64 	%fd173, [%rd99+-24576];
	fma.rn.f64 	%fd174, %fd173, %fd173, %fd172;
	ld.global.f64 	%fd175, [%rd99+-20480];
	fma.rn.f64 	%fd176, %fd175, %fd175, %fd174;
	ld.global.f64 	%fd177, [%rd99+-16384];
	fma.rn.f64 	%fd178, %fd177, %fd177, %fd176;
	ld.global.f64 	%fd179, [%rd99+-12288];
	fma.rn.f64 	%fd180, %fd179, %fd179, %fd178;
	ld.global.f64 	%fd181, [%rd99+-8192];
	fma.rn.f64 	%fd182, %fd181, %fd181, %fd180;
	ld.global.f64 	%fd183, [%rd99+-4096];
	fma.rn.f64 	%fd184, %fd183, %fd183, %fd182;
	ld.global.f64 	%fd185, [%rd99];
	fma.rn.f64 	%fd186, %fd185, %fd185, %fd184;
	ld.global.f64 	%fd187, [%rd99+4096];
	fma.rn.f64 	%fd188, %fd187, %fd187, %fd186;
	ld.global.f64 	%fd189, [%rd99+8192];
	fma.rn.f64 	%fd190, %fd189, %fd189, %fd188;
	ld.global.f64 	%fd191, [%rd99+12288];
	fma.rn.f64 	%fd192, %fd191, %fd191, %fd190;
	ld.global.f64 	%fd193, [%rd99+16384];
	fma.rn.f64 	%fd194, %fd193, %fd193, %fd192;
	ld.global.f64 	%fd195, [%rd99+20480];
	fma.rn.f64 	%fd196, %fd195, %fd195, %fd194;
	ld.global.f64 	%fd197, [%rd99+24576];
	fma.rn.f64 	%fd198, %fd197, %fd197, %fd196;
	ld.global.f64 	%fd199, [%rd99+28672];
	fma.rn.f64 	%fd334, %fd199, %fd199, %fd198;
	add.s32 	%r266, %r266, 8192;
	add.s32 	%r264, %r264, 16;
	add.s64 	%rd99, %rd99, 65536;
	setp.ne.s32 	%p26, %r264, 0;
	@%p26 bra 	$L__BB13_6;
$L__BB13_7:
	setp.eq.s32 	%p27, %r9, 0;
	@%p27 bra 	$L__BB13_16;
	and.b32  	%r16, %r8, 7;
	setp.lt.u32 	%p28, %r9, 8;
	@%p28 bra 	$L__BB13_10;
	cvt.s64.s32 	%rd64, %r266;
	add.s64 	%rd65, %rd64, %rd4;
	shl.b64 	%rd66, %rd65, 3;
	add.s64 	%rd67, %rd2, %rd66;
	ld.global.f64 	%fd201, [%rd67];
	fma.rn.f64 	%fd202, %fd201, %fd201, %fd334;
	ld.global.f64 	%fd203, [%rd67+4096];
	fma.rn.f64 	%fd204, %fd203, %fd203, %fd202;
	ld.global.f64 	%fd205, [%rd67+8192];
	fma.rn.f64 	%fd206, %fd205, %fd205, %fd204;
	ld.global.f64 	%fd207, [%rd67+12288];
	fma.rn.f64 	%fd208, %fd207, %fd207, %fd206;
	ld.global.f64 	%fd209, [%rd67+16384];
	fma.rn.f64 	%fd210, %fd209, %fd209, %fd208;
	ld.global.f64 	%fd211, [%rd67+20480];
	fma.rn.f64 	%fd212, %fd211, %fd211, %fd210;
	ld.global.f64 	%fd213, [%rd67+24576];
	fma.rn.f64 	%fd214, %fd213, %fd213, %fd212;
	ld.global.f64 	%fd215, [%rd67+28672];
	fma.rn.f64 	%fd334, %fd215, %fd215, %fd214;
	add.s32 	%r266, %r266, 4096;
$L__BB13_10:
	setp.eq.s32 	%p29, %r16, 0;
	@%p29 bra 	$L__BB13_16;
	and.b32  	%r19, %r8, 3;
	setp.lt.u32 	%p30, %r16, 4;
	@%p30 bra 	$L__BB13_13;
	cvt.s64.s32 	%rd68, %r266;
	add.s64 	%rd69, %rd68, %rd4;
	shl.b64 	%rd70, %rd69, 3;
	add.s64 	%rd71, %rd2, %rd70;
	ld.global.f64 	%fd217, [%rd71];
	fma.rn.f64 	%fd218, %fd217, %fd217, %fd334;
	ld.global.f64 	%fd219, [%rd71+4096];
	fma.rn.f64 	%fd220, %fd219, %fd219, %fd218;
	ld.global.f64 	%fd221, [%rd71+8192];
	fma.rn.f64 	%fd222, %fd221, %fd221, %fd220;
	ld.global.f64 	%fd223, [%rd71+12288];
	fma.rn.f64 	%fd334, %fd223, %fd223, %fd222;
	add.s32 	%r266, %r266, 2048;
$L__BB13_13:
	setp.eq.s32 	%p31, %r19, 0;
	@%p31 bra 	$L__BB13_16;
	mul.wide.u32 	%rd72, %r2, 28672;
	add.s64 	%rd9, %rd2, %rd72;
	neg.s32 	%r269, %r19;
$L__BB13_15:
	.pragma "nounroll";
	mul.wide.s32 	%rd73, %r266, 8;
	add.s64 	%rd74, %rd9, %rd73;
	ld.global.f64 	%fd224, [%rd74];
	fma.rn.f64 	%fd334, %fd224, %fd224, %fd334;
	add.s32 	%r266, %r266, 512;
	add.s32 	%r269, %r269, 1;
	setp.ne.s32 	%p32, %r269, 0;
	@%p32 bra 	$L__BB13_15;
$L__BB13_16:
	setp.lt.s32 	%p33, %r4, 512;
	@%p33 bra 	$L__BB13_21;
	// begin inline asm
	mov.u32 %r207, %laneid;
	// end inline asm
	mov.b64 	%rd85, %fd334;
	mov.b64 	{%r209, %r214}, %rd85;
	mov.b32 	%r215, 1;
	mov.b32 	%r256, 31;
	mov.b32 	%r257, -1;
	// begin inline asm
	shfl.sync.down.b32 %r208, %r209, %r215, %r256, %r257;
	// end inline asm
	// begin inline asm
	shfl.sync.down.b32 %r213, %r214, %r215, %r256, %r257;
	// end inline asm
	mov.b64 	%rd86, {%r208, %r213};
	mov.b64 	%fd283, %rd86;
	setp.gt.s32 	%p57, %r207, 30;
	add.f64 	%fd284, %fd334, %fd283;
	selp.f64 	%fd285, %fd334, %fd284, %p57;
	mov.b64 	%rd87, %fd285;
	mov.b64 	{%r219, %r224}, %rd87;
	mov.b32 	%r225, 2;
	// begin inline asm
	shfl.sync.down.b32 %r218, %r219, %r225, %r256, %r257;
	// end inline asm
	// begin inline asm
	shfl.sync.down.b32 %r223, %r224, %r225, %r256, %r257;
	// end inline asm
	mov.b64 	%rd88, {%r218, %r223};
	mov.b64 	%fd286, %rd88;
	setp.gt.s32 	%p58, %r207, 29;
	add.f64 	%fd287, %fd285, %fd286;
	selp.f64 	%fd288, %fd285, %fd287, %p58;
	mov.b64 	%rd89, %fd288;
	mov.b64 	{%r229, %r234}, %rd89;
	mov.b32 	%r235, 4;
	// begin inline asm
	shfl.sync.down.b32 %r228, %r229, %r235, %r256, %r257;
	// end inline asm
	// begin inline asm
	shfl.sync.down.b32 %r233, %r234, %r235, %r256, %r257;
	// end inline asm
	mov.b64 	%rd90, {%r228, %r233};
	mov.b64 	%fd289, %rd90;
	setp.gt.s32 	%p59, %r207, 27;
	add.f64 	%fd290, %fd288, %fd289;
	selp.f64 	%fd291, %fd288, %fd290, %p59;
	mov.b64 	%rd91, %fd291;
	mov.b64 	{%r239, %r244}, %rd91;
	mov.b32 	%r245, 8;
	// begin inline asm
	shfl.sync.down.b32 %r238, %r239, %r245, %r256, %r257;
	// end inline asm
	// begin inline asm
	shfl.sync.down.b32 %r243, %r244, %r245, %r256, %r257;
	// end inline asm
	mov.b64 	%rd92, {%r238, %r243};
	mov.b64 	%fd292, %rd92;
	setp.gt.s32 	%p60, %r207, 23;
	add.f64 	%fd293, %fd291, %fd292;
	selp.f64 	%fd294, %fd291, %fd293, %p60;
	mov.b64 	%rd93, %fd294;
	mov.b64 	{%r249, %r254}, %rd93;
	mov.b32 	%r255, 16;
	// begin inline asm
	shfl.sync.down.b32 %r248, %r249, %r255, %r256, %r257;
	// end inline asm
	// begin inline asm
	shfl.sync.down.b32 %r253, %r254, %r255, %r256, %r257;
	// end inline asm
	mov.b64 	%rd94, {%r248, %r253};
	mov.b64 	%fd295, %rd94;
	setp.gt.s32 	%p61, %r207, 15;
	add.f64 	%fd16, %fd294, %fd295;
	selp.f64 	%fd345, %fd294, %fd16, %p61;
	setp.ne.s32 	%p62, %r207, 0;
	@%p62 bra 	$L__BB13_19;
	shr.u32 	%r258, %r5, 2;
	and.b32  	%r259, %r258, 248;
	mov.u32 	%r260, _ZZN3cub18CUB_300001_SM_10006detail6reduce18DeviceReduceKernelINS2_10policy_hubIdyN4cuda3std3__44plusIdEEE10Policy1000EN6thrust24THRUST_300001_SM_1000_NS6detail15normal_iteratorINSD_10device_ptrIdEEEEyS9_d12unary_squareIdEEEvT0_PT3_T1_NS0_13GridEvenShareISO_EET2_T4_E12temp_storage;
	add.s32 	%r261, %r260, %r259;
	st.shared.f64 	[%r261+16], %fd16;
$L__BB13_19:
	bar.sync 	0;
	setp.ne.s32 	%p63, %r5, 0;
	@%p63 bra 	$L__BB13_46;
	ld.shared.f64 	%fd296, [_ZZN3cub18CUB_300001_SM_10006detail6reduce18DeviceReduceKernelINS2_10policy_hubIdyN4cuda3std3__44plusIdEEE10Policy1000EN6thrust24THRUST_300001_SM_1000_NS6detail15normal_iteratorINSD_10device_ptrIdEEEEyS9_d12unary_squareIdEEEvT0_PT3_T1_NS0_13GridEvenShareISO_EET2_T4_E12temp_storage+24];
	add.f64 	%fd297, %fd345, %fd296;
	ld.shared.f64 	%fd298, [_ZZN3cub18CUB_300001_SM_10006detail6reduce18DeviceReduceKernelINS2_10policy_hubIdyN4cuda3std3__44plusIdEEE10Policy1000EN6thrust24THRUST_300001_SM_1000_NS6detail15normal_iteratorINSD_10device_ptrIdEEEEyS9_d12unary_squareIdEEEvT0_PT3_T1_NS0_13GridEvenShareISO_EET2_T4_E12temp_storage+32];
	add.f64 	%fd299, %fd297, %fd298;
	ld.shared.f64 	%fd300, [_ZZN3cub18CUB_300001_SM_10006detail6reduce18DeviceReduceKernelINS2_10policy_hubIdyN4cuda3std3__44plusIdEEE10Policy1000EN6thrust24THRUST_300001_SM_1000_NS6detail15normal_iteratorINSD_10device_ptrIdEEEEyS9_d12unary_squareIdEEEvT0_PT3_T1_NS0_13GridEvenShareISO_EET2_T4_E12temp_storage+40];
	add.f64 	%fd301, %fd299, %fd300;
	ld.shared.f64 	%fd302, [_ZZN3cub18CUB_300001_SM_10006detail6reduce18DeviceReduceKernelINS2_10policy_hubIdyN4cuda3std3__44plusIdEEE10Policy1000EN6thrust24THRUST_300001_SM_1000_NS6detail15normal_iteratorINSD_10device_ptrIdEEEEyS9_d12unary_squareIdEEEvT0_PT3_T1_NS0_13GridEvenShareISO_EET2_T4_E12temp_storage+48];
	add.f64 	%fd303, %fd301, %fd302;
	ld.shared.f64 	%fd304, [_ZZN3cub18CUB_300001_SM_10006detail6reduce18DeviceReduceKernelINS2_10policy_hubIdyN4cuda3std3__44plusIdEEE10Policy1000EN6thrust24THRUST_300001_SM_1000_NS6detail15normal_iteratorINSD_10device_ptrIdEEEEyS9_d12unary_squareIdEEEvT0_PT3_T1_NS0_13GridEvenShareISO_EET2_T4_E12temp_storage+56];
	add.f64 	%fd305, %fd303, %fd304;
	ld.shared.f64 	%fd306, [_ZZN3cub18CUB_300001_SM_10006detail6reduce18DeviceReduceKernelINS2_10policy_hubIdyN4cuda3std3__44plusIdEEE10Policy1000EN6thrust24THRUST_300001_SM_1000_NS6detail15normal_iteratorINSD_10device_ptrIdEEEEyS9_d12unary_squareIdEEEvT0_PT3_T1_NS0_13GridEvenShareISO_EET2_T4_E12temp_storage+64];
	add.f64 	%fd307, %fd305, %fd306;
	ld.shared.f64 	%fd308, [_ZZN3cub18CUB_300001_SM_10006detail6reduce18DeviceReduceKernelINS2_10policy_hubIdyN4cuda3std3__44plusIdEEE10Policy1000EN6thrust24THRUST_300001_SM_1000_NS6detail15normal_iteratorINSD_10device_ptrIdEEEEyS9_d12unary_squareIdEEEvT0_PT3_T1_NS0_13GridEvenShareISO_EET2_T4_E12temp_storage+72];
	add.f64 	%fd309, %fd307, %fd308;
	ld.shared.f64 	%fd310, [_ZZN3cub18CUB_300001_SM_10006detail6reduce18DeviceReduceKernelINS2_10policy_hubIdyN4cuda3std3__44plusIdEEE10Policy1000EN6thrust24THRUST_300001_SM_1000_NS6detail15normal_iteratorINSD_10device_ptrIdEEEEyS9_d12unary_squareIdEEEvT0_PT3_T1_NS0_13GridEvenShareISO_EET2_T4_E12temp_storage+80];
	add.f64 	%fd311, %fd309, %fd310;
	ld.shared.f64 	%fd312, [_ZZN3cub18CUB_300001_SM_10006detail6reduce18DeviceReduceKernelINS2_10policy_hubIdyN4cuda3std3__44plusIdEEE10Policy1000EN6thrust24THRUST_300001_SM_1000_NS6detail15normal_iteratorINSD_10device_ptrIdEEEEyS9_d12unary_squareIdEEEvT0_PT3_T1_NS0_13GridEvenShareISO_EET2_T4_E12temp_storage+88];
	add.f64 	%fd313, %fd311, %fd312;
	ld.shared.f64 	%fd314, [_ZZN3cub18CUB_300001_SM_10006detail6reduce18DeviceReduceKernelINS2_10policy_hubIdyN4cuda3std3__44plusIdEEE10Policy1000EN6thrust24THRUST_300001_SM_1000_NS6detail15normal_iteratorINSD_10device_ptrIdEEEEyS9_d12unary_squareIdEEEvT0_PT3_T1_NS0_13GridEvenShareISO_EET2_T4_E12temp_storage+96];
	add.f64 	%fd315, %fd313, %fd314;
	ld.shared.f64 	%fd316, [_ZZN3cub18CUB_300001_SM_10006detail6reduce18DeviceReduceKernelINS2_10policy_hubIdyN4cuda3std3__44plusIdEEE10Policy1000EN6thrust24THRUST_300001_SM_1000_NS6detail15normal_iteratorINSD_10device_ptrIdEEEEyS9_d12unary_squareIdEEEvT0_PT3_T1_NS0_13GridEvenShareISO_EET2_T4_E12temp_storage+104];
	add.f64 	%fd317, %fd315, %fd316;
	ld.shared.f64 	%fd318, [_ZZN3cub18CUB_300001_SM_10006detail6reduce18DeviceReduceKernelINS2_10policy_hubIdyN4cuda3std3__44plusIdEEE10Policy1000EN6thrust24THRUST_300001_SM_1000_NS6detail15normal_iteratorINSD_10device_ptrIdEEEEyS9_d12unary_squareIdEEEvT0_PT3_T1_NS0_13GridEvenShareISO_EET2_T4_E12temp_storage+112];
	add.f64 	%fd319, %fd317, %fd318;
	ld.shared.f64 	%fd320, [_ZZN3cub18CUB_300001_SM_10006detail6reduce18DeviceReduceKernelINS2_10policy_hubIdyN4cuda3std3__44plusIdEEE10Policy1000EN6thrust24THRUST_300001_SM_1000_NS6detail15normal_iteratorINSD_10device_ptrIdEEEEyS9_d12unary_squareIdEEEvT0_PT3_T1_NS0_13GridEvenShareISO_EET2_T4_E12temp_storage+120];
	add.f64 	%fd321, %fd319, %fd320;
	ld.shared.f64 	%fd322, [_ZZN3cub18CUB_300001_SM_10006detail6reduce18DeviceReduceKernelINS2_10policy_hubIdyN4cuda3std3__44plusIdEEE10Policy1000EN6thrust24THRUST_300001_SM_1000_NS6detail15normal_iteratorINSD_10device_ptrIdEEEEyS9_d12unary_squareIdEEEvT0_PT3_T1_NS0_13GridEvenShareISO_EET2_T4_E12temp_storage+128];
	add.f64 	%fd323, %fd321, %fd322;
	ld.shared.f64 	%fd324, [_ZZN3cub18CUB_300001_SM_10006detail6reduce18DeviceReduceKernelINS2_10policy_hubIdyN4cuda3std3__44plusIdEEE10Policy1000EN6thrust24THRUST_300001_SM_1000_NS6detail15normal_iteratorINSD_10device_ptrIdEEEEyS9_d12unary_squareIdEEEvT0_PT3_T1_NS0_13GridEvenShareISO_EET2_T4_E12temp_storage+136];
	add.f64 	%fd345, %fd323, %fd324;
	bra.uni 	$L__BB13_46;
$L__BB13_21:
	// begin inline asm
	mov.u32 %r144, %laneid;
	// end inline asm
	and.b32  	%r195, %r5, 992;
	add.s32 	%r196, %r195, 32;
	setp.gt.s32 	%p34, %r196, %r4;
	not.b32 	%r197, %r195;
	add.s32 	%r198, %r4, %r197;
	selp.b32 	%r193, %r198, 31, %p34;
	mov.b64 	%rd75, %fd334;
	mov.b64 	{%r146, %r151}, %rd75;
	mov.b32 	%r152, 1;
	mov.b32 	%r194, -1;
	// begin inline asm
	shfl.sync.down.b32 %r145, %r146, %r152, %r193, %r194;
	// end inline asm
	// begin inline asm
	shfl.sync.down.b32 %r150, %r151, %r152, %r193, %r194;
	// end inline asm
	mov.b64 	%rd76, {%r145, %r150};
	mov.b64 	%fd225, %rd76;
	setp.lt.s32 	%p35, %r144, %r193;
	add.f64 	%fd226, %fd334, %fd225;
	selp.f64 	%fd227, %fd226, %fd334, %p35;
	mov.b64 	%rd77, %fd227;
	mov.b64 	{%r156, %r161}, %rd77;
	mov.b32 	%r162, 2;
	// begin inline asm
	shfl.sync.down.b32 %r155, %r156, %r162, %r193, %r194;
	// end inline asm
	// begin inline asm
	shfl.sync.down.b32 %r160, %r161, %r162, %r193, %r194;
	// end inline asm
	mov.b64 	%rd78, {%r155, %r160};
	mov.b64 	%fd228, %rd78;
	add.s32 	%r199, %r144, 2;
	setp.gt.s32 	%p36, %r199, %r193;
	add.f64 	%fd229, %fd227, %fd228;
	selp.f64 	%fd230, %fd227, %fd229, %p36;
	mov.b64 	%rd79, %fd230;
	mov.b64 	{%r166, %r171}, %rd79;
	mov.b32 	%r172, 4;
	// begin inline asm
	shfl.sync.down.b32 %r165, %r166, %r172, %r193, %r194;
	// end inline asm
	// begin inline asm
	shfl.sync.down.b32 %r170, %r171, %r172, %r193, %r194;
	// end inline asm
	mov.b64 	%rd80, {%r165, %r170};
	mov.b64 	%fd231, %rd80;
	add.s32 	%r200, %r144, 4;
	setp.gt.s32 	%p37, %r200, %r193;
	add.f64 	%fd232, %fd230, %fd231;
	selp.f64 	%fd233, %fd230, %fd232, %p37;
	mov.b64 	%rd81, %fd233;
	mov.b64 	{%r176, %r181}, %rd81;
	mov.b32 	%r182, 8;
	// begin inline asm
	shfl.sync.down.b32 %r175, %r176, %r182, %r193, %r194;
	// end inline asm
	// begin inline asm
	shfl.sync.down.b32 %r180, %r181, %r182, %r193, %r194;
	// end inline asm
	mov.b64 	%rd82, {%r175, %r180};
	mov.b64 	%fd234, %rd82;
	add.s32 	%r201, %r144, 8;
	setp.gt.s32 	%p38, %r201, %r193;
	add.f64 	%fd235, %fd233, %fd234;
	selp.f64 	%fd236, %fd233, %fd235, %p38;
	mov.b64 	%rd83, %fd236;
	mov.b64 	{%r186, %r191}, %rd83;
	mov.b32 	%r192, 16;
	// begin inline asm
	shfl.sync.down.b32 %r185, %r186, %r192, %r193, %r194;
	// end inline asm
	// begin inline asm
	shfl.sync.down.b32 %r190, %r191, %r192, %r193, %r194;
	// end inline asm
	mov.b64 	%rd84, {%r185, %r190};
	mov.b64 	%fd237, %rd84;
	add.s32 	%r202, %r144, 16;
	setp.gt.s32 	%p39, %r202, %r193;
	add.f64 	%fd238, %fd236, %fd237;
	selp.f64 	%fd345, %fd236, %fd238, %p39;
	setp.ne.s32 	%p40, %r144, 0;
	@%p40 bra 	$L__BB13_23;
	shr.u32 	%r203, %r5, 2;
	and.b32  	%r204, %r203, 248;
	mov.u32 	%r205, _ZZN3cub18CUB_300001_SM_10006detail6reduce18DeviceReduceKernelINS2_10policy_hubIdyN4cuda3std3__44plusIdEEE10Policy1000EN6thrust24THRUST_300001_SM_1000_NS6detail15normal_iteratorINSD_10device_ptrIdEEEEyS9_d12unary_squareIdEEEvT0_PT3_T1_NS0_13GridEvenShareISO_EET2_T4_E12temp_storage;
	add.s32 	%r206, %r205, %r204;
	st.shared.f64 	[%r206+16], %fd345;
$L__BB13_23:
	bar.sync 	0;
	setp.ne.s32 	%p41, %r5, 0;
	@%p41 bra 	$L__BB13_46;
	setp.gt.s32 	%p42, %r4, 32;
	ld.shared.f64 	%fd239, [_ZZN3cub18CUB_300001_SM_10006detail6reduce18DeviceReduceKernelINS2_10policy_hubIdyN4cuda3std3__44plusIdEEE10Policy1000EN6thrust24THRUST_300001_SM_1000_NS6detail15normal_iteratorINSD_10device_ptrIdEEEEyS9_d12unary_squareIdEEEvT0_PT3_T1_NS0_13GridEvenShareISO_EET2_T4_E12temp_storage+24];
	add.f64 	%fd240, %fd345, %fd239;
	selp.f64 	%fd241, %fd240, %fd345, %p42;
	setp.gt.s32 	%p43, %r4, 64;
	ld.shared.f64 	%fd242, [_ZZN3cub18CUB_300001_SM_10006detail6reduce18DeviceReduceKernelINS2_10policy_hubIdyN4cuda3std3__44plusIdEEE10Policy1000EN6thrust24THRUST_300001_SM_1000_NS6detail15normal_iteratorINSD_10device_ptrIdEEEEyS9_d12unary_squareIdEEEvT0_PT3_T1_NS0_13GridEvenShareISO_EET2_T4_E12temp_storage+32];
	add.f64 	%fd243, %fd242, %fd241;
	selp.f64 	%fd244, %fd243, %fd241, %p43;
	setp.gt.s32 	%p44, %r4, 96;
	ld.shared.f64 	%fd245, [_ZZN3cub18CUB_300001_SM_10006detail6reduce18DeviceReduceKernelINS2_10policy_hubIdyN4cuda3std3__44plusIdEEE10Policy1000EN6thrust24THRUST_300001_SM_1000_NS6detail15normal_iteratorINSD_10device_ptrIdEEEEyS9_d12unary_squareIdEEEvT0_PT3_T1_NS0_13GridEvenShareISO_EET2_T4_E12temp_storage+40];
	add.f64 	%fd246, %fd245, %fd244;
	selp.f64 	%fd247, %fd246, %fd244, %p44;
	setp.gt.s32 	%p45, %r4, 128;
	ld.shared.f64 	%fd248, [_ZZN3cub18CUB_300001_SM_10006detail6reduce18DeviceReduceKernelINS2_10policy_hubIdyN4cuda3std3__44plusIdEEE10Policy1000EN6thrust24THRUST_300001_SM_1000_NS6detail15normal_iteratorINSD_10device_ptrIdEEEEyS9_d12unary_squareIdEEEvT0_PT3_T1_NS0_13GridEvenShareISO_EET2_T4_E12temp_storage+48];
	add.f64 	%fd249, %fd248, %fd247;
	selp.f64 	%fd250, %fd249, %fd247, %p45;
	setp.gt.s32 	%p46, %r4, 160;
	ld.shared.f64 	%fd251, [_ZZN3cub18CUB_300001_SM_10006detail6reduce18DeviceReduceKernelINS2_10policy_hubIdyN4cuda3std3__44plusIdEEE10Policy1000EN6thrust24THRUST_300001_SM_1000_NS6detail15normal_iteratorINSD_10device_ptrIdEEEEyS9_d12unary_squareIdEEEvT0_PT3_T1_NS0_13GridEvenShareISO_EET2_T4_E12temp_storage+56];
	add.f64 	%fd252, %fd251, %fd250;
	selp.f64 	%fd253, %fd252, %fd250, %p46;
	setp.gt.s32 	%p47, %r4, 192;
	ld.shared.f64 	%fd254, [_ZZN3cub18CUB_300001_SM_10006detail6reduce18DeviceReduceKernelINS2_10policy_hubIdyN4cuda3std3__44plusIdEEE10Policy1000EN6thrust24THRUST_300001_SM_1000_NS6detail15normal_iteratorINSD_10device_ptrIdEEEEyS9_d12unary_squareIdEEEvT0_PT3_T1_NS0_13GridEvenShareISO_EET2_T4_E12temp_storage+64];
	add.f64 	%fd255, %fd254, %fd253;
	selp.f64 	%fd256, %fd255, %fd253, %p47;
	setp.gt.s32 	%p48, %r4, 224;
	ld.shared.f64 	%fd257, [_ZZN3cub18CUB_300001_SM_10006detail6reduce18DeviceReduceKernelINS2_10policy_hubIdyN4cuda3std3__44plusIdEEE10Policy1000EN6thrust24THRUST_300001_SM_1000_NS6detail15normal_iteratorINSD_10device_ptrIdEEEEyS9_d12unary_squareIdEEEvT0_PT3_T1_NS0_13GridEvenShareISO_EET2_T4_E12temp_storage+72];
	add.f64 	%fd258, %fd257, %fd256;
	selp.f64 	%fd259, %fd258, %fd256, %p48;
	setp.gt.s32 	%p49, %r4, 256;
	ld.shared.f64 	%fd260, [_ZZN3cub18CUB_300001_SM_10006detail6reduce18DeviceReduceKernelINS2_10policy_hubIdyN4cuda3std3__44plusIdEEE10Policy1000EN6thrust24THRUST_300001_SM_1000_NS6detail15normal_iteratorINSD_10device_ptrIdEEEEyS9_d12unary_squareIdEEEvT0_PT3_T1_NS0_13GridEvenShareISO_EET2_T4_E12temp_storage+80];
	add.f64 	%fd261, %fd260, %fd259;
	selp.f64 	%fd262, %fd261, %fd259, %p49;
	setp.gt.s32 	%p50, %r4, 288;
	ld.shared.f64 	%fd263, [_ZZN3cub18CUB_300001_SM_10006detail6reduce18DeviceReduceKernelINS2_10policy_hubIdyN4cuda3std3__44plusIdEEE10Policy1000EN6thrust24THRUST_300001_SM_1000_NS6detail15normal_iteratorINSD_10device_ptrIdEEEEyS9_d12unary_squareIdEEEvT0_PT3_T1_NS0_13GridEvenShareISO_EET2_T4_E12temp_storage+88];
	add.f64 	%fd264, %fd263, %fd262;
	selp.f64 	%fd265, %fd264, %fd262, %p50;
	setp.gt.s32 	%p51, %r4, 320;
	ld.shared.f64 	%fd266, [_ZZN3cub18CUB_300001_SM_10006detail6reduce18DeviceReduceKernelINS2_10policy_hubIdyN4cuda3std3__44plusIdEEE10Policy1000EN6thrust24THRUST_300001_SM_1000_NS6detail15normal_iteratorINSD_10device_ptrIdEEEEyS9_d12unary_squareIdEEEvT0_PT3_T1_NS0_13GridEvenShareISO_EET2_T4_E12temp_storage+96];
	add.f64 	%fd267, %fd266, %fd265;
	selp.f64 	%fd268, %fd267, %fd265, %p51;
	setp.gt.s32 	%p52, %r4, 352;
	ld.shared.f64 	%fd269, [_ZZN3cub18CUB_300001_SM_10006detail6reduce18DeviceReduceKernelINS2_10policy_hubIdyN4cuda3std3__44plusIdEEE10Policy1000EN6thrust24THRUST_300001_SM_1000_NS6detail15normal_iteratorINSD_10device_ptrIdEEEEyS9_d12unary_squareIdEEEvT0_PT3_T1_NS0_13GridEvenShareISO_EET2_T4_E12temp_storage+104];
	add.f64 	%fd270, %fd269, %fd268;
	selp.f64 	%fd271, %fd270, %fd268, %p52;
	setp.gt.s32 	%p53, %r4, 384;
	ld.shared.f64 	%fd272, [_ZZN3cub18CUB_300001_SM_10006detail6reduce18DeviceReduceKernelINS2_10policy_hubIdyN4cuda3std3__44plusIdEEE10Policy1000EN6thrust24THRUST_300001_SM_1000_NS6detail15normal_iteratorINSD_10device_ptrIdEEEEyS9_d12unary_squareIdEEEvT0_PT3_T1_NS0_13GridEvenShareISO_EET2_T4_E12temp_storage+112];
	add.f64 	%fd273, %fd272, %fd271;
	selp.f64 	%fd274, %fd273, %fd271, %p53;
	setp.gt.s32 	%p54, %r4, 416;
	ld.shared.f64 	%fd275, [_ZZN3cub18CUB_300001_SM_10006detail6reduce18DeviceReduceKernelINS2_10policy_hubIdyN4cuda3std3__44plusIdEEE10Policy1000EN6thrust24THRUST_300001_SM_1000_NS6detail15normal_iteratorINSD_10device_ptrIdEEEEyS9_d12unary_squareIdEEEvT0_PT3_T1_NS0_13GridEvenShareISO_EET2_T4_E12temp_storage+120];
	add.f64 	%fd276, %fd275, %fd274;
	selp.f64 	%fd277, %fd276, %fd274, %p54;
	setp.gt.s32 	%p55, %r4, 448;
	ld.shared.f64 	%fd278, [_ZZN3cub18CUB_300001_SM_10006detail6reduce18DeviceReduceKernelINS2_10policy_hubIdyN4cuda3std3__44plusIdEEE10Policy1000EN6thrust24THRUST_300001_SM_1000_NS6detail15normal_iteratorINSD_10device_ptrIdEEEEyS9_d12unary_squareIdEEEvT0_PT3_T1_NS0_13GridEvenShareISO_EET2_T4_E12temp_storage+128];
	add.f64 	%fd279, %fd278, %fd277;
	selp.f64 	%fd280, %fd279, %fd277, %p55;
	setp.gt.s32 	%p56, %r4, 480;
	ld.shared.f64 	%fd281, [_ZZN3cub18CUB_300001_SM_10006detail6reduce18DeviceReduceKernelINS2_10policy_hubIdyN4cuda3std3__44plusIdEEE10Policy1000EN6thrust24THRUST_300001_SM_1000_NS6detail15normal_iteratorINSD_10device_ptrIdEEEEyS9_d12unary_squareIdEEEvT0_PT3_T1_NS0_13GridEvenShareISO_EET2_T4_E12temp_storage+136];
	add.f64 	%fd282, %fd281, %fd280;
	selp.f64 	%fd345, %fd282, %fd280, %p56;
	bra.uni 	$L__BB13_46;
$L__BB13_25:
	cvt.u32.u64 	%r52, %rd4;
	mov.u32 	%r27, %tid.x;
	add.s32 	%r53, %r52, %r27;
	mul.wide.u32 	%rd26, %r53, 8;
	add.s64 	%rd27, %rd2, %rd26;
	ld.global.f64 	%fd41, [%rd27];
	ld.global.f64 	%fd42, [%rd27+4096];
	mul.f64 	%fd43, %fd42, %fd42;
	ld.global.f64 	%fd44, [%rd27+8192];
	ld.global.f64 	%fd45, [%rd27+12288];
	ld.global.f64 	%fd46, [%rd27+16384];
	ld.global.f64 	%fd47, [%rd27+20480];
	ld.global.f64 	%fd48, [%rd27+24576];
	fma.rn.f64 	%fd49, %fd41, %fd41, %fd43;
	fma.rn.f64 	%fd50, %fd44, %fd44, %fd49;
	fma.rn.f64 	%fd51, %fd45, %fd45, %fd50;
	fma.rn.f64 	%fd52, %fd46, %fd46, %fd51;
	fma.rn.f64 	%fd53, %fd47, %fd47, %fd52;
	fma.rn.f64 	%fd344, %fd48, %fd48, %fd53;
	setp.lt.u64 	%p2, %rd5, %rd3;
	@%p2 bra 	$L__BB13_42;
	cvt.u32.u64 	%r55, %rd3;
	cvt.u64.u32 	%rd10, %r27;
	add.s64 	%rd101, %rd4, %rd3;
	cvt.u32.u64 	%r28, %rd1;
	not.b32 	%r57, %r27;
	add.s32 	%r58, %r57, %r28;
	sub.s32 	%r59, %r58, %r55;
	sub.s32 	%r271, %r59, %r52;
	add.s64 	%rd28, %rd101, %rd10;
	shl.b64 	%rd29, %rd28, 3;
	add.s64 	%rd30, %rd29, %rd2;
	add.s64 	%rd100, %rd30, 32768;
	mov.b32 	%r272, 0;
	mov.u64 	%rd102, %rd4;
$L__BB13_27:
	add.s64 	%rd102, %rd102, %rd3;
	add.s64 	%rd31, %rd1, -3584;
	setp.gt.u64 	%p3, %rd102, %rd31;
	@%p3 bra 	$L__BB13_29;
	cvt.u32.u64 	%r60, %rd3;
	add.s64 	%rd32, %rd102, %rd10;
	shl.b64 	%rd33, %rd32, 3;
	add.s64 	%rd34, %rd2, %rd33;
	ld.global.f64 	%fd54, [%rd34];
	ld.global.f64 	%fd55, [%rd34+4096];
	ld.global.f64 	%fd56, [%rd34+8192];
	ld.global.f64 	%fd57, [%rd34+12288];
	ld.global.f64 	%fd58, [%rd34+16384];
	ld.global.f64 	%fd59, [%rd34+20480];
	ld.global.f64 	%fd60, [%rd34+24576];
	fma.rn.f64 	%fd61, %fd54, %fd54, %fd344;
	fma.rn.f64 	%fd62, %fd55, %fd55, %fd61;
	fma.rn.f64 	%fd63, %fd56, %fd56, %fd62;
	fma.rn.f64 	%fd64, %fd57, %fd57, %fd63;
	fma.rn.f64 	%fd65, %fd58, %fd58, %fd64;
	fma.rn.f64 	%fd66, %fd59, %fd59, %fd65;
	fma.rn.f64 	%fd344, %fd60, %fd60, %fd66;
	sub.s64 	%rd35, %rd1, %rd102;
	setp.lt.u64 	%p4, %rd35, %rd3;
	add.s32 	%r272, %r272, 1;
	add.s64 	%rd101, %rd101, %rd3;
	sub.s32 	%r271, %r271, %r60;
	shl.b64 	%rd36, %rd3, 3;
	add.s64 	%rd100, %rd100, %rd36;
	@%p4 bra 	$L__BB13_42;
	bra.uni 	$L__BB13_27;
$L__BB13_29:
	setp.le.u64 	%p5, %rd1, %rd102;
	cvt.u32.u64 	%r61, %rd102;
	cvt.u32.u64 	%r62, %rd1;
	sub.s32 	%r63, %r62, %r61;
	setp.ge.s32 	%p6, %r27, %r63;
	or.pred  	%p7, %p5, %p6;
	@%p7 bra 	$L__BB13_42;
	cvt.u32.u64 	%r65, %rd3;
	cvt.u32.u64 	%r66, %rd4;
	not.b32 	%r67, %r27;
	add.s32 	%r68, %r67, %r28;
	add.s32 	%r69, %r65, %r66;
	sub.s32 	%r70, %r68, %r69;
	mul.lo.s32 	%r71, %r1, %r272;
	mad.lo.s32 	%r72, %r71, -3584, %r70;
	shr.u32 	%r73, %r72, 9;
	add.s32 	%r34, %r73, 1;
	and.b32  	%r35, %r34, 15;
	setp.lt.u32 	%p8, %r72, 7680;
	mov.u32 	%r275, %r27;
	@%p8 bra 	$L__BB13_33;
	shr.u32 	%r74, %r271, 9;
	add.s32 	%r75, %r74, 1;
	and.b32  	%r76, %r75, 16777200;
	neg.s32 	%r273, %r76;
	mov.u32 	%r275, %r27;
$L__BB13_32:
	.pragma "nounroll";
	ld.global.f64 	%fd68, [%rd100+-32768];
	fma.rn.f64 	%fd69, %fd68, %fd68, %fd344;
	ld.global.f64 	%fd70, [%rd100+-28672];
	fma.rn.f64 	%fd71, %fd70, %fd70, %fd69;
	ld.global.f64 	%fd72, [%rd100+-24576];
	fma.rn.f64 	%fd73, %fd72, %fd72, %fd71;
	ld.global.f64 	%fd74, [%rd100+-20480];
	fma.rn.f64 	%fd75, %fd74, %fd74, %fd73;
	ld.global.f64 	%fd76, [%rd100+-16384];
	fma.rn.f64 	%fd77, %fd76, %fd76, %fd75;
	ld.global.f64 	%fd78, [%rd100+-12288];
	fma.rn.f64 	%fd79, %fd78, %fd78, %fd77;
	ld.global.f64 	%fd80, [%rd100+-8192];
	fma.rn.f64 	%fd81, %fd80, %fd80, %fd79;
	ld.global.f64 	%fd82, [%rd100+-4096];
	fma.rn.f64 	%fd83, %fd82, %fd82, %fd81;
	ld.global.f64 	%fd84, [%rd100];
	fma.rn.f64 	%fd85, %fd84, %fd84, %fd83;
	ld.global.f64 	%fd86, [%rd100+4096];
	fma.rn.f64 	%fd87, %fd86, %fd86, %fd85;
	ld.global.f64 	%fd88, [%rd100+8192];
	fma.rn.f64 	%fd89, %fd88, %fd88, %fd87;
	ld.global.f64 	%fd90, [%rd100+12288];
	fma.rn.f64 	%fd91, %fd90, %fd90, %fd89;
	ld.global.f64 	%fd92, [%rd100+16384];
	fma.rn.f64 	%fd93, %fd92, %fd92, %fd91;
	ld.global.f64 	%fd94, [%rd100+20480];
	fma.rn.f64 	%fd95, %fd94, %fd94, %fd93;
	ld.global.f64 	%fd96, [%rd100+24576];
	fma.rn.f64 	%fd97, %fd96, %fd96, %fd95;
	ld.global.f64 	%fd98, [%rd100+28672];
	fma.rn.f64 	%fd344, %fd98, %fd98, %fd97;
	add.s32 	%r275, %r275, 8192;
	add.s32 	%r273, %r273, 16;
	add.s64 	%rd100, %rd100, 65536;
	setp.ne.s32 	%p9, %r273, 0;
	@%p9 bra 	$L__BB13_32;
$L__BB13_33:
	setp.eq.s32 	%p10, %r35, 0;
	@%p10 bra 	$L__BB13_42;
	and.b32  	%r42, %r34, 7;
	setp.lt.u32 	%p11, %r35, 8;
	@%p11 bra 	$L__BB13_36;
	cvt.u64.u32 	%rd37, %r275;
	add.s64 	%rd38, %rd102, %rd37;
	shl.b64 	%rd39, %rd38, 3;
	add.s64 	%rd40, %rd2, %rd39;
	ld.global.f64 	%fd100, [%rd40];
	fma.rn.f64 	%fd101, %fd100, %fd100, %fd344;
	ld.global.f64 	%fd102, [%rd40+4096];
	fma.rn.f64 	%fd103, %fd102, %fd102, %fd101;
	ld.global.f64 	%fd104, [%rd40+8192];
	fma.rn.f64 	%fd105, %fd104, %fd104, %fd103;
	ld.global.f64 	%fd106, [%rd40+12288];
	fma.rn.f64 	%fd107, %fd106, %fd106, %fd105;
	ld.global.f64 	%fd108, [%rd40+16384];
	fma.rn.f64 	%fd109, %fd108, %fd108, %fd107;
	ld.global.f64 	%fd110, [%rd40+20480];
	fma.rn.f64 	%fd111, %fd110, %fd110, %fd109;
	ld.global.f64 	%fd112, [%rd40+24576];
	fma.rn.f64 	%fd113, %fd112, %fd112, %fd111;
	ld.global.f64 	%fd114, [%rd40+28672];
	fma.rn.f64 	%fd344, %fd114, %fd114, %fd113;
	add.s32 	%r275, %r275, 4096;
$L__BB13_36:
	setp.eq.s32 	%p12, %r42, 0;
	@%p12 bra 	$L__BB13_42;
	setp.lt.u32 	%p13, %r42, 4;
	@%p13 bra 	$L__BB13_39;
	cvt.u64.u32 	%rd41, %r275;
	add.s64 	%rd42, %rd102, %rd41;
	shl.b64 	%rd43, %rd42, 3;
	add.s64 	%rd44, %rd2, %rd43;
	ld.global.f64 	%fd116, [%rd44];
	fma.rn.f64 	%fd117, %fd116, %fd116, %fd344;
	ld.global.f64 	%fd118, [%rd44+4096];
	fma.rn.f64 	%fd119, %fd118, %fd118, %fd117;
	ld.global.f64 	%fd120, [%rd44+8192];
	fma.rn.f64 	%fd121, %fd120, %fd120, %fd119;
	ld.global.f64 	%fd122, [%rd44+12288];
	fma.rn.f64 	%fd344, %fd122, %fd122, %fd121;
	add.s32 	%r275, %r275, 2048;
$L__BB13_39:
	and.b32  	%r77, %r34, 3;
	setp.eq.s32 	%p14, %r77, 0;
	@%p14 bra 	$L__BB13_42;
	cvt.u64.u32 	%rd45, %r275;
	add.s64 	%rd46, %rd45, %rd101;
	shl.b64 	%rd47, %rd46, 3;
	add.s64 	%rd104, %rd2, %rd47;
	cvt.u16.u32 	%rs1, %r271;
	shr.u16 	%rs2, %rs1, 9;
	add.s16 	%rs3, %rs2, 1;
	cvt.u32.u16 	%r78, %rs3;
	and.b32  	%r79, %r78, 3;
	neg.s32 	%r278, %r79;
$L__BB13_41:
	.pragma "nounroll";
	ld.global.f64 	%fd123, [%rd104];
	fma.rn.f64 	%fd344, %fd123, %fd123, %fd344;
	add.s64 	%rd104, %rd104, 4096;
	add.s32 	%r278, %r278, 1;
	setp.ne.s32 	%p15, %r278, 0;
	@%p15 bra 	$L__BB13_41;
$L__BB13_42:
	// begin inline asm
	mov.u32 %r80, %laneid;
	// end inline asm
	mov.b64 	%rd48, %fd344;
	mov.b64 	{%r82, %r87}, %rd48;
	mov.b32 	%r88, 1;
	mov.b32 	%r129, 31;
	mov.b32 	%r130, -1;
	// begin inline asm
	shfl.sync.down.b32 %r81, %r82, %r88, %r129, %r130;
	// end inline asm
	// begin inline asm
	shfl.sync.down.b32 %r86, %r87, %r88, %r129, %r130;
	// end inline asm
	mov.b64 	%rd49, {%r81, %r86};
	mov.b64 	%fd124, %rd49;
	setp.gt.s32 	%p16, %r80, 30;
	add.f64 	%fd125, %fd344, %fd124;
	selp.f64 	%fd126, %fd344, %fd125, %p16;
	mov.b64 	%rd50, %fd126;
	mov.b64 	{%r92, %r97}, %rd50;
	mov.b32 	%r98, 2;
	// begin inline asm
	shfl.sync.down.b32 %r91, %r92, %r98, %r129, %r130;
	// end inline asm
	// begin inline asm
	shfl.sync.down.b32 %r96, %r97, %r98, %r129, %r130;
	// end inline asm
	mov.b64 	%rd51, {%r91, %r96};
	mov.b64 	%fd127, %rd51;
	setp.gt.s32 	%p17, %r80, 29;
	add.f64 	%fd128, %fd126, %fd127;
	selp.f64 	%fd129, %fd126, %fd128, %p17;
	mov.b64 	%rd52, %fd129;
	mov.b64 	{%r102, %r107}, %rd52;
	mov.b32 	%r108, 4;
	// begin inline asm
	shfl.sync.down.b32 %r101, %r102, %r108, %r129, %r130;
	// end inline asm
	// begin inline asm
	shfl.sync.down.b32 %r106, %r107, %r108, %r129, %r130;
	// end inline asm
	mov.b64 	%rd53, {%r101, %r106};
	mov.b64 	%fd130, %rd53;
	setp.gt.s32 	%p18, %r80, 27;
	add.f64 	%fd131, %fd129, %fd130;
	selp.f64 	%fd132, %fd129, %fd131, %p18;
	mov.b64 	%rd54, %fd132;
	mov.b64 	{%r112, %r117}, %rd54;
	mov.b32 	%r118, 8;
	// begin inline asm
	shfl.sync.down.b32 %r111, %r112, %r118, %r129, %r130;
	// end inline asm
	// begin inline asm
	shfl.sync.down.b32 %r116, %r117, %r118, %r129, %r130;
	// end inline asm
	mov.b64 	%rd55, {%r111, %r116};
	mov.b64 	%fd133, %rd55;
	setp.gt.s32 	%p19, %r80, 23;
	add.f64 	%fd134, %fd132, %fd133;
	selp.f64 	%fd135, %fd132, %fd134, %p19;
	mov.b64 	%rd56, %fd135;
	mov.b64 	{%r122, %r127}, %rd56;
	mov.b32 	%r128, 16;
	// begin inline asm
	shfl.sync.down.b32 %r121, %r122, %r128, %r129, %r130;
	// end inline asm
	// begin inline asm
	shfl.sync.down.b32 %r126, %r127, %r128, %r129, %r130;
	// end inline asm
	mov.b64 	%rd57, {%r121, %r126};
	mov.b64 	%fd136, %rd57;
	setp.gt.s32 	%p20, %r80, 15;
	add.f64 	%fd37, %fd135, %fd136;
	selp.f64 	%fd345, %fd135, %fd37, %p20;
	setp.ne.s32 	%p21, %r80, 0;
	@%p21 bra 	$L__BB13_44;
	shr.u32 	%r131, %r27, 2;
	and.b32  	%r132, %r131, 248;
	mov.u32 	%r133, _ZZN3cub18CUB_300001_SM_10006detail6reduce18DeviceReduceKernelINS2_10policy_hubIdyN4cuda3std3__44plusIdEEE10Policy1000EN6thrust24THRUST_300001_SM_1000_NS6detail15normal_iteratorINSD_10device_ptrIdEEEEyS9_d12unary_squareIdEEEvT0_PT3_T1_NS0_13GridEvenShareISO_EET2_T4_E12temp_storage;
	add.s32 	%r134, %r133, %r132;
	st.shared.f64 	[%r134+16], %fd37;
$L__BB13_44:
	bar.sync 	0;
	setp.ne.s32 	%p22, %r27, 0;
	@%p22 bra 	$L__BB13_46;
	ld.shared.f64 	%fd137, [_ZZN3cub18CUB_300001_SM_10006detail6reduce18DeviceReduceKernelINS2_10policy_hubIdyN4cuda3std3__44plusIdEEE10Policy1000EN6thrust24THRUST_300001_SM_1000_NS6detail15normal_iteratorINSD_10device_ptrIdEEEEyS9_d12unary_squareIdEEEvT0_PT3_T1_NS0_13GridEvenShareISO_EET2_T4_E12temp_storage+24];
	add.f64 	%fd138, %fd345, %fd137;
	ld.shared.f64 	%fd139, [_ZZN3cub18CUB_300001_SM_10006detail6reduce18DeviceReduceKernelINS2_10policy_hubIdyN4cuda3std3__44plusIdEEE10Policy1000EN6thrust24THRUST_300001_SM_1000_NS6detail15normal_iteratorINSD_10device_ptrIdEEEEyS9_d12unary_squareIdEEEvT0_PT3_T1_NS0_13GridEvenShareISO_EET2_T4_E12temp_storage+32];
	add.f64 	%fd140, %fd138, %fd139;
	ld.shared.f64 	%fd141, [_ZZN3cub18CUB_300001_SM_10006detail6reduce18DeviceReduceKernelINS2_10policy_hubIdyN4cuda3std3__44plusIdEEE10Policy1000EN6thrust24THRUST_300001_SM_1000_NS6detail15normal_iteratorINSD_10device_ptrIdEEEEyS9_d12unary_squareIdEEEvT0_PT3_T1_NS0_13GridEvenShareISO_EET2_T4_E12temp_storage+40];
	add.f64 	%fd142, %fd140, %fd141;
	ld.shared.f64 	%fd143, [_ZZN3cub18CUB_300001_SM_10006detail6reduce18DeviceReduceKernelINS2_10policy_hubIdyN4cuda3std3__44plusIdEEE10Policy1000EN6thrust24THRUST_300001_SM_1000_NS6detail15normal_iteratorINSD_10device_ptrIdEEEEyS9_d12unary_squareIdEEEvT0_PT3_T1_NS0_13GridEvenShareISO_EET2_T4_E12temp_storage+48];
	add.f64 	%fd144, %fd142, %fd143;
	ld.shared.f64 	%fd145, [_ZZN3cub18CUB_300001_SM_10006detail6reduce18DeviceReduceKernelINS2_10policy_hubIdyN4cuda3std3__44plusIdEEE10Policy1000EN6thrust24THRUST_300001_SM_1000_NS6detail15normal_iteratorINSD_10device_ptrIdEEEEyS9_d12unary_squareIdEEEvT0_PT3_T1_NS0_13GridEvenShareISO_EET2_T4_E12temp_storage+56];
	add.f64 	%fd146, %fd144, %fd145;
	ld.shared.f64 	%fd147, [_ZZN3cub18CUB_300001_SM_10006detail6reduce18DeviceReduceKernelINS2_10policy_hubIdyN4cuda3std3__44plusIdEEE10Policy1000EN6thrust24THRUST_300001_SM_1000_NS6detail15normal_iteratorINSD_10device_ptrIdEEEEyS9_d12unary_squareIdEEEvT0_PT3_T1_NS0_13GridEvenShareISO_EET2_T4_E12temp_storage+64];
	add.f64 	%fd148, %fd146, %fd147;
	ld.shared.f64 	%fd149, [_ZZN3cub18CUB_300001_SM_10006detail6reduce18DeviceReduceKernelINS2_10policy_hubIdyN4cuda3std3__44plusIdEEE10Policy1000EN6thrust24THRUST_300001_SM_1000_NS6detail15normal_iteratorINSD_10device_ptrIdEEEEyS9_d12unary_squareIdEEEvT0_PT3_T1_NS0_13GridEvenShareISO_EET2_T4_E12temp_storage+72];
	add.f64 	%fd150, %fd148, %fd149;
	ld.shared.f64 	%fd151, [_ZZN3cub18CUB_300001_SM_10006detail6reduce18DeviceReduceKernelINS2_10policy_hubIdyN4cuda3std3__44plusIdEEE10Policy1000EN6thrust24THRUST_300001_SM_1000_NS6detail15normal_iteratorINSD_10device_ptrIdEEEEyS9_d12unary_squareIdEEEvT0_PT3_T1_NS0_13GridEvenShareISO_EET2_T4_E12temp_storage+80];
	add.f64 	%fd152, %fd150, %fd151;
	ld.shared.f64 	%fd153, [_ZZN3cub18CUB_300001_SM_10006detail6reduce18DeviceReduceKernelINS2_10policy_hubIdyN4cuda3std3__44plusIdEEE10Policy1000EN6thrust24THRUST_300001_SM_1000_NS6detail15normal_iteratorINSD_10device_ptrIdEEEEyS9_d12unary_squareIdEEEvT0_PT3_T1_NS0_13GridEvenShareISO_EET2_T4_E12temp_storage+88];
	add.f64 	%fd154, %fd152, %fd153;
	ld.shared.f64 	%fd155, [_ZZN3cub18CUB_300001_SM_10006detail6reduce18DeviceReduceKernelINS2_10policy_hubIdyN4cuda3std3__44plusIdEEE10Policy1000EN6thrust24THRUST_300001_SM_1000_NS6detail15normal_iteratorINSD_10device_ptrIdEEEEyS9_d12unary_squareIdEEEvT0_PT3_T1_NS0_13GridEvenShareISO_EET2_T4_E12temp_storage+96];
	add.f64 	%fd156, %fd154, %fd155;
	ld.shared.f64 	%fd157, [_ZZN3cub18CUB_300001_SM_10006detail6reduce18DeviceReduceKernelINS2_10policy_hubIdyN4cuda3std3__44plusIdEEE10Policy1000EN6thrust24THRUST_300001_SM_1000_NS6detail15normal_iteratorINSD_10device_ptrIdEEEEyS9_d12unary_squareIdEEEvT0_PT3_T1_NS0_13GridEvenShareISO_EET2_T4_E12temp_storage+104];
	add.f64 	%fd158, %fd156, %fd157;
	ld.shared.f64 	%fd159, [_ZZN3cub18CUB_300001_SM_10006detail6reduce18DeviceReduceKernelINS2_10policy_hubIdyN4cuda3std3__44plusIdEEE10Policy1000EN6thrust24THRUST_300001_SM_1000_NS6detail15normal_iteratorINSD_10device_ptrIdEEEEyS9_d12unary_squareIdEEEvT0_PT3_T1_NS0_13GridEvenShareISO_EET2_T4_E12temp_storage+112];
	add.f64 	%fd160, %fd158, %fd159;
	ld.shared.f64 	%fd161, [_ZZN3cub18CUB_300001_SM_10006detail6reduce18DeviceReduceKernelINS2_10policy_hubIdyN4cuda3std3__44plusIdEEE10Policy1000EN6thrust24THRUST_300001_SM_1000_NS6detail15normal_iteratorINSD_10device_ptrIdEEEEyS9_d12unary_squareIdEEEvT0_PT3_T1_NS0_13GridEvenShareISO_EET2_T4_E12temp_storage+120];
	add.f64 	%fd162, %fd160, %fd161;
	ld.shared.f64 	%fd163, [_ZZN3cub18CUB_300001_SM_10006detail6reduce18DeviceReduceKernelINS2_10policy_hubIdyN4cuda3std3__44plusIdEEE10Policy1000EN6thrust24THRUST_300001_SM_1000_NS6detail15normal_iteratorINSD_10device_ptrIdEEEEyS9_d12unary_squareIdEEEvT0_PT3_T1_NS0_13GridEvenShareISO_EET2_T4_E12temp_storage+128];
	add.f64 	%fd164, %fd162, %fd163;
	ld.shared.f64 	%fd165, [_ZZN3cub18CUB_300001_SM_10006detail6reduce18DeviceReduceKernelINS2_10policy_hubIdyN4cuda3std3__44plusIdEEE10Policy1000EN6thrust24THRUST_300001_SM_1000_NS6detail15normal_iteratorINSD_10device_ptrIdEEEEyS9_d12unary_squareIdEEEvT0_PT3_T1_NS0_13GridEvenShareISO_EET2_T4_E12temp_storage+136];
	add.f64 	%fd345, %fd164, %fd165;
$L__BB13_46:
	mov.u32 	%r262, %tid.x;
	setp.ne.s32 	%p64, %r262, 0;
	@%p64 bra 	$L__BB13_48;
	ld.param.u64 	%rd98, [_ZN3cub18CUB_300001_SM_10006detail6reduce18DeviceReduceKernelINS2_10policy_hubIdyN4cuda3std3__44plusIdEEE10Policy1000EN6thrust24THRUST_300001_SM_1000_NS6detail15normal_iteratorINSD_10device_ptrIdEEEEyS9_d12unary_squareIdEEEvT0_PT3_T1_NS0_13GridEvenShareISO_EET2_T4__param_1];
	cvta.to.global.u64 	%rd95, %rd98;
	mul.wide.u32 	%rd96, %r2, 8;
	add.s64 	%rd97, %rd95, %rd96;
	st.global.f64 	[%rd97], %fd345;
$L__BB13_48:
	ret;

}


// ===== COMPILED SASS (sm_100) =====

	.target	sm_100

	.elftype	@"ET_EXEC"


//--------------------- .note.nv.tkinfo           --------------------------
	.section	.note.nv.tkinfo,"",@"SHT_NOTE"
	.sectionflags	@"SHF_NOTE_NV_TKINFO"
	.tkinfo
        /*0018*/ 	.word	0x00000002
        /*0030*/ 	.string	""
        /*0030*/ 	.string	"ptxas"
        /*0030*/ 	.string	"Cuda compilation tools, release 13.0, V13.0.88"
        /*0030*/ 	.string	"Build cuda_13.0.r13.0/compiler.36424714_0"
        /*0030*/ 	.string	"-arch sm_100 -m 64 "



//--------------------- .note.nv.cuinfo           --------------------------
	.section	.note.nv.cuinfo,"",@"SHT_NOTE"
	.sectionflags	@"SHF_NOTE_NV_CUINFO"
        /*0018*/ 	.short	0x0002
        /*001a*/ 	.short	0x0064
        /*001c*/ 	.short	0x0082
	.zero		2


//--------------------- .nv.info                  --------------------------
	.section	.nv.info,"",@"SHT_CUDA_INFO"
	.align	4


	//----- nvinfo : EIATTR_REGCOUNT
	.align		4
        /*0000*/ 	.byte	0x04, 0x2f
        /*0002*/ 	.short	(.L_44 - .L_43)
	.align		4
.L_43:
        /*0004*/ 	.word	index@(_ZN3cub18CUB_300001_SM_10006detail11EmptyKernelIvEEvv)
        /*0008*/ 	.word	0x00000004


	//----- nvinfo : EIATTR_FRAME_SIZE
	.align		4
.L_44:
        /*000c*/ 	.byte	0x04, 0x11
        /*000e*/ 	.short	(.L_46 - .L_45)
	.align		4
.L_45:
        /*0010*/ 	.word	index@(_ZN3cub18CUB_300001_SM_10006detail11EmptyKernelIvEEvv)
        /*0014*/ 	.word	0x00000000


	//----- nvinfo : EIATTR_REGCOUNT
	.align		4
.L_46:
        /*0018*/ 	.byte	0x04, 0x2f
        /*001a*/ 	.short	(.L_48 - .L_47)
	.align		4
.L_47:
        /*001c*/ 	.word	index@(_ZN3cub18CUB_300001_SM_10006detail8for_each13static_kernelINS2_12policy_hub_t12policy_500_tEmN6thrust24THRUST_300001_SM_1000_NS8cuda_cub20__uninitialized_fill7functorINS7_10device_ptrIdEEdEEEEvT0_T1_)
        /*0020*/ 	.word	0x00000009


	//----- nvinfo : EIATTR_FRAME_SIZE
	.align		4
.L_48:
        /*0024*/ 	.byte	0x04, 0x11
        /*0026*/ 	.short	(.L_50 - .L_49)
	.align		4
.L_49:
        /*0028*/ 	.word	index@(_ZN3cub18CUB_300001_SM_10006detail8for_each13static_kernelINS2_12policy_hub_t12policy_500_tEmN6thrust24THRUST_300001_SM_1000_NS8cuda_cub20__uninitialized_fill7functorINS7_10device_ptrIdEEdEEEEvT0_T1_)
        /*002c*/ 	.word	0x00000000


	//----- nvinfo : EIATTR_REGCOUNT
	.align		4
.L_50:
        /*0030*/ 	.byte	0x04, 0x2f
        /*0032*/ 	.short	(.L_52 - .L_51)
	.align		4
.L_51:
        /*0034*/ 	.word	index@(_ZN3cub18CUB_300001_SM_10006detail9transform16transform_kernelINS2_10policy_hubILb1EN4cuda3std3__45tupleIJN6thrust24THRUST_300001_SM_1000_NS6detail15normal_iteratorINSA_10device_ptrIdEEEEEEEE10policy1000Ei6squareSF_JPdEEEvT0_iT1_T2_DpNS2_10kernel_argIT3_EE)
        /*0038*/ 	.word	0x00000020


	//----- nvinfo : EIATTR_FRAME_SIZE
	.align		4
.L_52:
        /*003c*/ 	.byte	0x04, 0x11
        /*003e*/ 	.short	(.L_54 - .L_53)
	.align		4
.L_53:
        /*0040*/ 	.word	index@(_ZN3cub18CUB_300001_SM_10006detail9transform16transform_kernelINS2_10policy_hubILb1EN4cuda3std3__45tupleIJN6thrust24THRUST_300001_SM_1000_NS6detail15normal_iteratorINSA_10device_ptrIdEEEEEEEE10policy1000Ei6squareSF_JPdEEEvT0_iT1_T2_DpNS2_10kernel_argIT3_EE)
        /*0044*/ 	.word	0x00000000


	//----- nvinfo : EIATTR_REGCOUNT
	.align		4
.L_54:
        /*0048*/ 	.byte	0x04, 0x2f
        /*004a*/ 	.short	(.L_56 - .L_55)
	.align		4
.L_55:
        /*004c*/ 	.word	index@(_ZN3cub18CUB_300001_SM_10006detail9transform16transform_kernelINS2_10policy_hubILb1EN4cuda3std3__45tupleIJN6thrust24THRUST_300001_SM_1000_NS6detail15normal_iteratorINSA_10device_ptrIdEEEEEEEE10policy1000El6squareSF_JPdEEEvT0_iT1_T2_DpNS2_10kernel_argIT3_EE)
        /*0050*/ 	.word	0x00000020


	//----- nvinfo : EIATTR_FRAME_SIZE
	.align		4
.L_56:
        /*0054*/ 	.byte	0x04, 0x11
        /*0056*/ 	.short	(.L_58 - .L_57)
	.align		4
.L_57:
        /*0058*/ 	.word	index@(_ZN3cub18CUB_300001_SM_10006detail9transform16transform_kernelINS2_10policy_hubILb1EN4cuda3std3__45tupleIJN6thrust24THRUST_300001_SM_1000_NS6detail15normal_iteratorINSA_10device_ptrIdEEEEEEEE10policy1000El6squareSF_JPdEEEvT0_iT1_T2_DpNS2_10kernel_argIT3_EE)
        /*005c*/ 	.word	0x00000000


	//----- nvinfo : EIATTR_REGCOUNT
	.align		4
.L_58:
        /*0060*/ 	.byte	0x04, 0x2f
        /*0062*/ 	.short	(.L_60 - .L_59)
	.align		4
.L_59:
        /*0064*/ 	.word	index@(_ZN3cub18CUB_300001_SM_10006detail6reduce28DeviceReduceSingleTileKernelINS2_10policy_hubIdjN4cuda3std3__44plusIdEEE10Policy1000EN6thrust24THRUST_300001_SM_1000_NS6detail15normal_iteratorINSD_10device_ptrIdEEEEPdjS9_ddNS7_10__identityEEEvT0_T1_T2_T3_T4_T6_)
        /*0068*/ 	.word	0x0000002d


	//----- nvinfo : EIATTR_FRAME_SIZE
	.align		4
.L_60:
        /*006c*/ 	.byte	0x04, 0x11
        /*006e*/ 	.short	(.L_62 - .L_61)
	.align		4
.L_61:
        /*0070*/ 	.word	index@(_ZN3cub18CUB_300001_SM_10006detail6reduce28DeviceReduceSingleTileKernelINS2_10policy_hubIdjN4cuda3std3__44plusIdEEE10Policy1000EN6thrust24THRUST_300001_SM_1000_NS6detail15normal_iteratorINSD_10device_ptrIdEEEEPdjS9_ddNS7_10__identityEEEvT0_T1_T2_T3_T4_T6_)
        /*0074*/ 	.word	0x00000000


	//----- nvinfo : EIATTR_REGCOUNT
	.align		4
.L_62:
        /*0078*/ 	.byte	0x04, 0x2f
        /*007a*/ 	.short	(.L_64 - .L_63)
	.align		4
.L_63:
        /*007c*/ 	.word	index@(_ZN3cub18CUB_300001_SM_10006detail6reduce18DeviceReduceKernelINS2_10policy_hubIdjN4cuda3std3__44plusIdEEE10Policy1000EN6thrust24THRUST_300001_SM_1000_NS6detail15normal_iteratorINSD_10device_ptrIdEEEEjS9_dNS7_10__identityEEEvT0_PT3_T1_NS0_13GridEvenShareISN_EET2_T4_)
        /*0080*/ 	.word	0x00000020


	//----- nvinfo : EIATTR_FRAME_SIZE
	.align		4
.L_64:
        /*0084*/ 	.byte	0x04, 0x11
        /*0086*/ 	.short	(.L_66 - .L_65)
	.align		4
.L_65:
        /*0088*/ 	.word	index@(_ZN3cub18CUB_300001_SM_10006detail6reduce18DeviceReduceKernelINS2_10policy_hubIdjN4cuda3std3__44plusIdEEE10Policy1000EN6thrust24THRUST_300001_SM_1000_NS6detail15normal_iteratorINSD_10device_ptrIdEEEEjS9_dNS7_10__identityEEEvT0_PT3_T1_NS0_13GridEvenShareISN_EET2_T4_)
        /*008c*/ 	.word	0x00000000


	//----- nvinfo : EIATTR_REGCOUNT
	.align		4
.L_66:
        /*0090*/ 	.byte	0x04, 0x2f
        /*0092*/ 	.short	(.L_68 - .L_67)
	.align		4
.L_67:
        /*0094*/ 	.word	index@(_ZN3cub18CUB_300001_SM_10006detail6reduce28DeviceReduceSingleTileKernelINS2_10policy_hubIdjN4cuda3std3__44plusIdEEE10Policy1000EPdSC_iS9_ddNS7_10__identityEEEvT0_T1_T2_T3_T4_T6_)
        /*0098*/ 	.word	0x00000030


	//----- nvinfo : EIATTR_FRAME_SIZE
	.align		4
.L_68:
        /*009c*/ 	.byte	0x04, 0x11
        /*009e*/ 	.short	(.L_70 - .L_69)
	.align		4
.L_69:
        /*00a0*/ 	.word	index@(_ZN3cub18CUB_300001_SM_10006detail6reduce28DeviceReduceSingleTileKernelINS2_10policy_hubIdjN4cuda3std3__44plusIdEEE10Policy1000EPdSC_iS9_ddNS7_10__identityEEEvT0_T1_T2_T3_T4_T6_)
        /*00a4*/ 	.word	0x00000000


	//----- nvinfo : EIATTR_REGCOUNT
	.align		4
.L_70:
        /*00a8*/ 	.byte	0x04, 0x2f
        /*00aa*/ 	.short	(.L_72 - .L_71)
	.align		4
.L_71:
        /*00ac*/ 	.word	index@(_ZN3cub18CUB_300001_SM_10006detail6reduce28DeviceReduceSingleTileKernelINS2_10policy_hubIdyN4cuda3std3__44plusIdEEE10Policy1000EN6thrust24THRUST_300001_SM_1000_NS6detail15normal_iteratorINSD_10device_ptrIdEEEEPdyS9_ddNS7_10__identityEEEvT0_T1_T2_T3_T4_T6_)
        /*00b0*/ 	.word	0x0000002e


	//----- nvinfo : EIATTR_FRAME_SIZE
	.align		4
.L_72:
        /*00b4*/ 	.byte	0x04, 0x11
        /*00b6*/ 	.short	(.L_74 - .L_73)
	.align		4
.L_73:
        /*00b8*/ 	.word	index@(_ZN3cub18CUB_300001_SM_10006detail6reduce28DeviceReduceSingleTileKernelINS2_10policy_hubIdyN4cuda3std3__44plusIdEEE10Policy1000EN6thrust24THRUST_300001_SM_1000_NS6detail15normal_iteratorINSD_10device_ptrIdEEEEPdyS9_ddNS7_10__identityEEEvT0_T1_T2_T3_T4_T6_)
        /*00bc*/ 	.word	0x00000000


	//----- nvinfo : EIATTR_REGCOUNT
	.align		4
.L_74:
        /*00c0*/ 	.byte	0x04, 0x2f
        /*00c2*/ 	.short	(.L_76 - .L_75)
	.align		4
.L_75:
        /*00c4*/ 	.word	index@(_ZN3cub18CUB_300001_SM_10006detail6reduce18DeviceReduceKernelINS2_10policy_hubIdyN4cuda3std3__44plusIdEEE10Policy1000EN6thrust24THRUST_300001_SM_1000_NS6detail15normal_iteratorINSD_10device_ptrIdEEEEyS9_dNS7_10__identityEEEvT0_PT3_T1_NS0_13GridEvenShareISN_EET2_T4_)
        /*00c8*/ 	.word	0x0000001d


	//----- nvinfo : EIATTR_FRAME_SIZE
	.align		4
.L_76:
        /*00cc*/ 	.byte	0x04, 0x11
        /*00ce*/ 	.short	(.L_78 - .L_77)
	.align		4
.L_77:
        /*00d0*/ 	.word	index@(_ZN3cub18CUB_300001_SM_10006detail6reduce18DeviceReduceKernelINS2_10policy_hubIdyN4cuda3std3__44plusIdEEE10Policy1000EN6thrust24THRUST_300001_SM_1000_NS6detail15normal_iteratorINSD_10device_ptrIdEEEEyS9_dNS7_10__identityEEEvT0_PT3_T1_NS0_13GridEvenShareISN_EET2_T4_)
        /*00d4*/ 	.word	0x00000000


	//----- nvinfo : EIATTR_REGCOUNT
	.align		4
.L_78:
        /*00d8*/ 	.byte	0x04, 0x2f
        /*00da*/ 	.short	(.L_80 - .L_79)
	.align		4
.L_79:
        /*00dc*/ 	.word	index@(_ZN3cub18CUB_300001_SM_10006detail6reduce28DeviceReduceSingleTileKernelINS2_10policy_hubIdyN4cuda3std3__44plusIdEEE10Policy1000EPdSC_iS9_ddNS7_10__identityEEEvT0_T1_T2_T3_T4_T6_)
        /*00e0*/ 	.word	0x00000030


	//----- nvinfo : EIATTR_FRAME_SIZE
	.align		4
.L_80:
        /*00e4*/ 	.byte	0x04, 0x11
        /*00e6*/ 	.short	(.L_82 - .L_81)
	.align		4
.L_81:
        /*00e8*/ 	.word	index@(_ZN3cub18CUB_300001_SM_10006detail6reduce28DeviceReduceSingleTileKernelINS2_10policy_hubIdyN4cuda3std3__44plusIdEEE10Policy1000EPdSC_iS9_ddNS7_10__identityEEEvT0_T1_T2_T3_T4_T6_)
        /*00ec*/ 	.word	0x00000000


	//----- nvinfo : EIATTR_REGCOUNT
	.align		4
.L_82:
        /*00f0*/ 	.byte	0x04, 0x2f
        /*00f2*/ 	.short	(.L_84 - .L_83)
	.align		4
.L_83:
        /*00f4*/ 	.word	index@(_ZN3cub18CUB_300001_SM_10006detail6reduce28DeviceReduceSingleTileKernelINS2_10policy_hubIdjN4cuda3std3__44plusIdEEE10Policy1000EN6thrust24THRUST_300001_SM_1000_NS6detail15normal_iteratorINSD_10device_ptrIdEEEEPdjS9_dd12unary_squareIdEEEvT0_T1_T2_T3_T4_T6_)
        /*00f8*/ 	.word	0x0000002d


	//----- nvinfo : EIATTR_FRAME_SIZE
	.align		4
.L_84:
        /*00fc*/ 	.byte	0x04, 0x11
        /*00fe*/ 	.short	(.L_86 - .L_85)
	.align		4
.L_85:
        /*0100*/ 	.word	index@(_ZN3cub18CUB_300001_SM_10006detail6reduce28DeviceReduceSingleTileKernelINS2_10policy_hubIdjN4cuda3std3__44plusIdEEE10Policy1000EN6thrust24THRUST_300001_SM_1000_NS6detail15normal_iteratorINSD_10device_ptrIdEEEEPdjS9_dd12unary_squareIdEEEvT0_T1_T2_T3_T4_T6_)
        /*0104*/ 	.word	0x00000000


	//----- nvinfo : EIATTR_REGCOUNT
	.align		4
.L_86:
        /*0108*/ 	.byte	0x04, 0x2f
        /*010a*/ 	.short	(.L_88 - .L_87)
	.align		4
.L_87:
        /*010c*/ 	.word	index@(_ZN3cub18CUB_300001_SM_10006detail6reduce18DeviceReduceKernelINS2_10policy_hubIdjN4cuda3std3__44plusIdEEE10Policy1000EN6thrust24THRUST_300001_SM_1000_NS6detail15normal_iteratorINSD_10device_ptrIdEEEEjS9_d12unary_squareIdEEEvT0_PT3_T1_NS0_13GridEvenShareISO_EET2_T4_)
        /*0110*/ 	.word	0x00000020


	//----- nvinfo : EIATTR_FRAME_SIZE
	.align		4
.L_88:
        /*0114*/ 	.byte	0x04, 0x11
        /*0116*/ 	.short	(.L_90 - .L_89)
	.align		4
.L_89:
        /*0118*/ 	.word	index@(_ZN3cub18CUB_300001_SM_10006detail6reduce18DeviceReduceKernelINS2_10policy_hubIdjN4cuda3std3__44plusIdEEE10Policy1000EN6thrust24THRUST_300001_SM_1000_NS6detail15normal_iteratorINSD_10device_ptrIdEEEEjS9_d12unary_squareIdEEEvT0_PT3_T1_NS0_13GridEvenShareISO_EET2_T4_)
        /*011c*/ 	.word	0x00000000


	//----- nvinfo : EIATTR_REGCOUNT
	.align		4
.L_90:
        /*0120*/ 	.byte	0x04, 0x2f
        /*0122*/ 	.short	(.L_92 - .L_91)
	.align		4
.L_91:
        /*0124*/ 	.word	index@(_ZN3cub18CUB_300001_SM_10006detail6reduce28DeviceReduceSingleTileKernelINS2_10policy_hubIdyN4cuda3std3__44plusIdEEE10Policy1000EN6thrust24THRUST_300001_SM_1000_NS6detail15normal_iteratorINSD_10device_ptrIdEEEEPdyS9_dd12unary_squareIdEEEvT0_T1_T2_T3_T4_T6_)
        /*0128*/ 	.word	0x0000002e


	//----- nvinfo : EIATTR_FRAME_SIZE
	.align		4
.L_92:
        /*012c*/ 	.byte	0x04, 0x11
        /*012e*/ 	.short	(.L_94 - .L_93)
	.align		4
.L_93:
        /*0130*/ 	.word	index@(_ZN3cub18CUB_300001_SM_10006detail6reduce28DeviceReduceSingleTileKernelINS2_10policy_hubIdyN4cuda3std3__44plusIdEEE10Policy1000EN6thrust24THRUST_300001_SM_1000_NS6detail15normal_iteratorINSD_10device_ptrIdEEEEPdyS9_dd12unary_squareIdEEEvT0_T1_T2_T3_T4_T6_)
        /*0134*/ 	.word	0x00000000


	//----- nvinfo : EIATTR_REGCOUNT
	.align		4
.L_94:
        /*0138*/ 	.byte	0x04, 0x2f
        /*013a*/ 	.short	(.L_96 - .L_95)
	.align		4
.L_95:
        /*013c*/ 	.word	index@(_ZN3cub18CUB_300001_SM_10006detail6reduce18DeviceReduceKernelINS2_10policy_hubIdyN4cuda3std3__44plusIdEEE10Policy1000EN6thrust24THRUST_300001_SM_1000_NS6detail15normal_iteratorINSD_10device_ptrIdEEEEyS9_d12unary_squareIdEEEvT0_PT3_T1_NS0_13GridEvenShareISO_EET2_T4_)
        /*0140*/ 	.word	0x0000001d


	//----- nvinfo : EIATTR_FRAME_SIZE
	.align		4
.L_96:
        /*0144*/ 	.byte	0x04, 0x11
        /*0146*/ 	.short	(.L_98 - .L_97)
	.align		4
.L_97:
        /*0148*/ 	.word	index@(_ZN3cub18CUB_300001_SM_10006detail6reduce18DeviceReduceKernelINS2_10policy_hubIdyN4cuda3std3__44plusIdEEE10Policy1000EN6thrust24THRUST_300001_SM_1000_NS6detail15normal_iteratorINSD_10device_ptrIdEEEEyS9_d12unary_squareIdEEEvT0_PT3_T1_NS0_13GridEvenShareISO_EET2_T4_)
        /*014c*/ 	.word	0x00000000


	//----- nvinfo : EIATTR_MIN_STACK_SIZE
	.align		4
.L_98:
        /*0150*/ 	.byte	0x04, 0x12
        /*0152*/ 	.short	(.L_100 - .L_99)
	.align		4
.L_99:
        /*0154*/ 	.word	index@(_ZN3cub18CUB_300001_SM_10006detail6reduce18DeviceReduceKernelINS2_10policy_hubIdyN4cuda3std3__44plusIdEEE10Policy1000EN6thrust24THRUST_300001_SM_1000_NS6detail15normal_iteratorINSD_10device_ptrIdEEEEyS9_d12unary_squareIdEEEvT0_PT3_T1_NS0_13GridEvenShareISO_EET2_T4_)
        /*0158*/ 	.word	0x00000000


	//----- nvinfo : EIATTR_MIN_STACK_SIZE
	.align		4
.L_100:
        /*015c*/ 	.byte	0x04, 0x12
        /*015e*/ 	.short	(.L_102 - .L_101)
	.align		4
.L_101:
        /*0160*/ 	.word	index@(_ZN3cub18CUB_300001_SM_10006detail6reduce28DeviceReduceSingleTileKernelINS2_10policy_hubIdyN4cuda3std3__44plusIdEEE10Policy1000EN6thrust24THRUST_300001_SM_1000_NS6detail15normal_iteratorINSD_10device_ptrIdEEEEPdyS9_dd12unary_squareIdEEEvT0_T1_T2_T3_T4_T6_)
        /*0164*/ 	.word	0x00000000


	//----- nvinfo : EIATTR_MIN_STACK_SIZE
	.align		4
.L_102:
        /*0168*/ 	.byte	0x04, 0x12
        /*016a*/ 	.short	(.L_104 - .L_103)
	.align		4
.L_103:
        /*016c*/ 	.word	index@(_ZN3cub18CUB_300001_SM_10006detail6reduce18DeviceReduceKernelINS2_10policy_hubIdjN4cuda3std3__44plusIdEEE10Policy1000EN6thrust24THRUST_300001_SM_1000_NS6detail15normal_iteratorINSD_10device_ptrIdEEEEjS9_d12unary_squareIdEEEvT0_PT3_T1_NS0_13GridEvenShareISO_EET2_T4_)
        /*0170*/ 	.word	0x00000000


	//----- nvinfo : EIATTR_MIN_STACK_SIZE
	.align		4
.L_104:
        /*0174*/ 	.byte	0x04, 0x12
        /*0176*/ 	.short	(.L_106 - .L_105)
	.align		4
.L_105:
        /*0178*/ 	.word	index@(_ZN3cub18CUB_300001_SM_10006detail6reduce28DeviceReduceSingleTileKernelINS2_10policy_hubIdjN4cuda3std3__44plusIdEEE10Policy1000EN6thrust24THRUST_300001_SM_1000_NS6detail15normal_iteratorINSD_10device_ptrIdEEEEPdjS9_dd12unary_squareIdEEEvT0_T1_T2_T3_T4_T6_)
        /*017c*/ 	.word	0x00000000


	//----- nvinfo : EIATTR_MIN_STACK_SIZE
	.align		4
.L_106:
        /*0180*/ 	.byte	0x04, 0x12
        /*0182*/ 	.short	(.L_108 - .L_107)
	.align		4
.L_107:
        /*0184*/ 	.word	index@(_ZN3cub18CUB_300001_SM_10006detail6reduce28DeviceReduceSingleTileKernelINS2_10policy_hubIdyN4cuda3std3__44plusIdEEE10Policy1000EPdSC_iS9_ddNS7_10__identityEEEvT0_T1_T2_T3_T4_T6_)
        /*0188*/ 	.word	0x00000000


	//----- nvinfo : EIATTR_MIN_STACK_SIZE
	.align		4
.L_108:
        /*018c*/ 	.byte	0x04, 0x12
        /*018e*/ 	.short	(.L_110 - .L_109)
	.align		4
.L_109:
        /*0190*/ 	.word	index@(_ZN3cub18CUB_300001_SM_10006detail6reduce18DeviceReduceKernelINS2_10policy_hubIdyN4cuda3std3__44plusIdEEE10Policy1000EN6thrust24THRUST_300001_SM_1000_NS6detail15normal_iteratorINSD_10device_ptrIdEEEEyS9_dNS7_10__identityEEEvT0_PT3_T1_NS0_13GridEvenShareISN_EET2_T4_)
        /*0194*/ 	.word	0x00000000


	//----- nvinfo : EIATTR_MIN_STACK_SIZE
	.align		4
.L_110:
        /*0198*/ 	.byte	0x04, 0x12
        /*019a*/ 	.short	(.L_112 - .L_111)
	.align		4
.L_111:
        /*019c*/ 	.word	index@(_ZN3cub18CUB_300001_SM_10006detail6reduce28DeviceReduceSingleTileKernelINS2_10policy_hubIdyN4cuda3std3__44plusIdEEE10Policy1000EN6thrust24THRUST_300001_SM_1000_NS6detail15normal_iteratorINSD_10device_ptrIdEEEEPdyS9_ddNS7_10__identityEEEvT0_T1_T2_T3_T4_T6_)
        /*01a0*/ 	.word	0x00000000


	//----- nvinfo : EIATTR_MIN_STACK_SIZE
	.align		4
.L_112:
        /*01a4*/ 	.byte	0x04, 0x12
        /*01a6*/ 	.short	(.L_114 - .L_113)
	.align		4
.L_113:
        /*01a8*/ 	.word	index@(_ZN3cub18CUB_300001_SM_10006detail6reduce28DeviceReduceSingleTileKernelINS2_10policy_hubIdjN4cuda3std3__44plusIdEEE10Policy1000EPdSC_iS9_ddNS7_10__identityEEEvT0_T1_T2_T3_T4_T6_)
        /*01ac*/ 	.word	0x00000000


	//----- nvinfo : EIATTR_MIN_STACK_SIZE
	.align		4
.L_114:
        /*01b0*/ 	.byte	0x04, 0x12
        /*01b2*/ 	.short	(.L_116 - .L_115)
	.align		4
.L_115:
        /*01b4*/ 	.word	index@(_ZN3cub18CUB_300001_SM_10006detail6reduce18DeviceReduceKernelINS2_10policy_hubIdjN4cuda3std3__44plusIdEEE10Policy1000EN6thrust24THRUST_300001_SM_1000_NS6detail15normal_iteratorINSD_10device_ptrIdEEEEjS9_dNS7_10__identityEEEvT0_PT3_T1_NS0_13GridEvenShareISN_EET2_T4_)
        /*01b8*/ 	.word	0x00000000


	//----- nvinfo : EIATTR_MIN_STACK_SIZE
	.align		4
.L_116:
        /*01bc*/ 	.byte	0x04, 0x12
        /*01be*/ 	.short	(.L_118 - .L_117)
	.align		4
.L_117:
        /*01c0*/ 	.word	index@(_ZN3cub18CUB_300001_SM_10006detail6reduce28DeviceReduceSingleTileKernelINS2_10policy_hubIdjN4cuda3std3__44plusIdEEE10Policy1000EN6thrust24THRUST_300001_SM_1000_NS6detail15normal_iteratorINSD_10device_ptrIdEEEEPdjS9_ddNS7_10__identityEEEvT0_T1_T2_T3_T4_T6_)
        /*01c4*/ 	.word	0x00000000


	//----- nvinfo : EIATTR_MIN_STACK_SIZE
	.align		4
.L_118:
        /*01c8*/ 	.byte	0x04, 0x12
        /*01ca*/ 	.short	(.L_120 - .L_119)
	.align		4
.L_119:
        /*01cc*/ 	.word	index@(_ZN3cub18CUB_300001_SM_10006detail9transform16transform_kernelINS2_10policy_hubILb1EN4cuda3std3__45tupleIJN6thrust24THRUST_300001_SM_1000_NS6detail15normal_iteratorINSA_10device_ptrIdEEEEEEEE10policy1000El6squareSF_JPdEEEvT0_iT1_T2_DpNS2_10kernel_argIT3_EE)
        /*01d0*/ 	.word	0x00000000


	//----- nvinfo : EIATTR_MIN_STACK_SIZE
	.align		4
.L_120:
        /*01d4*/ 	.byte	0x04, 0x12
        /*01d6*/ 	.short	(.L_122 - .L_121)
	.align		4
.L_121:
        /*01d8*/ 	.word	index@(_ZN3cub18CUB_300001_SM_10006detail9transform16transform_kernelINS2_10policy_hubILb1EN4cuda3std3__45tupleIJN6thrust24THRUST_300001_SM_1000_NS6detail15normal_iteratorINSA_10device_ptrIdEEEEEEEE10policy1000Ei6squareSF_JPdEEEvT0_iT1_T2_DpNS2_10kernel_argIT3_EE)
        /*01dc*/ 	.word	0x00000000


	//----- nvinfo : EIATTR_MIN_STACK_SIZE
	.align		4
.L_122:
        /*01e0*/ 	.byte	0x04, 0x12
        /*01e2*/ 	.short	(.L_124 - .L_123)
	.align		4
.L_123:
        /*01e4*/ 	.word	index@(_ZN3cub18CUB_300001_SM_10006detail8for_each13static_kernelINS2_12policy_hub_t12policy_500_tEmN6thrust24THRUST_300001_SM_1000_NS8cuda_cub20__uninitialized_fill7functorINS7_10device_ptrIdEEdEEEEvT0_T1_)
        /*01e8*/ 	.word	0x00000000


	//----- nvinfo : EIATTR_MIN_STACK_SIZE
	.align		4
.L_124:
        /*01ec*/ 	.byte	0x04, 0x12
        /*01ee*/ 	.short	(.L_126 - .L_125)
	.align		4
.L_125:
        /*01f0*/ 	.word	index@(_ZN3cub18CUB_300001_SM_10006detail11EmptyKernelIvEEvv)
        /*01f4*/ 	.word	0x00000000
.L_126:


//--------------------- .nv.compat                --------------------------
	.section	.nv.compat,"",@"SHT_CUDA_COMPAT_INFO"
	.align	4
        /*0000*/ 	.byte	0x02, 0x09, 0x00, 0x00, 0x02, 0x02, 0x01, 0x00, 0x02, 0x05, 0x05, 0x00, 0x03, 0x07, 0x01, 0x01
        /*0010*/ 	.byte	0x02, 0x03, 0x00, 0x00, 0x02, 0x06, 0x01, 0x00, 0x04, 0x0b, 0x08, 0x00, 0x01, 0x00, 0x00, 0x00
        /*0020*/ 	.byte	0x00, 0x00, 0x00, 0x00


//--------------------- .nv.info._ZN3cub18CUB_300001_SM_10006detail6reduce18DeviceReduceKernelINS2_10policy_hubIdyN4cuda3std3__44plusIdEEE10Policy1000EN6thrust24THRUST_300001_SM_1000_NS6detail15normal_iteratorINSD_10device_ptrIdEEEEyS9_d12unary_squareIdEEEvT0_PT3_T1_NS0_13GridEvenShareISO_EET2_T4_ --------------------------
	.section	.nv.info._ZN3cub18CUB_300001_SM_10006detail6reduce18DeviceReduceKernelINS2_10policy_hubIdyN4cuda3std3__44plusIdEEE10Policy1000EN6thrust24THRUST_300001_SM_1000_NS6detail15normal_iteratorINSD_10device_ptrIdEEEEyS9_d12unary_squareIdEEEvT0_PT3_T1_NS0_13GridEvenShareISO_EET2_T4_,"",@"SHT_CUDA_INFO"
	.sectionflags	@""
	.align	4


	//----- nvinfo : EIATTR_CUDA_API_VERSION
	.align		4
        /*0000*/ 	.byte	0x04, 0x37
        /*0002*/ 	.short	(.L_128 - .L_127)
.L_127:
        /*0004*/ 	.word	0x00000082


	//----- nvinfo : EIATTR_KPARAM_INFO
	.align		4
.L_128:
        /*0008*/ 	.byte	0x04, 0x17
        /*000a*/ 	.short	(.L_130 - .L_129)
.L_129:
        /*000c*/ 	.word	0x00000000
        /*0010*/ 	.short	0x0005
        /*0012*/ 	.short	0x0061
        /*0014*/ 	.byte	0x00, 0xf0, 0x05, 0x00


	//----- nvinfo : EIATTR_KPARAM_INFO
	.align		4
.L_130:
        /*0018*/ 	.byte	0x04, 0x17
        /*001a*/ 	.short	(.L_132 - .L_131)
.L_131:
        /*001c*/ 	.word	0x00000000
        /*0020*/ 	.short	0x0004
        /*0022*/ 	.short	0x0060
        /*0024*/ 	.byte	0x00, 0xf0, 0x05, 0x00


	//----- nvinfo : EIATTR_KPARAM_INFO
	.align		4
.L_132:
        /*0028*/ 	.byte	0x04, 0x17
        /*002a*/ 	.short	(.L_134 - .L_133)
.L_133:
        /*002c*/ 	.word	0x00000000
        /*0030*/ 	.short	0x0003
        /*0032*/ 	.short	0x0018
        /*0034*/ 	.byte	0x00, 0xf0, 0x21, 0x01


	//----- nvinfo : EIATTR_KPARAM_INFO
	.align		4
.L_134:
        /*0038*/ 	.byte	0x04, 0x17
        /*003a*/ 	.short	(.L_136 - .L_135)
.L_135:
        /*003c*/ 	.word	0x00000000
        /*0040*/ 	.short	0x0002
        /*0042*/ 	.short	0x0010
        /*0044*/ 	.byte	0x00, 0xf0, 0x21, 0x00


	//----- nvinfo : EIATTR_KPARAM_INFO
	.align		4
.L_136:
        /*0048*/ 	.byte	0x04, 0x17
        /*004a*/ 	.short	(.L_138 - .L_137)
.L_137:
        /*004c*/ 	.word	0x00000000
        /*0050*/ 	.short	0x0001
        /*0052*/ 	.short	0x0008
        /*0054*/ 	.byte	0x00, 0xf5, 0x21, 0x00


	//----- nvinfo : EIATTR_KPARAM_INFO
	.align		4
.L_138:
        /*0058*/ 	.byte	0x04, 0x17
        /*005a*/ 	.short	(.L_140 - .L_139)
.L_139:
        /*005c*/ 	.word	0x00000000
        /*0060*/ 	.short	0x0000
        /*0062*/ 	.short	0x0000
        /*0064*/ 	.byte	0x00, 0xf0, 0x21, 0x00


	//----- nvinfo : EIATTR_SPARSE_MMA_MASK
	.align		4
.L_140:
        /*0068*/ 	.byte	0x03, 0x50
        /*006a*/ 	.short	0x0000


	//----- nvinfo : EIATTR_MAXREG_COUNT
	.align		4
        /*006c*/ 	.byte	0x03, 0x1b
        /*006e*/ 	.short	0x0080


	//----- nvinfo : EIATTR_NUM_BARRIERS
	.align		4
        /*0070*/ 	.byte	0x02, 0x4c
        /*0072*/ 	.byte	0x01
	.zero		1


	//----- nvinfo : EIATTR_MERCURY_ISA_VERSION
	.align		4
        /*0074*/ 	.byte	0x03, 0x5f
        /*0076*/ 	.short	0x0101


	//----- nvinfo : EIATTR_COOP_GROUP_MASK_REGIDS
	.align		4
        /*0078*/ 	.byte	0x04, 0x29
        /*007a*/ 	.short	(.L_142 - .L_141)


	//   ....[0]....
.L_141:
        /*007c*/ 	.word	0xffffffff


	//   ....[1]....
        /*0080*/ 	.word	0xffffffff


	//   ....[2]....
        /*0084*/ 	.word	0xffffffff


	//   ....[3]....
        /*0088*/ 	.word	0xffffffff


	//   ....[4]....
        /*008c*/ 	.word	0xffffffff


	//   ....[5]....
        /*0090*/ 	.word	0xffffffff


	//   ....[6]....
        /*0094*/ 	.word	0xffffffff


	//   ....[7]....
        /*0098*/ 	.word	0xffffffff


	//   ....[8]....
        /*009c*/ 	.word	0xffffffff


	//   ....[9]....
        /*00a0*/ 	.word	0xffffffff


	//   ....[10]....
        /*00a4*/ 	.word	0xffffffff


	//   ....[11]....
        /*00a8*/ 	.word	0xffffffff


	//   ....[12]....
        /*00ac*/ 	.word	0xffffffff


	//   ....[13]....
        /*00b0*/ 	.word	0xffffffff


	//   ....[14]....
        /*00b4*/ 	.word	0xffffffff


	//   ....[15]....
        /*00b8*/ 	.word	0xffffffff


	//   ....[16]....
        /*00bc*/ 	.word	0xffffffff


	//   ....[17]....
        /*00c0*/ 	.word	0xffffffff


	//   ....[18]....
        /*00c4*/ 	.word	0xffffffff


	//   ....[19]....
        /*00c8*/ 	.word	0xffffffff


	//   ....[20]....
        /*00cc*/ 	.word	0xffffffff


	//   ....[21]....
        /*00d0*/ 	.word	0xffffffff


	//   ....[22]....
        /*00d4*/ 	.word	0xffffffff


	//   ....[23]....
        /*00d8*/ 	.word	0xffffffff


	//   ....[24]....
        /*00dc*/ 	.word	0xffffffff


	//   ....[25]....
        /*00e0*/ 	.word	0xffffffff


	//   ....[26]....
        /*00e4*/ 	.word	0xffffffff


	//   ....[27]....
        /*00e8*/ 	.word	0xffffffff


	//   ....[28]....
        /*00ec*/ 	.word	0xffffffff


	//   ....[29]....
        /*00f0*/ 	.word	0xffffffff


	//----- nvinfo : EIATTR_COOP_GROUP_INSTR_OFFSETS
	.align		4
.L_142:
        /*00f4*/ 	.byte	0x04, 0x28
        /*00f6*/ 	.short	(.L_144 - .L_143)


	//   ....[0]....
.L_143:
        /*00f8*/ 	.word	0x000009b0


	//   ....[1]....
        /*00fc*/ 	.word	0x000009c0


	//   ....[2]....
        /*0100*/ 	.word	0x00000a30


	//   ....[3]....
        /*0104*/ 	.word	0x00000a50


	//   ....[4]....
        /*0108*/ 	.word	0x00000ac0


	//   ....[5]....
        /*010c*/ 	.word	0x00000ad0


	//   ....[6]....
        /*0110*/ 	.word	0x00000b20


	//   ....[7]....
        /*0114*/ 	.word	0x00000b40


	//   ....[8]....
        /*0118*/ 	.word	0x00000bb0


	//   ....[9]....
        /*011c*/ 	.word	0x00000bc0


	//   ....[10]....
        /*0120*/ 	.word	0x00000e60


	//   ....[11]....
        /*0124*/ 	.word	0x00000e70


	//   ....[12]....
        /*0128*/ 	.word	0x00000ef0


	//   ....[13]....
        /*012c*/ 	.word	0x00000f10


	//   ....[14]....
        /*0130*/ 	.word	0x00000f60


	//   ....[15]....
        /*0134*/ 	.word	0x00000f90


	//   ....[16]....
        /*0138*/ 	.word	0x00000fe0


	//   ....[17]....
        /*013c*/ 	.word	0x00001000


	//   ....[18]....
        /*0140*/ 	.word	0x00001070


	//   ....[19]....
        /*0144*/ 	.word	0x000010a0


	//   ....[20]....
        /*0148*/ 	.word	0x00002320


	//   ....[21]....
        /*014c*/ 	.word	0x00002330


	//   ....[22]....
        /*0150*/ 	.word	0x000023a0


	//   ....[23]....
        /*0154*/ 	.word	0x000023c0


	//   ....[24]....
        /*0158*/ 	.word	0x00002430


	//   ....[25]....
        /*015c*/ 	.word	0x00002440


	//   ....[26]....
        /*0160*/ 	.word	0x00002490


	//   ....[27]....
        /*0164*/ 	.word	0x000024b0


	//   ....[28]....
        /*0168*/ 	.word	0x00002520


	//   ....[29]....
        /*016c*/ 	.word	0x00002530


	//----- nvinfo : EIATTR_VRC_CTA_INIT_COUNT
	.align		4
.L_144:
        /*0170*/ 	.byte	0x02, 0x4a
	.zero		1
	.zero		1


	//----- nvinfo : EIATTR_EXIT_INSTR_OFFSETS
	.align		4
        /*0174*/ 	.byte	0x04, 0x1c
        /*0176*/ 	.short	(.L_146 - .L_145)


	//   ....[0]....
.L_145:
        /*0178*/ 	.word	0x00002760


	//   ....[1]....
        /*017c*/ 	.word	0x000027c0


	//----- nvinfo : EIATTR_MAX_THREADS
	.align		4
.L_146:
        /*0180*/ 	.byte	0x04, 0x05
        /*0182*/ 	.short	(.L_148 - .L_147)
.L_147:
        /*0184*/ 	.word	0x00000200
        /*0188*/ 	.word	0x00000001
        /*018c*/ 	.word	0x00000001


	//----- nvinfo : EIATTR_CRS_STACK_SIZE
	.align		4
.L_148:
        /*0190*/ 	.byte	0x04, 0x1e
        /*0192*/ 	.short	(.L_150 - .L_149)
.L_149:
        /*0194*/ 	.word	0x00000000


	//----- nvinfo : EIATTR_CBANK_PARAM_SIZE
	.align		4
.L_150:
        /*0198*/ 	.byte	0x03, 0x19
        /*019a*/ 	.short	0x0062


	//----- nvinfo : EIATTR_PARAM_CBANK
	.align		4
        /*019c*/ 	.byte	0x04, 0x0a
        /*019e*/ 	.short	(.L_152 - .L_151)
	.align		4
.L_151:
        /*01a0*/ 	.word	index@(.nv.constant0._ZN3cub18CUB_300001_SM_10006detail6reduce18DeviceReduceKernelINS2_10policy_hubIdyN4cuda3std3__44plusIdEEE10Policy1000EN6thrust24THRUST_300001_SM_1000_NS6detail15normal_iteratorINSD_10device_ptrIdEEEEyS9_d12unary_squareIdEEEvT0_PT3_T1_NS0_13GridEvenShareISO_EET2_T4_)
        /*01a4*/ 	.short	0x0380
        /*01a6*/ 	.short	0x0062


	//----- nvinfo : EIATTR_SW_WAR
	.align		4
.L_152:
        /*01a8*/ 	.byte	0x04, 0x36
        /*01aa*/ 	.short	(.L_154 - .L_153)
.L_153:
        /*01ac*/ 	.word	0x00000008
.L_154:


//--------------------- .nv.info._ZN3cub18CUB_300001_SM_10006detail6reduce28DeviceReduceSingleTileKernelINS2_10policy_hubIdyN4cuda3std3__44plusIdEEE10Policy1000EN6thrust24THRUST_300001_SM_1000_NS6detail15normal_iteratorINSD_10device_ptrIdEEEEPdyS9_dd12unary_squareIdEEEvT0_T1_T2_T3_T4_T6_ --------------------------
	.section	.nv.info._ZN3cub18CUB_300001_SM_10006detail6reduce28DeviceReduceSingleTileKernelINS2_10policy_hubIdyN4cuda3std3__44plusIdEEE10Policy1000EN6thrust24THRUST_300001_SM_1000_NS6detail15normal_iteratorINSD_10device_ptrIdEEEEPdyS9_dd12unary_squareIdEEEvT0_T1_T2_T3_T4_T6_,"",@"SHT_CUDA_INFO"
	.sectionflags	@""
	.align	4


	//----- nvinfo : EIATTR_CUDA_API_VERSION
	.align		4
        /*0000*/ 	.byte	0x04, 0x37
        /*0002*/ 	.short	(.L_156 - .L_155)
.L_155:
        /*0004*/ 	.word	0x00000082


	//----- nvinfo : EIATTR_KPARAM_INFO
	.align		4
.L_156:
        /*0008*/ 	.byte	0x04, 0x17
        /*000a*/ 	.short	(.L_158 - .L_157)
.L_157:
        /*000c*/ 	.word	0x00000000
        /*0010*/ 	.short	0x0005
        /*0012*/ 	.short	0x0028
        /*0014*/ 	.byte	0x00, 0xf0, 0x05, 0x00


	//----- nvinfo : EIATTR_KPARAM_INFO
	.align		4
.L_158:
        /*0018*/ 	.byte	0x04, 0x17
        /*001a*/ 	.short	(.L_160 - .L_159)
.L_159:
        /*001c*/ 	.word	0x00000000
        /*0020*/ 	.short	0x0004
        /*0022*/ 	.short	0x0020
        /*0024*/ 	.byte	0x00, 0xf0, 0x21, 0x00


	//----- nvinfo : EIATTR_KPARAM_INFO
	.align		4
.L_160:
        /*0028*/ 	.byte	0x04, 0x17
        /*002a*/ 	.short	(.L_162 - .L_161)
.L_161:
        /*002c*/ 	.word	0x00000000
        /*0030*/ 	.short	0x0003
        /*0032*/ 	.short	0x0018
        /*0034*/ 	.byte	0x00, 0xf0, 0x05, 0x00


	//----- nvinfo : EIATTR_KPARAM_INFO
	.align		4
.L_162:
        /*0038*/ 	.byte	0x04, 0x17
        /*003a*/ 	.short	(.L_164 - .L_163)
.L_163:
        /*003c*/ 	.word	0x00000000
        /*0040*/ 	.short	0x0002
        /*0042*/ 	.short	0x0010
        /*0044*/ 	.byte	0x00, 0xf0, 0x21, 0x00


	//----- nvinfo : EIATTR_KPARAM_INFO
	.align		4
.L_164:
        /*0048*/ 	.byte	0x04, 0x17
        /*004a*/ 	.short	(.L_166 - .L_165)
.L_165:
        /*004c*/ 	.word	0x00000000
        /*0050*/ 	.short	0x0001
        /*0052*/ 	.short	0x0008
        /*0054*/ 	.byte	0x00, 0xf5, 0x21, 0x00


	//----- nvinfo : EIATTR_KPARAM_INFO
	.align		4
.L_166:
        /*0058*/ 	.byte	0x04, 0x17
        /*005a*/ 	.short	(.L_168 - .L_167)
.L_167:
        /*005c*/ 	.word	0x00000000
        /*0060*/ 	.short	0x0000
        /*0062*/ 	.short	0x0000
        /*0064*/ 	.byte	0x00, 0xf0, 0x21, 0x00


	//----- nvinfo : EIATTR_SPARSE_MMA_MASK
	.align		4
.L_168:
        /*0068*/ 	.byte	0x03, 0x50
        /*006a*/ 	.short	0x0000


	//----- nvinfo : EIATTR_MAXREG_COUNT
	.align		4
        /*006c*/ 	.byte	0x03, 0x1b
        /*006e*/ 	.short	0x0080


	//----- nvinfo : EIATTR_NUM_BARRIERS
	.align		4
        /*0070*/ 	.byte	0x02, 0x4c
        /*0072*/ 	.byte	0x01
	.zero		1


	//----- nvinfo : EIATTR_MERCURY_ISA_VERSION
	.align		4
        /*0074*/ 	.byte	0x03, 0x5f
        /*0076*/ 	.short	0x0101


	//----- nvinfo : EIATTR_COOP_GROUP_MASK_REGIDS
	.align		4
        /*0078*/ 	.byte	0x04, 0x29
        /*007a*/ 	.short	(.L_170 - .L_169)


	//   ....[0]....
.L_169:
        /*007c*/ 	.word	0xffffffff


	//   ....[1]....
        /*0080*/ 	.word	0xffffffff


	//   ....[2]....
        /*0084*/ 	.word	0xffffffff


	//   ....[3]....
        /*0088*/ 	.word	0xffffffff


	//   ....[4]....
        /*008c*/ 	.word	0xffffffff


	//   ....[5]....
        /*0090*/ 	.word	0xffffffff


	//   ....[6]....
        /*0094*/ 	.word	0xffffffff


	//   ....[7]....
        /*0098*/ 	.word	0xffffffff


	//   ....[8]....
        /*009c*/ 	.word	0xffffffff


	//   ....[9]....
        /*00a0*/ 	.word	0xffffffff


	//   ....[10]....
        /*00a4*/ 	.word	0xffffffff


	//   ....[11]....
        /*00a8*/ 	.word	0xffffffff


	//   ....[12]....
        /*00ac*/ 	.word	0xffffffff


	//   ....[13]....
        /*00b0*/ 	.word	0xffffffff


	//   ....[14]....
        /*00b4*/ 	.word	0xffffffff


	//   ....[15]....
        /*00b8*/ 	.word	0xffffffff


	//   ....[16]....
        /*00bc*/ 	.word	0xffffffff


	//   ....[17]....
        /*00c0*/ 	.word	0xffffffff


	//   ....[18]....
        /*00c4*/ 	.word	0xffffffff


	//   ....[19]....
        /*00c8*/ 	.word	0xffffffff


	//   ....[20]....
        /*00cc*/ 	.word	0xffffffff


	//   ....[21]....
        /*00d0*/ 	.word	0xffffffff


	//   ....[22]....
        /*00d4*/ 	.word	0xffffffff


	//   ....[23]....
        /*00d8*/ 	.word	0xffffffff


	//   ....[24]....
        /*00dc*/ 	.word	0xffffffff


	//   ....[25]....
        /*00e0*/ 	.word	0xffffffff


	//   ....[26]....
        /*00e4*/ 	.word	0xffffffff


	//   ....[27]....
        /*00e8*/ 	.word	0xffffffff


	//   ....[28]....
        /*00ec*/ 	.word	0xffffffff


	//   ....[29]....
        /*00f0*/ 	.word	0xffffffff


	//----- nvinfo : EIATTR_COOP_GROUP_INSTR_OFFSETS
	.align		4
.L_170:
        /*00f4*/ 	.byte	0x04, 0x28
        /*00f6*/ 	.short	(.L_172 - .L_171)


	//   ....[0]....
.L_171:
        /*00f8*/ 	.word	0x00000920


	//   ....[1]....
        /*00fc*/ 	.word	0x00000930


	//   ....[2]....
        /*0100*/ 	.word	0x000009a0


	//   ....[3]....
        /*0104*/ 	.word	0x000009b0


	//   ....[4]....
        /*0108*/ 	.word	0x00000a10


	//   ....[5]....
        /*010c*/ 	.word	0x00000a20


	//   ....[6]....
        /*0110*/ 	.word	0x00000a70


	//   ....[7]....
        /*0114*/ 	.word	0x00000a90


	//   ....[8]....
        /*0118*/ 	.word	0x00000af0


	//   ....[9]....
        /*011c*/ 	.word	0x00000b20


	//   ....[10]....
        /*0120*/ 	.word	0x00000dd0


	//   ....[11]....
        /*0124*/ 	.word	0x00000de0


	//   ....[12]....
        /*0128*/ 	.word	0x00000e70


	//   ....[13]....
        /*012c*/ 	.word	0x00000e80


	//   ....[14]....
        /*0130*/ 	.word	0x00000ee0


	//   ....[15]....
        /*0134*/ 	.word	0x00000ef0


	//   ....[16]....
        /*0138*/ 	.word	0x00000f40


	//   ....[17]....
        /*013c*/ 	.word	0x00000f60


	//   ....[18]....
        /*0140*/ 	.word	0x00000fd0


	//   ....[19]....
        /*0144*/ 	.word	0x00001000


	//   ....[20]....
        /*0148*/ 	.word	0x000021a0


	//   ....[21]....
        /*014c*/ 	.word	0x000021b0


	//   ....[22]....
        /*0150*/ 	.word	0x00002220


	//   ....[23]....
        /*0154*/ 	.word	0x00002230


	//   ....[24]....
        /*0158*/ 	.word	0x00002290


	//   ....[25]....
        /*015c*/ 	.word	0x000022a0


	//   ....[26]....
        /*0160*/ 	.word	0x000022f0


	//   ....[27]....
        /*0164*/ 	.word	0x00002310


	//   ....[28]....
        /*0168*/ 	.word	0x00002370


	//   ....[29]....
        /*016c*/ 	.word	0x000023a0


	//----- nvinfo : EIATTR_VRC_CTA_INIT_COUNT
	.align		4
.L_172:
        /*0170*/ 	.byte	0x02, 0x4a
	.zero		1
	.zero		1


	//----- nvinfo : EIATTR_EXIT_INSTR_OFFSETS
	.align		4
        /*0174*/ 	.byte	0x04, 0x1c
        /*0176*/ 	.short	(.L_174 - .L_173)


	//   ....[0]....
.L_173:
        /*0178*/ 	.word	0x000000a0


	//   ....[1]....
        /*017c*/ 	.word	0x000000e0


	//   ....[2]....
        /*0180*/ 	.word	0x00002600


	//   ....[3]....
        /*0184*/ 	.word	0x00002650


	//----- nvinfo : EIATTR_MAX_THREADS
	.align		4
.L_174:
        /*0188*/ 	.byte	0x04, 0x05
        /*018a*/ 	.short	(.L_176 - .L_175)
.L_175:
        /*018c*/ 	.word	0x00000200
        /*0190*/ 	.word	0x00000001
        /*0194*/ 	.word	0x00000001


	//----- nvinfo : EIATTR_CRS_STACK_SIZE
	.align		4
.L_176:
        /*0198*/ 	.byte	0x04, 0x1e
        /*019a*/ 	.short	(.L_178 - .L_177)
.L_177:
        /*019c*/ 	.word	0x00000000


	//----- nvinfo : EIATTR_CBANK_PARAM_SIZE
	.align		4
.L_178:
        /*01a0*/ 	.byte	0x03, 0x19
        /*01a2*/ 	.short	0x0029


	//----- nvinfo : EIATTR_PARAM_CBANK
	.align		4
        /*01a4*/ 	.byte	0x04, 0x0a
        /*01a6*/ 	.short	(.L_180 - .L_179)
	.align		4
.L_179:
        /*01a8*/ 	.word	index@(.nv.constant0._ZN3cub18CUB_300001_SM_10006detail6reduce28DeviceReduceSingleTileKernelINS2_10policy_hubIdyN4cuda3std3__44plusIdEEE10Policy1000EN6thrust24THRUST_300001_SM_1000_NS6detail15normal_iteratorINSD_10device_ptrIdEEEEPdyS9_dd12unary_squareIdEEEvT0_T1_T2_T3_T4_T6_)
        /*01ac*/ 	.short	0x0380
        /*01ae*/ 	.short	0x0029


	//----- nvinfo : EIATTR_SW_WAR
	.align		4
.L_180:
        /*01b0*/ 	.byte	0x04, 0x36
        /*01b2*/ 	.short	(.L_182 - .L_181)
.L_181:
        /*01b4*/ 	.word	0x00000008
.L_182:


//--------------------- .nv.info._ZN3cub18CUB_300001_SM_10006detail6reduce18DeviceReduceKernelINS2_10policy_hubIdjN4cuda3std3__44plusIdEEE10Policy1000EN6thrust24THRUST_300001_SM_1000_NS6detail15normal_iteratorINSD_10device_ptrIdEEEEjS9_d12unary_squareIdEEEvT0_PT3_T1_NS0_13GridEvenShareISO_EET2_T4_ --------------------------
	.section	.nv.info._ZN3cub18CUB_300001_SM_10006detail6reduce18DeviceReduceKernelINS2_10policy_hubIdjN4cuda3std3__44plusIdEEE10Policy1000EN6thrust24THRUST_300001_SM_1000_NS6detail15normal_iteratorINSD_10device_ptrIdEEEEjS9_d12unary_squareIdEEEvT0_PT3_T1_NS0_13GridEvenShareISO_EET2_T4_,"",@"SHT_CUDA_INFO"
	.sectionflags	@""
	.align	4


	//----- nvinfo : EIATTR_CUDA_API_VERSION
	.align		4
        /*0000*/ 	.byte	0x04, 0x37
        /*0002*/ 	.short	(.L_184 - .L_183)
.L_183:
        /*0004*/ 	.word	0x00000082


	//----- nvinfo : EIATTR_KPARAM_INFO
	.align		4
.L_184:
        /*0008*/ 	.byte	0x04, 0x17
        /*000a*/ 	.short	(.L_186 - .L_185)
.L_185:
        /*000c*/ 	.word	0x00000000
        /*0010*/ 	.short	0x0005
        /*0012*/ 	.short	0x003d
        /*0014*/ 	.byte	0x00, 0xf0, 0x05, 0x00


	//----- nvinfo : EIATTR_KPARAM_INFO
	.align		4
.L_186:
        /*0018*/ 	.byte	0x04, 0x17
        /*001a*/ 	.short	(.L_188 - .L_187)
.L_187:
        /*001c*/ 	.word	0x00000000
        /*0020*/ 	.short	0x0004
        /*0022*/ 	.short	0x003c
        /*0024*/ 	.byte	0x00, 0xf0, 0x05, 0x00


	//----- nvinfo : EIATTR_KPARAM_INFO
	.align		4
.L_188:
        /*0028*/ 	.byte	0x04, 0x17
        /*002a*/ 	.short	(.L_190 - .L_189)
.L_189:
        /*002c*/ 	.word	0x00000000
        /*0030*/ 	.short	0x0003
        /*0032*/ 	.short	0x0014
        /*0034*/ 	.byte	0x00, 0xf0, 0xa1, 0x00


	//----- nvinfo : EIATTR_KPARAM_INFO
	.align		4
.L_190:
        /*0038*/ 	.byte	0x04, 0x17
        /*003a*/ 	.short	(.L_192 - .L_191)
.L_191:
        /*003c*/ 	.word	0x00000000
        /*0040*/ 	.short	0x0002
        /*0042*/ 	.short	0x0010
        /*0044*/ 	.byte	0x00, 0xf0, 0x11, 0x00


	//----- nvinfo : EIATTR_KPARAM_INFO
	.align		4
.L_192:
        /*0048*/ 	.byte	0x04, 0x17
        /*004a*/ 	.short	(.L_194 - .L_193)
.L_193:
        /*004c*/ 	.word	0x00000000
        /*0050*/ 	.short	0x0001
        /*0052*/ 	.short	0x0008
        /*0054*/ 	.byte	0x00, 0xf5, 0x21, 0x00


	//----- nvinfo : EIATTR_KPARAM_INFO
	.align		4
.L_194:
        /*0058*/ 	.byte	0x04, 0x17
        /*005a*/ 	.short	(.L_196 - .L_195)
.L_195:
        /*005c*/ 	.word	0x00000000
        /*0060*/ 	.short	0x0000
        /*0062*/ 	.short	0x0000
        /*0064*/ 	.byte	0x00, 0xf0, 0x21, 0x00


	//----- nvinfo : EIATTR_SPARSE_MMA_MASK
	.align		4
.L_196:
        /*0068*/ 	.byte	0x03, 0x50
        /*006a*/ 	.short	0x0000


	//----- nvinfo : EIATTR_MAXREG_COUNT
	.align		4
        /*006c*/ 	.byte	0x03, 0x1b
        /*006e*/ 	.short	0x0060


	//----- nvinfo : EIATTR_NUM_BARRIERS
	.align		4
        /*0070*/ 	.byte	0x02, 0x4c
        /*0072*/ 	.byte	0x01
	.zero		1


	//----- nvinfo : EIATTR_MERCURY_ISA_VERSION
	.align		4
        /*0074*/ 	.byte	0x03, 0x5f
        /*0076*/ 	.short	0x0101


	//----- nvinfo : EIATTR_COOP_GROUP_MASK_REGIDS
	.align		4
        /*0078*/ 	.byte	0x04, 0x29
        /*007a*/ 	.short	(.L_198 - .L_197)


	//   ....[0]....
.L_197:
        /*007c*/ 	.word	0xffffffff


	//   ....[1]....
        /*0080*/ 	.word	0xffffffff


	//   ....[2]....
        /*0084*/ 	.word	0xffffffff


	//   ....[3]....
        /*0088*/ 	.word	0xffffffff


	//   ....[4]....
        /*008c*/ 	.word	0xffffffff


	//   ....[5]....
        /*0090*/ 	.word	0xffffffff


	//   ....[6]....
        /*0094*/ 	.word	0xffffffff


	//   ....[7]....
        /*0098*/ 	.word	0xffffffff


	//   ....[8]....
        /*009c*/ 	.word	0xffffffff


	//   ....[9]....
        /*00a0*/ 	.word	0xffffffff


	//   ....[10]....
        /*00a4*/ 	.word	0xffffffff


	//   ....[11]....
        /*00a8*/ 	.word	0xffffffff


	//   ....[12]....
        /*00ac*/ 	.word	0xffffffff


	//   ....[13]....
        /*00b0*/ 	.word	0xffffffff


	//   ....[14]....
        /*00b4*/ 	.word	0xffffffff


	//   ....[15]....
        /*00b8*/ 	.word	0xffffffff


	//   ....[16]....
        /*00bc*/ 	.word	0xffffffff


	//   ....[17]....
        /*00c0*/ 	.word	0xffffffff


	//   ....[18]....
        /*00c4*/ 	.word	0xffffffff


	//   ....[19]....
        /*00c8*/ 	.word	0xffffffff


	//   ....[20]....
        /*00cc*/ 	.word	0xffffffff


	//   ....[21]....
        /*00d0*/ 	.word	0xffffffff


	//   ....[22]....
        /*00d4*/ 	.word	0xffffffff


	//   ....[23]....
        /*00d8*/ 	.word	0xffffffff


	//   ....[24]....
        /*00dc*/ 	.word	0xffffffff


	//   ....[25]....
        /*00e0*/ 	.word	0xffffffff


	//   ....[26]....
        /*00e4*/ 	.word	0xffffffff


	//   ....[27]....
        /*00e8*/ 	.word	0xffffffff


	//   ....[28]....
        /*00ec*/ 	.word	0xffffffff


	//   ....[29]....
        /*00f0*/ 	.word	0xffffffff


	//----- nvinfo : EIATTR_COOP_GROUP_INSTR_OFFSETS
	.align		4
.L_198:
        /*00f4*/ 	.byte	0x04, 0x28
        /*00f6*/ 	.short	(.L_200 - .L_199)


	//   ....[0]....
.L_199:
        /*00f8*/ 	.word	0x00000c10


	//   ....[1]....
        /*00fc*/ 	.word	0x00000c20


	//   ....[2]....
        /*0100*/ 	.word	0x00000c90


	//   ....[3]....
        /*0104*/ 	.word	0x00000ca0


	//   ....[4]....
        /*0108*/ 	.word	0x00000d00


	//   ....[5]....
        /*010c*/ 	.word	0x00000d10


	//   ....[6]....
        /*0110*/ 	.word	0x00000d60


	//   ....[7]....
        /*0114*/ 	.word	0x00000d80


	//   ....[8]....
        /*0118*/ 	.word	0x00000de0


	//   ....[9]....
        /*011c*/ 	.word	0x00000e10


	//   ....[10]....
        /*0120*/ 	.word	0x00001120


	//   ....[11]....
        /*0124*/ 	.word	0x00001130


	//   ....[12]....
        /*0128*/ 	.word	0x000011a0


	//   ....[13]....
        /*012c*/ 	.word	0x000011c0


	//   ....[14]....
        /*0130*/ 	.word	0x00001210


	//   ....[15]....
        /*0134*/ 	.word	0x00001230


	//   ....[16]....
        /*0138*/ 	.word	0x00001290


	//   ....[17]....
        /*013c*/ 	.word	0x000012b0


	//   ....[18]....
        /*0140*/ 	.word	0x00001330


	//   ....[19]....
        /*0144*/ 	.word	0x00001360


	//   ....[20]....
        /*0148*/ 	.word	0x000028e0


	//   ....[21]....
        /*014c*/ 	.word	0x000028f0


	//   ....[22]....
        /*0150*/ 	.word	0x00002970


	//   ....[23]....
        /*0154*/ 	.word	0x00002980


	//   ....[24]....
        /*0158*/ 	.word	0x00002a00


	//   ....[25]....
        /*015c*/ 	.word	0x00002a10


	//   ....[26]....
        /*0160*/ 	.word	0x00002a60


	//   ....[27]....
        /*0164*/ 	.word	0x00002a80


	//   ....[28]....
        /*0168*/ 	.word	0x00002af0


	//   ....[29]....
        /*016c*/ 	.word	0x00002b00


	//----- nvinfo : EIATTR_VRC_CTA_INIT_COUNT
	.align		4
.L_200:
        /*0170*/ 	.byte	0x02, 0x4a
	.zero		1
	.zero		1


	//----- nvinfo : EIATTR_EXIT_INSTR_OFFSETS
	.align		4
        /*0174*/ 	.byte	0x04, 0x1c
        /*0176*/ 	.short	(.L_202 - .L_201)


	//   ....[0]....
.L_201:
        /*0178*/ 	.word	0x00002db0


	//   ....[1]....
        /*017c*/ 	.word	0x00002df0


	//----- nvinfo : EIATTR_MAX_THREADS
	.align		4
.L_202:
        /*0180*/ 	.byte	0x04, 0x05
        /*0182*/ 	.short	(.L_204 - .L_203)
.L_203:
        /*0184*/ 	.word	0x00000280
        /*0188*/ 	.word	0x00000001
        /*018c*/ 	.word	0x00000001


	//----- nvinfo : EIATTR_CRS_STACK_SIZE
	.align		4
.L_204:
        /*0190*/ 	.byte	0x04, 0x1e
        /*0192*/ 	.short	(.L_206 - .L_205)
.L_205:
        /*0194*/ 	.word	0x00000000


	//----- nvinfo : EIATTR_CBANK_PARAM_SIZE
	.align		4
.L_206:
        /*0198*/ 	.byte	0x03, 0x19
        /*019a*/ 	.short	0x003e


	//----- nvinfo : EIATTR_PARAM_CBANK
	.align		4
        /*019c*/ 	.byte	0x04, 0x0a
        /*019e*/ 	.short	(.L_208 - .L_207)
	.align		4
.L_207:
        /*01a0*/ 	.word	index@(.nv.constant0._ZN3cub18CUB_300001_SM_10006detail6reduce18DeviceReduceKernelINS2_10policy_hubIdjN4cuda3std3__44plusIdEEE10Policy1000EN6thrust24THRUST_300001_SM_1000_NS6detail15normal_iteratorINSD_10device_ptrIdEEEEjS9_d12unary_squareIdEEEvT0_PT3_T1_NS0_13GridEvenShareISO_EET2_T4_)
        /*01a4*/ 	.short	0x0380
        /*01a6*/ 	.short	0x003e


	//----- nvinfo : EIATTR_SW_WAR
	.align		4
.L_208:
        /*01a8*/ 	.byte	0x04, 0x36
        /*01aa*/ 	.short	(.L_210 - .L_209)
.L_209:
        /*01ac*/ 	.word	0x00000008
.L_210:


//--------------------- .nv.info._ZN3cub18CUB_300001_SM_10006detail6reduce28DeviceReduceSingleTileKernelINS2_10policy_hubIdjN4cuda3std3__44plusIdEEE10Policy1000EN6thrust24THRUST_300001_SM_1000_NS6detail15normal_iteratorINSD_10device_ptrIdEEEEPdjS9_dd12unary_squareIdEEEvT0_T1_T2_T3_T4_T6_ --------------------------
	.section	.nv.info._ZN3cub18CUB_300001_SM_10006detail6reduce28DeviceReduceSingleTileKernelINS2_10policy_hubIdjN4cuda3std3__44plusIdEEE10Policy1000EN6thrust24THRUST_300001_SM_1000_NS6detail15normal_iteratorINSD_10device_ptrIdEEEEPdjS9_dd12unary_squareIdEEEvT0_T1_T2_T3_T4_T6_,"",@"SHT_CUDA_INFO"
	.sectionflags	@""
	.align	4


	//----- nvinfo : EIATTR_CUDA_API_VERSION
	.align		4
        /*0000*/ 	.byte	0x04, 0x37
        /*0002*/ 	.short	(.L_212 - .L_211)
.L_211:
        /*0004*/ 	.word	0x00000082


	//----- nvinfo : EIATTR_KPARAM_INFO
	.align		4
.L_212:
        /*0008*/ 	.byte	0x04, 0x17
        /*000a*/ 	.short	(.L_214 - .L_213)
.L_213:
        /*000c*/ 	.word	0x00000000
        /*0010*/ 	.short	0x0005
        /*0012*/ 	.short	0x0020
        /*0014*/ 	.byte	0x00, 0xf0, 0x05, 0x00


	//----- nvinfo : EIATTR_KPARAM_INFO
	.align		4
.L_214:
        /*0018*/ 	.byte	0x04, 0x17
        /*001a*/ 	.short	(.L_216 - .L_215)
.L_215:
        /*001c*/ 	.word	0x00000000
        /*0020*/ 	.short	0x0004
        /*0022*/ 	.short	0x0018
        /*0024*/ 	.byte	0x00, 0xf0, 0x21, 0x00


	//----- nvinfo : EIATTR_KPARAM_INFO
	.align		4
.L_216:
        /*0028*/ 	.byte	0x04, 0x17
        /*002a*/ 	.short	(.L_218 - .L_217)
.L_217:
        /*002c*/ 	.word	0x00000000
        /*0030*/ 	.short	0x0003
        /*0032*/ 	.short	0x0014
        /*0034*/ 	.byte	0x00, 0xf0, 0x05, 0x00


	//----- nvinfo : EIATTR_KPARAM_INFO
	.align		4
.L_218:
        /*0038*/ 	.byte	0x04, 0x17
        /*003a*/ 	.short	(.L_220 - .L_219)
.L_219:
        /*003c*/ 	.word	0x00000000
        /*0040*/ 	.short	0x0002
        /*0042*/ 	.short	0x0010
        /*0044*/ 	.byte	0x00, 0xf0, 0x11, 0x00


	//----- nvinfo : EIATTR_KPARAM_INFO
	.align		4
.L_220:
        /*0048*/ 	.byte	0x04, 0x17
        /*004a*/ 	.short	(.L_222 - .L_221)
.L_221:
        /*004c*/ 	.word	0x00000000
        /*0050*/ 	.short	0x0001
        /*0052*/ 	.short	0x0008
        /*0054*/ 	.byte	0x00, 0xf5, 0x21, 0x00


	//----- nvinfo : EIATTR_KPARAM_INFO
	.align		4
.L_222:
        /*0058*/ 	.byte	0x04, 0x17
        /*005a*/ 	.short	(.L_224 - .L_223)
.L_223:
        /*005c*/ 	.word	0x00000000
        /*0060*/ 	.short	0x0000
        /*0062*/ 	.short	0x0000
        /*0064*/ 	.byte	0x00, 0xf0, 0x21, 0x00


	//----- nvinfo : EIATTR_SPARSE_MMA_MASK
	.align		4
.L_224:
        /*0068*/ 	.byte	0x03, 0x50
        /*006a*/ 	.short	0x0000


	//----- nvinfo : EIATTR_MAXREG_COUNT
	.align		4
        /*006c*/ 	.byte	0x03, 0x1b
        /*006e*/ 	.short	0x0060


	//----- nvinfo : EIATTR_NUM_BARRIERS
	.align		4
        /*0070*/ 	.byte	0x02, 0x4c
        /*0072*/ 	.byte	0x01
	.zero		1


	//----- nvinfo : EIATTR_MERCURY_ISA_VERSION
	.align		4
        /*0074*/ 	.byte	0x03, 0x5f
        /*0076*/ 	.short	0x0101


	//----- nvinfo : EIATTR_COOP_GROUP_MASK_REGIDS
	.align		4
        /*0078*/ 	.byte	0x04, 0x29
        /*007a*/ 	.short	(.L_226 - .L_225)


	//   ....[0]....
.L_225:
        /*007c*/ 	.word	0xffffffff


	//   ....[1]....
        /*0080*/ 	.word	0xffffffff


	//   ....[2]....
        /*0084*/ 	.word	0xffffffff


	//   ....[3]....
        /*0088*/ 	.word	0xffffffff


	//   ....[4]....
        /*008c*/ 	.word	0xffffffff


	//   ....[5]....
        /*0090*/ 	.word	0xffffffff


	//   ....[6]....
        /*0094*/ 	.word	0xffffffff


	//   ....[7]....
        /*0098*/ 	.word	0xffffffff


	//   ....[8]....
        /*009c*/ 	.word	0xffffffff


	//   ....[9]....
        /*00a0*/ 	.word	0xffffffff


	//   ....[10]....
        /*00a4*/ 	.word	0xffffffff


	//   ....[11]....
        /*00a8*/ 	.word	0xffffffff


	//   ....[12]....
        /*00ac*/ 	.word	0xffffffff


	//   ....[13]....
        /*00b0*/ 	.word	0xffffffff


	//   ....[14]....
        /*00b4*/ 	.word	0xffffffff


	//   ....[15]....
        /*00b8*/ 	.word	0xffffffff


	//   ....[16]....
        /*00bc*/ 	.word	0xffffffff


	//   ....[17]....
        /*00c0*/ 	.word	0xffffffff


	//   ....[18]....
        /*00c4*/ 	.word	0xffffffff


	//   ....[19]....
        /*00c8*/ 	.word	0xffffffff


	//   ....[20]....
        /*00cc*/ 	.word	0xffffffff


	//   ....[21]....
        /*00d0*/ 	.word	0xffffffff


	//   ....[22]....
        /*00d4*/ 	.word	0xffffffff


	//   ....[23]....
        /*00d8*/ 	.word	0xffffffff


	//   ....[24]....
        /*00dc*/ 	.word	0xffffffff


	//   ....[25]....
        /*00e0*/ 	.word	0xffffffff


	//   ....[26]....
        /*00e4*/ 	.word	0xffffffff


	//   ....[27]....
        /*00e8*/ 	.word	0xffffffff


	//   ....[28]....
        /*00ec*/ 	.word	0xffffffff


	//   ....[29]....
        /*00f0*/ 	.word	0xffffffff


	//----- nvinfo : EIATTR_COOP_GROUP_INSTR_OFFSETS
	.align		4
.L_226:
        /*00f4*/ 	.byte	0x04, 0x28
        /*00f6*/ 	.short	(.L_228 - .L_227)


	//   ....[0]....
.L_227:
        /*00f8*/ 	.word	0x00000940


	//   ....[1]....
        /*00fc*/ 	.word	0x00000950


	//   ....[2]....
        /*0100*/ 	.word	0x000009c0


	//   ....[3]....
        /*0104*/ 	.word	0x000009f0


	//   ....[4]....
        /*0108*/ 	.word	0x00000a60


	//   ....[5]....
        /*010c*/ 	.word	0x00000a70


	//   ....[6]....
        /*0110*/ 	.word	0x00000ac0


	//   ....[7]....
        /*0114*/ 	.word	0x00000ae0


	//   ....[8]....
        /*0118*/ 	.word	0x00000b40


	//   ....[9]....
        /*011c*/ 	.word	0x00000b50


	//   ....[10]....
        /*0120*/ 	.word	0x00000e50


	//   ....[11]....
        /*0124*/ 	.word	0x00000e60


	//   ....[12]....
        /*0128*/ 	.word	0x00000ee0


	//   ....[13]....
        /*012c*/ 	.word	0x00000f00


	//   ....[14]....
        /*0130*/ 	.word	0x00000f50


	//   ....[15]....
        /*0134*/ 	.word	0x00000f70


	//   ....[16]....
        /*0138*/ 	.word	0x00000fe0


	//   ....[17]....
        /*013c*/ 	.word	0x00000ff0


	//   ....[18]....
        /*0140*/ 	.word	0x00001040


	//   ....[19]....
        /*0144*/ 	.word	0x00001070


	//   ....[20]....
        /*0148*/ 	.word	0x00002470


	//   ....[21]....
        /*014c*/ 	.word	0x00002480


	//   ....[22]....
        /*0150*/ 	.word	0x000024f0


	//   ....[23]....
        /*0154*/ 	.word	0x00002500


	//   ....[24]....
        /*0158*/ 	.word	0x00002560


	//   ....[25]....
        /*015c*/ 	.word	0x00002570


	//   ....[26]....
        /*0160*/ 	.word	0x000025c0


	//   ....[27]....
        /*0164*/ 	.word	0x000025f0


	//   ....[28]....
        /*0168*/ 	.word	0x00002670


	//   ....[29]....
        /*016c*/ 	.word	0x00002680


	//----- nvinfo : EIATTR_VRC_CTA_INIT_COUNT
	.align		4
.L_228:
        /*0170*/ 	.byte	0x02, 0x4a
	.zero		1
	.zero		1


	//----- nvinfo : EIATTR_EXIT_INSTR_OFFSETS
	.align		4
        /*0174*/ 	.byte	0x04, 0x1c
        /*0176*/ 	.short	(.L_230 - .L_229)


	//   ....[0]....
.L_229:
        /*0178*/ 	.word	0x00000080


	//   ....[1]....
        /*017c*/ 	.word	0x000000c0


	//   ....[2]....
        /*0180*/ 	.word	0x00002910


	//   ....[3]....
        /*0184*/ 	.word	0x00002960


	//----- nvinfo : EIATTR_MAX_THREADS
	.align		4
.L_230:
        /*0188*/ 	.byte	0x04, 0x05
        /*018a*/ 	.short	(.L_232 - .L_231)
.L_231:
        /*018c*/ 	.word	0x00000280
        /*0190*/ 	.word	0x00000001
        /*0194*/ 	.word	0x00000001


	//----- nvinfo : EIATTR_CRS_STACK_SIZE
	.align		4
.L_232:
        /*0198*/ 	.byte	0x04, 0x1e
        /*019a*/ 	.short	(.L_234 - .L_233)
.L_233:
        /*019c*/ 	.word	0x00000000


	//----- nvinfo : EIATTR_CBANK_PARAM_SIZE
	.align		4
.L_234:
        /*01a0*/ 	.byte	0x03, 0x19
        /*01a2*/ 	.short	0x0021


	//----- nvinfo : EIATTR_PARAM_CBANK
	.align		4
        /*01a4*/ 	.byte	0x04, 0x0a
        /*01a6*/ 	.short	(.L_236 - .L_235)
	.align		4
.L_235:
        /*01a8*/ 	.word	index@(.nv.constant0._ZN3cub18CUB_300001_SM_10006detail6reduce28DeviceReduceSingleTileKernelINS2_10policy_hubIdjN4cuda3std3__44plusIdEEE10Policy1000EN6thrust24THRUST_300001_SM_1000_NS6detail15normal_iteratorINSD_10device_ptrIdEEEEPdjS9_dd12unary_squareIdEEEvT0_T1_T2_T3_T4_T6_)
        /*01ac*/ 	.short	0x0380
        /*01ae*/ 	.short	0x0021


	//----- nvinfo : EIATTR_SW_WAR
	.align		4
.L_236:
        /*01b0*/ 	.byte	0x04, 0x36
        /*01b2*/ 	.short	(.L_238 - .L_237)
.L_237:
        /*01b4*/ 	.word	0x00000008
.L_238:


//--------------------- .nv.info._ZN3cub18CUB_300001_SM_10006detail6reduce28DeviceReduceSingleTileKernelINS2_10policy_hubIdyN4cuda3std3__44plusIdEEE10Policy1000EPdSC_iS9_ddNS7_10__identityEEEvT0_T1_T2_T3_T4_T6_ --------------------------
	.section	.nv.info._ZN3cub18CUB_300001_SM_10006detail6reduce28DeviceReduceSingleTileKernelINS2_10policy_hubIdyN4cuda3std3__44plusIdEEE10Policy1000EPdSC_iS9_ddNS7_10__identityEEEvT0_T1_T2_T3_T4_T6_,"",@"SHT_CUDA_INFO"
	.sectionflags	@""
	.align	4


	//----- nvinfo : EIATTR_CUDA_API_VERSION
	.align		4
        /*0000*/ 	.byte	0x04, 0x37
        /*0002*/ 	.short	(.L_240 - .L_239)
.L_239:
        /*0004*/ 	.word	0x00000082


	//----- nvinfo : EIATTR_KPARAM_INFO
	.align		4
.L_240:
        /*0008*/ 	.byte	0x04, 0x17
        /*000a*/ 	.short	(.L_242 - .L_241)
.L_241:
        /*000c*/ 	.word	0x00000000
        /*0010*/ 	.short	0x0005
        /*0012*/ 	.short	0x0020
        /*0014*/ 	.byte	0x00, 0xf0, 0x05, 0x00


	//----- nvinfo : EIATTR_KPARAM_INFO
	.align		4
.L_242:
        /*0018*/ 	.byte	0x04, 0x17
        /*001a*/ 	.short	(.L_244 - .L_243)
.L_243:
        /*001c*/ 	.word	0x00000000
        /*0020*/ 	.short	0x0004
        /*0022*/ 	.short	0x0018
        /*0024*/ 	.byte	0x00, 0xf0, 0x21, 0x00


	//----- nvinfo : EIATTR_KPARAM_INFO
	.align		4
.L_244:
        /*0028*/ 	.byte	0x04, 0x17
        /*002a*/ 	.short	(.L_246 - .L_245)
.L_245:
        /*002c*/ 	.word	0x00000000
        /*0030*/ 	.short	0x0003
        /*0032*/ 	.short	0x0014
        /*0034*/ 	.byte	0x00, 0xf0, 0x05, 0x00


	//----- nvinfo : EIATTR_KPARAM_INFO
	.align		4
.L_246:
        /*0038*/ 	.byte	0x04, 0x17
        /*003a*/ 	.short	(.L_248 - .L_247)
.L_247:
        /*003c*/ 	.word	0x00000000
        /*0040*/ 	.short	0x0002
        /*0042*/ 	.short	0x0010
        /*0044*/ 	.byte	0x00, 0xf0, 0x11, 0x00


	//----- nvinfo : EIATTR_KPARAM_INFO
	.align		4
.L_248:
        /*0048*/ 	.byte	0x04, 0x17
        /*004a*/ 	.short	(.L_250 - .L_249)
.L_249:
        /*004c*/ 	.word	0x00000000
        /*0050*/ 	.short	0x0001
        /*0052*/ 	.short	0x0008
        /*0054*/ 	.byte	0x00, 0xf5, 0x21, 0x00


	//----- nvinfo : EIATTR_KPARAM_INFO
	.align		4
.L_250:
        /*0058*/ 	.byte	0x04, 0x17
        /*005a*/ 	.short	(.L_252 - .L_251)
.L_251:
        /*005c*/ 	.word	0x00000000
        /*0060*/ 	.short	0x0000
        /*0062*/ 	.short	0x0000
        /*0064*/ 	.byte	0x00, 0xf5, 0x21, 0x00


	//----- nvinfo : EIATTR_SPARSE_MMA_MASK
	.align		4
.L_252:
        /*0068*/ 	.byte	0x03, 0x50
        /*006a*/ 	.short	0x0000


	//----- nvinfo : EIATTR_MAXREG_COUNT
	.align		4
        /*006c*/ 	.byte	0x03, 0x1b
        /*006e*/ 	.short	0x0080


	//----- nvinfo : EIATTR_NUM_BARRIERS
	.align		4
        /*0070*/ 	.byte	0x02, 0x4c
        /*0072*/ 	.byte	0x01
	.zero		1


	//----- nvinfo : EIATTR_MERCURY_ISA_VERSION
	.align		4
        /*0074*/ 	.byte	0x03, 0x5f
        /*0076*/ 	.short	0x0101


	//----- nvinfo : EIATTR_COOP_GROUP_MASK_REGIDS
	.align		4
        /*0078*/ 	.byte	0x04, 0x29
        /*007a*/ 	.short	(.L_254 - .L_253)


	//   ....[0]....
.L_253:
        /*007c*/ 	.word	0xffffffff


	//   ....[1]....
        /*0080*/ 	.word	0xffffffff


	//   ....[2]....
        /*0084*/ 	.word	0xffffffff


	//   ....[3]....
        /*0088*/ 	.word	0xffffffff


	//   ....[4]....
        /*008c*/ 	.word	0xffffffff


	//   ....[5]....
        /*0090*/ 	.word	0xffffffff


	//   ....[6]....
        /*0094*/ 	.word	0xffffffff


	//   ....[7]....
        /*0098*/ 	.word	0xffffffff


	//   ....[8]....
        /*009c*/ 	.word	0xffffffff


	//   ....[9]....
        /*00a0*/ 	.word	0xffffffff


	//   ....[10]....
        /*00a4*/ 	.word	0xffffffff


	//   ....[11]....
        /*00a8*/ 	.word	0xffffffff


	//   ....[12]....
        /*00ac*/ 	.word	0xffffffff


	//   ....[13]....
        /*00b0*/ 	.word	0xffffffff


	//   ....[14]....
        /*00b4*/ 	.word	0xffffffff


	//   ....[15]....
        /*00b8*/ 	.word	0xffffffff


	//   ....[16]....
        /*00bc*/ 	.word	0xffffffff


	//   ....[17]....
        /*00c0*/ 	.word	0xffffffff


	//   ....[18]....
        /*00c4*/ 	.word	0xffffffff


	//   ....[19]....
        /*00c8*/ 	.word	0xffffffff


	//   ....[20]....
        /*00cc*/ 	.word	0xffffffff


	//   ....[21]....
        /*00d0*/ 	.word	0xffffffff


	//   ....[22]....
        /*00d4*/ 	.word	0xffffffff


	//   ....[23]....
        /*00d8*/ 	.word	0xffffffff


	//   ....[24]....
        /*00dc*/ 	.word	0xffffffff


	//   ....[25]....
        /*00e0*/ 	.word	0xffffffff


	//   ....[26]....
        /*00e4*/ 	.word	0xffffffff


	//   ....[27]....
        /*00e8*/ 	.word	0xffffffff


	//   ....[28]....
        /*00ec*/ 	.word	0xffffffff


	//   ....[29]....
        /*00f0*/ 	.word	0xffffffff


	//----- nvinfo : EIATTR_COOP_GROUP_INSTR_OFFSETS
	.align		4
.L_254:
        /*00f4*/ 	.byte	0x04, 0x28
        /*00f6*/ 	.short	(.L_256 - .L_255)


	//   ....[0]....
.L_255:
        /*00f8*/ 	.word	0x00000960


	//   ....[1]....
        /*00fc*/ 	.word	0x00000970


	//   ....[2]....
        /*0100*/ 	.word	0x000009e0


	//   ....[3]....
        /*0104*/ 	.word	0x00000a10


	//   ....[4]....
        /*0108*/ 	.word	0x00000a70


	//   ....[5]....
        /*010c*/ 	.word	0x00000a80


	//   ....[6]....
        /*0110*/ 	.word	0x00000ae0


	//   ....[7]....
        /*0114*/ 	.word	0x00000af0


	//   ....[8]....
        /*0118*/ 	.word	0x00000b40


	//   ....[9]....
        /*011c*/ 	.word	0x00000b60


	//   ....[10]....
        /*0120*/ 	.word	0x00000e10


	//   ....[11]....
        /*0124*/ 	.word	0x00000e20


	//   ....[12]....
        /*0128*/ 	.word	0x00000eb0


	//   ....[13]....
        /*012c*/ 	.word	0x00000ed0


	//   ....[14]....
        /*0130*/ 	.word	0x00000f20


	//   ....[15]....
        /*0134*/ 	.word	0x00000f40


	//   ....[16]....
        /*0138*/ 	.word	0x00000f90


	//   ....[17]....
        /*013c*/ 	.word	0x00000fb0


	//   ....[18]....
        /*0140*/ 	.word	0x00001000


	//   ....[19]....
        /*0144*/ 	.word	0x00001030


	//   ....[20]....
        /*0148*/ 	.word	0x000020b0


	//   ....[21]....
        /*014c*/ 	.word	0x000020c0


	//   ....[22]....
        /*0150*/ 	.word	0x00002130


	//   ....[23]....
        /*0154*/ 	.word	0x00002140


	//   ....[24]....
        /*0158*/ 	.word	0x000021a0


	//   ....[25]....
        /*015c*/ 	.word	0x000021b0


	//   ....[26]....
        /*0160*/ 	.word	0x00002200


	//   ....[27]....
        /*0164*/ 	.word	0x00002220


	//   ....[28]....
        /*0168*/ 	.word	0x00002280


	//   ....[29]....
        /*016c*/ 	.word	0x000022b0


	//----- nvinfo : EIATTR_VRC_CTA_INIT_COUNT
	.align		4
.L_256:
        /*0170*/ 	.byte	0x02, 0x4a
	.zero		1
	.zero		1


	//----- nvinfo : EIATTR_EXIT_INSTR_OFFSETS
	.align		4
        /*0174*/ 	.byte	0x04, 0x1c
        /*0176*/ 	.short	(.L_258 - .L_257)


	//   ....[0]....
.L_257:
        /*0178*/ 	.word	0x00000080


	//   ....[1]....
        /*017c*/ 	.word	0x000000c0


	//   ....[2]....
        /*0180*/ 	.word	0x00002510


	//   ....[3]....
        /*0184*/ 	.word	0x00002560


	//----- nvinfo : EIATTR_MAX_THREADS
	.align		4
.L_258:
        /*0188*/ 	.byte	0x04, 0x05
        /*018a*/ 	.short	(.L_260 - .L_259)
.L_259:
        /*018c*/ 	.word	0x00000200
        /*0190*/ 	.word	0x00000001
        /*0194*/ 	.word	0x00000001


	//----- nvinfo : EIATTR_CRS_STACK_SIZE
	.align		4
.L_260:
        /*0198*/ 	.byte	0x04, 0x1e
        /*019a*/ 	.short	(.L_262 - .L_261)
.L_261:
        /*019c*/ 	.word	0x00000000


	//----- nvinfo : EIATTR_CBANK_PARAM_SIZE
	.align		4
.L_262:
        /*01a0*/ 	.byte	0x03, 0x19
        /*01a2*/ 	.short	0x0021


	//----- nvinfo : EIATTR_PARAM_CBANK
	.align		4
        /*01a4*/ 	.byte	0x04, 0x0a
        /*01a6*/ 	.short	(.L_264 - .L_263)
	.align		4
.L_263:
        /*01a8*/ 	.word	index@(.nv.constant0._ZN3cub18CUB_300001_SM_10006detail6reduce28DeviceReduceSingleTileKernelINS2_10policy_hubIdyN4cuda3std3__44plusIdEEE10Policy1000EPdSC_iS9_ddNS7_10__identityEEEvT0_T1_T2_T3_T4_T6_)
        /*01ac*/ 	.short	0x0380
        /*01ae*/ 	.short	0x0021


	//----- nvinfo : EIATTR_SW_WAR
	.align		4
.L_264:
        /*01b0*/ 	.byte	0x04, 0x36
        /*01b2*/ 	.short	(.L_266 - .L_265)
.L_265:
        /*01b4*/ 	.word	0x00000008
.L_266:


//--------------------- .nv.info._ZN3cub18CUB_300001_SM_10006detail6reduce18DeviceReduceKernelINS2_10policy_hubIdyN4cuda3std3__44plusIdEEE10Policy1000EN6thrust24THRUST_300001_SM_1000_NS6detail15normal_iteratorINSD_10device_ptrIdEEEEyS9_dNS7_10__identityEEEvT0_PT3_T1_NS0_13GridEvenShareISN_EET2_T4_ --------------------------
	.section	.nv.info._ZN3cub18CUB_300001_SM_10006detail6reduce18DeviceReduceKernelINS2_10policy_hubIdyN4cuda3std3__44plusIdEEE10Policy1000EN6thrust24THRUST_300001_SM_1000_NS6detail15normal_iteratorINSD_10device_ptrIdEEEEyS9_dNS7_10__identityEEEvT0_PT3_T1_NS0_13GridEvenShareISN_EET2_T4_,"",@"SHT_CUDA_INFO"
	.sectionflags	@""
	.align	4


	//----- nvinfo : EIATTR_CUDA_API_VERSION
	.align		4
        /*0000*/ 	.byte	0x04, 0x37
        /*0002*/ 	.short	(.L_268 - .L_267)
.L_267:
        /*0004*/ 	.word	0x00000082


	//----- nvinfo : EIATTR_KPARAM_INFO
	.align		4
.L_268:
        /*0008*/ 	.byte	0x04, 0x17
        /*000a*/ 	.short	(.L_270 - .L_269)
.L_269:
        /*000c*/ 	.word	0x00000000
        /*0010*/ 	.short	0x0005
        /*0012*/ 	.short	0x0061
        /*0014*/ 	.byte	0x00, 0xf0, 0x05, 0x00


	//----- nvinfo : EIATTR_KPARAM_INFO
	.align		4
.L_270:
        /*0018*/ 	.byte	0x04, 0x17
        /*001a*/ 	.short	(.L_272 - .L_271)
.L_271:
        /*001c*/ 	.word	0x00000000
        /*0020*/ 	.short	0x0004
        /*0022*/ 	.short	0x0060
        /*0024*/ 	.byte	0x00, 0xf0, 0x05, 0x00


	//----- nvinfo : EIATTR_KPARAM_INFO
	.align		4
.L_272:
        /*0028*/ 	.byte	0x04, 0x17
        /*002a*/ 	.short	(.L_274 - .L_273)
.L_273:
        /*002c*/ 	.word	0x00000000
        /*0030*/ 	.short	0x0003
        /*0032*/ 	.short	0x0018
        /*0034*/ 	.byte	0x00, 0xf0, 0x21, 0x01


	//----- nvinfo : EIATTR_KPARAM_INFO
	.align		4
.L_274:
        /*0038*/ 	.byte	0x04, 0x17
        /*003a*/ 	.short	(.L_276 - .L_275)
.L_275:
        /*003c*/ 	.word	0x00000000
        /*0040*/ 	.short	0x0002
        /*0042*/ 	.short	0x0010
        /*0044*/ 	.byte	0x00, 0xf0, 0x21, 0x00


	//----- nvinfo : EIATTR_KPARAM_INFO
	.align		4
.L_276:
        /*0048*/ 	.byte	0x04, 0x17
        /*004a*/ 	.short	(.L_278 - .L_277)
.L_277:
        /*004c*/ 	.word	0x00000000
        /*0050*/ 	.short	0x0001
        /*0052*/ 	.short	0x0008
        /*0054*/ 	.byte	0x00, 0xf5, 0x21, 0x00


	//----- nvinfo : EIATTR_KPARAM_INFO
	.align		4
.L_278:
        /*0058*/ 	.byte	0x04, 0x17
        /*005a*/ 	.short	(.L_280 - .L_279)
.L_279:
        /*005c*/ 	.word	0x00000000
        /*0060*/ 	.short	0x0000
        /*0062*/ 	.short	0x0000
        /*0064*/ 	.byte	0x00, 0xf0, 0x21, 0x00


	//----- nvinfo : EIATTR_SPARSE_MMA_MASK
	.align		4
.L_280:
        /*0068*/ 	.byte	0x03, 0x50
        /*006a*/ 	.short	0x0000


	//----- nvinfo : EIATTR_MAXREG_COUNT
	.align		4
        /*006c*/ 	.byte	0x03, 0x1b
        /*006e*/ 	.short	0x0080


	//----- nvinfo : EIATTR_NUM_BARRIERS
	.align		4
        /*0070*/ 	.byte	0x02, 0x4c
        /*0072*/ 	.byte	0x01
	.zero		1


	//----- nvinfo : EIATTR_MERCURY_ISA_VERSION
	.align		4
        /*0074*/ 	.byte	0x03, 0x5f
        /*0076*/ 	.short	0x0101


	//----- nvinfo : EIATTR_COOP_GROUP_MASK_REGIDS
	.align		4
        /*0078*/ 	.byte	0x04, 0x29
        /*007a*/ 	.short	(.L_282 - .L_281)


	//   ....[0]....
.L_281:
        /*007c*/ 	.word	0xffffffff


	//   ....[1]....
        /*0080*/ 	.word	0xffffffff


	//   ....[2]....
        /*0084*/ 	.word	0xffffffff


	//   ....[3]....
        /*0088*/ 	.word	0xffffffff


	//   ....[4]....
        /*008c*/ 	.word	0xffffffff


	//   ....[5]....
        /*0090*/ 	.word	0xffffffff


	//   ....[6]....
        /*0094*/ 	.word	0xffffffff


	//   ....[7]....
        /*0098*/ 	.word	0xffffffff


	//   ....[8]....
        /*009c*/ 	.word	0xffffffff


	//   ....[9]....
        /*00a0*/ 	.word	0xffffffff


	//   ....[10]....
        /*00a4*/ 	.word	0xffffffff


	//   ....[11]....
        /*00a8*/ 	.word	0xffffffff


	//   ....[12]....
        /*00ac*/ 	.word	0xffffffff


	//   ....[13]....
        /*00b0*/ 	.word	0xffffffff


	//   ....[14]....
        /*00b4*/ 	.word	0xffffffff


	//   ....[15]....
        /*00b8*/ 	.word	0xffffffff


	//   ....[16]....
        /*00bc*/ 	.word	0xffffffff


	//   ....[17]....
        /*00c0*/ 	.word	0xffffffff


	//   ....[18]....
        /*00c4*/ 	.word	0xffffffff


	//   ....[19]....
        /*00c8*/ 	.word	0xffffffff


	//   ....[20]....
        /*00cc*/ 	.word	0xffffffff


	//   ....[21]....
        /*00d0*/ 	.word	0xffffffff


	//   ....[22]....
        /*00d4*/ 	.word	0xffffffff


	//   ....[23]....
        /*00d8*/ 	.word	0xffffffff


	//   ....[24]....
        /*00dc*/ 	.word	0xffffffff


	//   ....[25]....
        /*00e0*/ 	.word	0xffffffff


	//   ....[26]....
        /*00e4*/ 	.word	0xffffffff


	//   ....[27]....
        /*00e8*/ 	.word	0xffffffff


	//   ....[28]....
        /*00ec*/ 	.word	0xffffffff


	//   ....[29]....
        /*00f0*/ 	.word	0xffffffff


	//----- nvinfo : EIATTR_COOP_GROUP_INSTR_OFFSETS
	.align		4
.L_282:
        /*00f4*/ 	.byte	0x04, 0x28
        /*00f6*/ 	.short	(.L_284 - .L_283)


	//   ....[0]....
.L_283:
        /*00f8*/ 	.word	0x000009a0


	//   ....[1]....
        /*00fc*/ 	.word	0x000009b0


	//   ....[2]....
        /*0100*/ 	.word	0x00000a20


	//   ....[3]....
        /*0104*/ 	.word	0x00000a40


	//   ....[4]....
        /*0108*/ 	.word	0x00000ab0


	//   ....[5]....
        /*010c*/ 	.word	0x00000ac0


	//   ....[6]....
        /*0110*/ 	.word	0x00000b10


	//   ....[7]....
        /*0114*/ 	.word	0x00000b30


	//   ....[8]....
        /*0118*/ 	.word	0x00000ba0


	//   ....[9]....
        /*011c*/ 	.word	0x00000bb0


	//   ....[10]....
        /*0120*/ 	.word	0x00000e50


	//   ....[11]....
        /*0124*/ 	.word	0x00000e60


	//   ....[12]....
        /*0128*/ 	.word	0x00000ee0


	//   ....[13]....
        /*012c*/ 	.word	0x00000f00


	//   ....[14]....
        /*0130*/ 	.word	0x00000f50


	//   ....[15]....
        /*0134*/ 	.word	0x00000f80


	//   ....[16]....
        /*0138*/ 	.word	0x00000fd0


	//   ....[17]....
        /*013c*/ 	.word	0x00000ff0


	//   ....[18]....
        /*0140*/ 	.word	0x00001060


	//   ....[19]....
        /*0144*/ 	.word	0x00001090


	//   ....[20]....
        /*0148*/ 	.word	0x00002360


	//   ....[21]....
        /*014c*/ 	.word	0x00002370


	//   ....[22]....
        /*0150*/ 	.word	0x000023f0


	//   ....[23]....
        /*0154*/ 	.word	0x00002400


	//   ....[24]....
        /*0158*/ 	.word	0x00002460


	//   ....[25]....
        /*015c*/ 	.word	0x00002470


	//   ....[26]....
        /*0160*/ 	.word	0x000024c0


	//   ....[27]....
        /*0164*/ 	.word	0x000024f0


	//   ....[28]....
        /*0168*/ 	.word	0x00002570


	//   ....[29]....
        /*016c*/ 	.word	0x00002580


	//----- nvinfo : EIATTR_VRC_CTA_INIT_COUNT
	.align		4
.L_284:
        /*0170*/ 	.byte	0x02, 0x4a
	.zero		1
	.zero		1


	//----- nvinfo : EIATTR_EXIT_INSTR_OFFSETS
	.align		4
        /*0174*/ 	.byte	0x04, 0x1c
        /*0176*/ 	.short	(.L_286 - .L_285)


	//   ....[0]....
.L_285:
        /*0178*/ 	.word	0x000027b0


	//   ....[1]....
        /*017c*/ 	.word	0x00002810


	//----- nvinfo : EIATTR_MAX_THREADS
	.align		4
.L_286:
        /*0180*/ 	.byte	0x04, 0x05
        /*0182*/ 	.short	(.L_288 - .L_287)
.L_287:
        /*0184*/ 	.word	0x00000200
        /*0188*/ 	.word	0x00000001
        /*018c*/ 	.word	0x00000001


	//----- nvinfo : EIATTR_CRS_STACK_SIZE
	.align		4
.L_288:
        /*0190*/ 	.byte	0x04, 0x1e
        /*0192*/ 	.short	(.L_290 - .L_289)
.L_289:
        /*0194*/ 	.word	0x00000000


	//----- nvinfo : EIATTR_CBANK_PARAM_SIZE
	.align		4
.L_290:
        /*0198*/ 	.byte	0x03, 0x19
        /*019a*/ 	.short	0x0062


	//----- nvinfo : EIATTR_PARAM_CBANK
	.align		4
        /*019c*/ 	.byte	0x04, 0x0a
        /*019e*/ 	.short	(.L_292 - .L_291)
	.align		4
.L_291:
        /*01a0*/ 	.word	index@(.nv.constant0._ZN3cub18CUB_300001_SM_10006detail6reduce18DeviceReduceKernelINS2_10policy_hubIdyN4cuda3std3__44plusIdEEE10Policy1000EN6thrust24THRUST_300001_SM_1000_NS6detail15normal_iteratorINSD_10device_ptrIdEEEEyS9_dNS7_10__identityEEEvT0_PT3_T1_NS0_13GridEvenShareISN_EET2_T4_)
        /*01a4*/ 	.short	0x0380
        /*01a6*/ 	.short	0x0062


	//----- nvinfo : EIATTR_SW_WAR
	.align		4
.L_292:
        /*01a8*/ 	.byte	0x04, 0x36
        /*01aa*/ 	.short	(.L_294 - .L_293)
.L_293:
        /*01ac*/ 	.word	0x00000008
.L_294:


//--------------------- .nv.info._ZN3cub18CUB_300001_SM_10006detail6reduce28DeviceReduceSingleTileKernelINS2_10policy_hubIdyN4cuda3std3__44plusIdEEE10Policy1000EN6thrust24THRUST_300001_SM_1000_NS6detail15normal_iteratorINSD_10device_ptrIdEEEEPdyS9_ddNS7_10__identityEEEvT0_T1_T2_T3_T4_T6_ --------------------------
	.section	.nv.info._ZN3cub18CUB_300001_SM_10006detail6reduce28DeviceReduceSingleTileKernelINS2_10policy_hubIdyN4cuda3std3__44plusIdEEE10Policy1000EN6thrust24THRUST_300001_SM_1000_NS6detail15normal_iteratorINSD_10device_ptrIdEEEEPdyS9_ddNS7_10__identityEEEvT0_T1_T2_T3_T4_T6_,"",@"SHT_CUDA_INFO"
	.sectionflags	@""
	.align	4


	//----- nvinfo : EIATTR_CUDA_API_VERSION
	.align		4
        /*0000*/ 	.byte	0x04, 0x37
        /*0002*/ 	.short	(.L_296 - .L_295)
.L_295:
        /*0004*/ 	.word	0x00000082


	//----- nvinfo : EIATTR_KPARAM_INFO
	.align		4
.L_296:
        /*0008*/ 	.byte	0x04, 0x17
        /*000a*/ 	.short	(.L_298 - .L_297)
.L_297:
        /*000c*/ 	.word	0x00000000
        /*0010*/ 	.short	0x0005
        /*0012*/ 	.short	0x0028
        /*0014*/ 	.byte	0x00, 0xf0, 0x05, 0x00


	//----- nvinfo : EIATTR_KPARAM_INFO
	.align		4
.L_298:
        /*0018*/ 	.byte	0x04, 0x17
        /*001a*/ 	.short	(.L_300 - .L_299)
.L_299:
        /*001c*/ 	.word	0x00000000
        /*0020*/ 	.short	0x0004
        /*0022*/ 	.short	0x0020
        /*0024*/ 	.byte	0x00, 0xf0, 0x21, 0x00


	//----- nvinfo : EIATTR_KPARAM_INFO
	.align		4
.L_300:
        /*0028*/ 	.byte	0x04, 0x17
        /*002a*/ 	.short	(.L_302 - .L_301)
.L_301:
        /*002c*/ 	.word	0x00000000
        /*0030*/ 	.short	0x0003
        /*0032*/ 	.short	0x0018
        /*0034*/ 	.byte	0x00, 0xf0, 0x05, 0x00


	//----- nvinfo : EIATTR_KPARAM_INFO
	.align		4
.L_302:
        /*0038*/ 	.byte	0x04, 0x17
        /*003a*/ 	.short	(.L_304 - .L_303)
.L_303:
        /*003c*/ 	.word	0x00000000
        /*0040*/ 	.short	0x0002
        /*0042*/ 	.short	0x0010
        /*0044*/ 	.byte	0x00, 0xf0, 0x21, 0x00


	//----- nvinfo : EIATTR_KPARAM_INFO
	.align		4
.L_304:
        /*0048*/ 	.byte	0x04, 0x17
        /*004a*/ 	.short	(.L_306 - .L_305)
.L_305:
        /*004c*/ 	.word	0x00000000
        /*0050*/ 	.short	0x0001
        /*0052*/ 	.short	0x0008
        /*0054*/ 	.byte	0x00, 0xf5, 0x21, 0x00


	//----- nvinfo : EIATTR_KPARAM_INFO
	.align		4
.L_306:
        /*0058*/ 	.byte	0x04, 0x17
        /*005a*/ 	.short	(.L_308 - .L_307)
.L_307:
        /*005c*/ 	.word	0x00000000
        /*0060*/ 	.short	0x0000
        /*0062*/ 	.short	0x0000
        /*0064*/ 	.byte	0x00, 0xf0, 0x21, 0x00


	//----- nvinfo : EIATTR_SPARSE_MMA_MASK
	.align		4
.L_308:
        /*0068*/ 	.byte	0x03, 0x50
        /*006a*/ 	.short	0x0000


	//----- nvinfo : EIATTR_MAXREG_COUNT
	.align		4
        /*006c*/ 	.byte	0x03, 0x1b
        /*006e*/ 	.short	0x0080


	//----- nvinfo : EIATTR_NUM_BARRIERS
	.align		4
        /*0070*/ 	.byte	0x02, 0x4c
        /*0072*/ 	.byte	0x01
	.zero		1


	//----- nvinfo : EIATTR_MERCURY_ISA_VERSION
	.align		4
        /*0074*/ 	.byte	0x03, 0x5f
        /*0076*/ 	.short	0x0101


	//----- nvinfo : EIATTR_COOP_GROUP_MASK_REGIDS
	.align		4
        /*0078*/ 	.byte	0x04, 0x29
        /*007a*/ 	.short	(.L_310 - .L_309)


	//   ....[0]....
.L_309:
        /*007c*/ 	.word	0xffffffff


	//   ....[1]....
        /*0080*/ 	.word	0xffffffff


	//   ....[2]....
        /*0084*/ 	.word	0xffffffff


	//   ....[3]....
        /*0088*/ 	.word	0xffffffff


	//   ....[4]....
        /*008c*/ 	.word	0xffffffff


	//   ....[5]....
        /*0090*/ 	.word	0xffffffff


	//   ....[6]....
        /*0094*/ 	.word	0xffffffff


	//   ....[7]....
        /*0098*/ 	.word	0xffffffff


	//   ....[8]....
        /*009c*/ 	.word	0xffffffff


	//   ....[9]....
        /*00a0*/ 	.word	0xffffffff


	//   ....[10]....
        /*00a4*/ 	.word	0xffffffff


	//   ....[11]....
        /*00a8*/ 	.word	0xffffffff


	//   ....[12]....
        /*00ac*/ 	.word	0xffffffff


	//   ....[13]....
        /*00b0*/ 	.word	0xffffffff


	//   ....[14]....
        /*00b4*/ 	.word	0xffffffff


	//   ....[15]....
        /*00b8*/ 	.word	0xffffffff


	//   ....[16]....
        /*00bc*/ 	.word	0xffffffff


	//   ....[17]....
        /*00c0*/ 	.word	0xffffffff


	//   ....[18]....
        /*00c4*/ 	.word	0xffffffff


	//   ....[19]....
        /*00c8*/ 	.word	0xffffffff


	//   ....[20]....
        /*00cc*/ 	.word	0xffffffff


	//   ....[21]....
        /*00d0*/ 	.word	0xffffffff


	//   ....[22]....
        /*00d4*/ 	.word	0xffffffff


	//   ....[23]....
        /*00d8*/ 	.word	0xffffffff


	//   ....[24]....
        /*00dc*/ 	.word	0xffffffff


	//   ....[25]....
        /*00e0*/ 	.word	0xffffffff


	//   ....[26]....
        /*00e4*/ 	.word	0xffffffff


	//   ....[27]....
        /*00e8*/ 	.word	0xffffffff


	//   ....[28]....
        /*00ec*/ 	.word	0xffffffff


	//   ....[29]....
        /*00f0*/ 	.word	0xffffffff


	//----- nvinfo : EIATTR_COOP_GROUP_INSTR_OFFSETS
	.align		4
.L_310:
        /*00f4*/ 	.byte	0x04, 0x28
        /*00f6*/ 	.short	(.L_312 - .L_311)


	//   ....[0]....
.L_311:
        /*00f8*/ 	.word	0x00000910


	//   ....[1]....
        /*00fc*/ 	.word	0x00000920


	//   ....[2]....
        /*0100*/ 	.word	0x00000990


	//   ....[3]....
        /*0104*/ 	.word	0x000009a0


	//   ....[4]....
        /*0108*/ 	.word	0x00000a00


	//   ....[5]....
        /*010c*/ 	.word	0x00000a10


	//   ....[6]....
        /*0110*/ 	.word	0x00000a60


	//   ....[7]....
        /*0114*/ 	.word	0x00000a80


	//   ....[8]....
        /*0118*/ 	.word	0x00000ae0


	//   ....[9]....
        /*011c*/ 	.word	0x00000b10


	//   ....[10]....
        /*0120*/ 	.word	0x00000dc0


	//   ....[11]....
        /*0124*/ 	.word	0x00000dd0


	//   ....[12]....
        /*0128*/ 	.word	0x00000e60


	//   ....[13]....
        /*012c*/ 	.word	0x00000e70


	//   ....[14]....
        /*0130*/ 	.word	0x00000ed0


	//   ....[15]....
        /*0134*/ 	.word	0x00000ee0


	//   ....[16]....
        /*0138*/ 	.word	0x00000f30


	//   ....[17]....
        /*013c*/ 	.word	0x00000f50


	//   ....[18]....
        /*0140*/ 	.word	0x00000fc0


	//   ....[19]....
        /*0144*/ 	.word	0x00000ff0


	//   ....[20]....
        /*0148*/ 	.word	0x00002180


	//   ....[21]....
        /*014c*/ 	.word	0x00002190


	//   ....[22]....
        /*0150*/ 	.word	0x00002200


	//   ....[23]....
        /*0154*/ 	.word	0x00002210


	//   ....[24]....
        /*0158*/ 	.word	0x00002270


	//   ....[25]....
        /*015c*/ 	.word	0x00002280


	//   ....[26]....
        /*0160*/ 	.word	0x000022d0


	//   ....[27]....
        /*0164*/ 	.word	0x000022f0


	//   ....[28]....
        /*0168*/ 	.word	0x00002350


	//   ....[29]....
        /*016c*/ 	.word	0x00002380


	//----- nvinfo : EIATTR_VRC_CTA_INIT_COUNT
	.align		4
.L_312:
        /*0170*/ 	.byte	0x02, 0x4a
	.zero		1
	.zero		1


	//----- nvinfo : EIATTR_EXIT_INSTR_OFFSETS
	.align		4
        /*0174*/ 	.byte	0x04, 0x1c
        /*0176*/ 	.short	(.L_314 - .L_313)


	//   ....[0]....
.L_313:
        /*0178*/ 	.word	0x000000a0


	//   ....[1]....
        /*017c*/ 	.word	0x000000e0


	//   ....[2]....
        /*0180*/ 	.word	0x000025e0


	//   ....[3]....
        /*0184*/ 	.word	0x00002630


	//----- nvinfo : EIATTR_MAX_THREADS
	.align		4
.L_314:
        /*0188*/ 	.byte	0x04, 0x05
        /*018a*/ 	.short	(.L_316 - .L_315)
.L_315:
        /*018c*/ 	.word	0x00000200
        /*0190*/ 	.word	0x00000001
        /*0194*/ 	.word	0x00000001


	//----- nvinfo : EIATTR_CRS_STACK_SIZE
	.align		4
.L_316:
        /*0198*/ 	.byte	0x04, 0x1e
        /*019a*/ 	.short	(.L_318 - .L_317)
.L_317:
        /*019c*/ 	.word	0x00000000


	//----- nvinfo : EIATTR_CBANK_PARAM_SIZE
	.align		4
.L_318:
        /*01a0*/ 	.byte	0x03, 0x19
        /*01a2*/ 	.short	0x0029


	//----- nvinfo : EIATTR_PARAM_CBANK
	.align		4
        /*01a4*/ 	.byte	0x04, 0x0a
        /*01a6*/ 	.short	(.L_320 - .L_319)
	.align		4
.L_319:
        /*01a8*/ 	.word	index@(.nv.constant0._ZN3cub18CUB_300001_SM_10006detail6reduce28DeviceReduceSingleTileKernelINS2_10policy_hubIdyN4cuda3std3__44plusIdEEE10Policy1000EN6thrust24THRUST_300001_SM_1000_NS6detail15normal_iteratorINSD_10device_ptrIdEEEEPdyS9_ddNS7_10__identityEEEvT0_T1_T2_T3_T4_T6_)
        /*01ac*/ 	.short	0x0380
        /*01ae*/ 	.short	0x0029


	//----- nvinfo : EIATTR_SW_WAR
	.align		4
.L_320:
        /*01b0*/ 	.byte	0x04, 0x36
        /*01b2*/ 	.short	(.L_322 - .L_321)
.L_321:
        /*01b4*/ 	.word	0x00000008
.L_322:


//--------------------- .nv.info._ZN3cub18CUB_300001_SM_10006detail6reduce28DeviceReduceSingleTileKernelINS2_10policy_hubIdjN4cuda3std3__44plusIdEEE10Policy1000EPdSC_iS9_ddNS7_10__identityEEEvT0_T1_T2_T3_T4_T6_ --------------------------
	.section	.nv.info._ZN3cub18CUB_300001_SM_10006detail6reduce28DeviceReduceSingleTileKernelINS2_10policy_hubIdjN4cuda3std3__44plusIdEEE10Policy1000EPdSC_iS9_ddNS7_10__identityEEEvT0_T1_T2_T3_T4_T6_,"",@"SHT_CUDA_INFO"
	.sectionflags	@""
	.align	4


	//----- nvinfo : EIATTR_CUDA_API_VERSION
	.align		4
        /*0000*/ 	.byte	0x04, 0x37
        /*0002*/ 	.short	(.L_324 - .L_323)
.L_323:
        /*0004*/ 	.word	0x00000082


	//----- nvinfo : EIATTR_KPARAM_INFO
	.align		4
.L_324:
        /*0008*/ 	.byte	0x04, 0x17
        /*000a*/ 	.short	(.L_326 - .L_325)
.L_325:
        /*000c*/ 	.word	0x00000000
        /*0010*/ 	.short	0x0005
        /*0012*/ 	.short	0x0020
        /*0014*/ 	.byte	0x00, 0xf0, 0x05, 0x00


	//----- nvinfo : EIATTR_KPARAM_INFO
	.align		4
.L_326:
        /*0018*/ 	.byte	0x04, 0x17
        /*001a*/ 	.short	(.L_328 - .L_327)
.L_327:
        /*001c*/ 	.word	0x00000000
        /*0020*/ 	.short	0x0004
        /*0022*/ 	.short	0x0018
        /*0024*/ 	.byte	0x00, 0xf0, 0x21, 0x00


	//----- nvinfo : EIATTR_KPARAM_INFO
	.align		4
.L_328:
        /*0028*/ 	.byte	0x04, 0x17
        /*002a*/ 	.short	(.L_330 - .L_329)
.L_329:
        /*002c*/ 	.word	0x00000000
        /*0030*/ 	.short	0x0003
        /*0032*/ 	.short	0x0014
        /*0034*/ 	.byte	0x00, 0xf0, 0x05, 0x00


	//----- nvinfo : EIATTR_KPARAM_INFO
	.align		4
.L_330:
        /*0038*/ 	.byte	0x04, 0x17
        /*003a*/ 	.short	(.L_332 - .L_331)
.L_331:
        /*003c*/ 	.word	0x00000000
        /*0040*/ 	.short	0x0002
        /*0042*/ 	.short	0x0010
        /*0044*/ 	.byte	0x00, 0xf0, 0x11, 0x00


	//----- nvinfo : EIATTR_KPARAM_INFO
	.align		4
.L_332:
        /*0048*/ 	.byte	0x04, 0x17
        /*004a*/ 	.short	(.L_334 - .L_333)
.L_333:
        /*004c*/ 	.word	0x00000000
        /*0050*/ 	.short	0x0001
        /*0052*/ 	.short	0x0008
        /*0054*/ 	.byte	0x00, 0xf5, 0x21, 0x00


	//----- nvinfo : EIATTR_KPARAM_INFO
	.align		4
.L_334:
        /*0058*/ 	.byte	0x04, 0x17
        /*005a*/ 	.short	(.L_336 - .L_335)
.L_335:
        /*005c*/ 	.word	0x00000000
        /*0060*/ 	.short	0x0000
        /*0062*/ 	.short	0x0000
        /*0064*/ 	.byte	0x00, 0xf5, 0x21, 0x00


	//----- nvinfo : EIATTR_SPARSE_MMA_MASK
	.align		4
.L_336:
        /*0068*/ 	.byte	0x03, 0x50
        /*006a*/ 	.short	0x0000


	//----- nvinfo : EIATTR_MAXREG_COUNT
	.align		4
        /*006c*/ 	.byte	0x03, 0x1b
        /*006e*/ 	.short	0x0060


	//----- nvinfo : EIATTR_NUM_BARRIERS
	.align		4
        /*0070*/ 	.byte	0x02, 0x4c
        /*0072*/ 	.byte	0x01
	.zero		1


	//----- nvinfo : EIATTR_MERCURY_ISA_VERSION
	.align		4
        /*0074*/ 	.byte	0x03, 0x5f
        /*0076*/ 	.short	0x0101


	//----- nvinfo : EIATTR_COOP_GROUP_MASK_REGIDS
	.align		4
        /*0078*/ 	.byte	0x04, 0x29
        /*007a*/ 	.short	(.L_338 - .L_337)


	//   ....[0]....
.L_337:
        /*007c*/ 	.word	0xffffffff


	//   ....[1]....
        /*0080*/ 	.word	0xffffffff


	//   ....[2]....
        /*0084*/ 	.word	0xffffffff


	//   ....[3]....
        /*0088*/ 	.word	0xffffffff


	//   ....[4]....
        /*008c*/ 	.word	0xffffffff


	//   ....[5]....
        /*0090*/ 	.word	0xffffffff


	//   ....[6]....
        /*0094*/ 	.word	0xffffffff


	//   ....[7]....
        /*0098*/ 	.word	0xffffffff


	//   ....[8]....
        /*009c*/ 	.word	0xffffffff


	//   ....[9]....
        /*00a0*/ 	.word	0xffffffff


	//   ....[10]....
        /*00a4*/ 	.word	0xffffffff


	//   ....[11]....
        /*00a8*/ 	.word	0xffffffff


	//   ....[12]....
        /*00ac*/ 	.word	0xffffffff


	//   ....[13]....
        /*00b0*/ 	.word	0xffffffff


	//   ....[14]....
        /*00b4*/ 	.word	0xffffffff


	//   ....[15]....
        /*00b8*/ 	.word	0xffffffff


	//   ....[16]....
        /*00bc*/ 	.word	0xffffffff


	//   ....[17]....
        /*00c0*/ 	.word	0xffffffff


	//   ....[18]....
        /*00c4*/ 	.word	0xffffffff


	//   ....[19]....
        /*00c8*/ 	.word	0xffffffff


	//   ....[20]....
        /*00cc*/ 	.word	0xffffffff


	//   ....[21]....
        /*00d0*/ 	.word	0xffffffff


	//   ....[22]....
        /*00d4*/ 	.word	0xffffffff


	//   ....[23]....
        /*00d8*/ 	.word	0xffffffff


	//   ....[24]....
        /*00dc*/ 	.word	0xffffffff


	//   ....[25]....
        /*00e0*/ 	.word	0xffffffff


	//   ....[26]....
        /*00e4*/ 	.word	0xffffffff


	//   ....[27]....
        /*00e8*/ 	.word	0xffffffff


	//   ....[28]....
        /*00ec*/ 	.word	0xffffffff


	//   ....[29]....
        /*00f0*/ 	.word	0xffffffff


	//----- nvinfo : EIATTR_COOP_GROUP_INSTR_OFFSETS
	.align		4
.L_338:
        /*00f4*/ 	.byte	0x04, 0x28
        /*00f6*/ 	.short	(.L_340 - .L_339)


	//   ....[0]....
.L_339:
        /*00f8*/ 	.word	0x00000980


	//   ....[1]....
        /*00fc*/ 	.word	0x00000990


	//   ....[2]....
        /*0100*/ 	.word	0x00000a00


	//   ....[3]....
        /*0104*/ 	.word	0x00000a30


	//   ....[4]....
        /*0108*/ 	.word	0x00000aa0


	//   ....[5]....
        /*010c*/ 	.word	0x00000ab0


	//   ....[6]....
        /*0110*/ 	.word	0x00000b00


	//   ....[7]....
        /*0114*/ 	.word	0x00000b10


	//   ....[8]....
        /*0118*/ 	.word	0x00000b60


	//   ....[9]....
        /*011c*/ 	.word	0x00000b80


	//   ....[10]....
        /*0120*/ 	.word	0x00000e90


	//   ....[11]....
        /*0124*/ 	.word	0x00000ea0


	//   ....[12]....
        /*0128*/ 	.word	0x00000f30


	//   ....[13]....
        /*012c*/ 	.word	0x00000f50


	//   ....[14]....
        /*0130*/ 	.word	0x00000fa0


	//   ....[15]....
        /*0134*/ 	.word	0x00000fc0


	//   ....[16]....
        /*0138*/ 	.word	0x00001010


	//   ....[17]....
        /*013c*/ 	.word	0x00001040


	//   ....[18]....
        /*0140*/ 	.word	0x000010a0


	//   ....[19]....
        /*0144*/ 	.word	0x000010d0


	//   ....[20]....
        /*0148*/ 	.word	0x000022b0


	//   ....[21]....
        /*014c*/ 	.word	0x000022c0


	//   ....[22]....
        /*0150*/ 	.word	0x00002330


	//   ....[23]....
        /*0154*/ 	.word	0x00002340


	//   ....[24]....
        /*0158*/ 	.word	0x000023a0


	//   ....[25]....
        /*015c*/ 	.word	0x000023d0


	//   ....[26]....
        /*0160*/ 	.word	0x00002450


	//   ....[27]....
        /*0164*/ 	.word	0x00002460


	//   ....[28]....
        /*0168*/ 	.word	0x000024b0


	//   ....[29]....
        /*016c*/ 	.word	0x000024c0


	//----- nvinfo : EIATTR_VRC_CTA_INIT_COUNT
	.align		4
.L_340:
        /*0170*/ 	.byte	0x02, 0x4a
	.zero		1
	.zero		1


	//----- nvinfo : EIATTR_EXIT_INSTR_OFFSETS
	.align		4
        /*0174*/ 	.byte	0x04, 0x1c
        /*0176*/ 	.short	(.L_342 - .L_341)


	//   ....[0]....
.L_341:
        /*0178*/ 	.word	0x00000080


	//   ....[1]....
        /*017c*/ 	.word	0x000000c0


	//   ....[2]....
        /*0180*/ 	.word	0x00002750


	//   ....[3]....
        /*0184*/ 	.word	0x000027a0


	//----- nvinfo : EIATTR_MAX_THREADS
	.align		4
.L_342:
        /*0188*/ 	.byte	0x04, 0x05
        /*018a*/ 	.short	(.L_344 - .L_343)
.L_343:
        /*018c*/ 	.word	0x00000280
        /*0190*/ 	.word	0x00000001
        /*0194*/ 	.word	0x00000001


	//----- nvinfo : EIATTR_CRS_STACK_SIZE
	.align		4
.L_344:
        /*0198*/ 	.byte	0x04, 0x1e
        /*019a*/ 	.short	(.L_346 - .L_345)
.L_345:
        /*019c*/ 	.word	0x00000000


	//----- nvinfo : EIATTR_CBANK_PARAM_SIZE
	.align		4
.L_346:
        /*01a0*/ 	.byte	0x03, 0x19
        /*01a2*/ 	.short	0x0021


	//----- nvinfo : EIATTR_PARAM_CBANK
	.align		4
        /*01a4*/ 	.byte	0x04, 0x0a
        /*01a6*/ 	.short	(.L_348 - .L_347)
	.align		4
.L_347:
        /*01a8*/ 	.word	index@(.nv.constant0._ZN3cub18CUB_300001_SM_10006detail6reduce28DeviceReduceSingleTileKernelINS2_10policy_hubIdjN4cuda3std3__44plusIdEEE10Policy1000EPdSC_iS9_ddNS7_10__identityEEEvT0_T1_T2_T3_T4_T6_)
        /*01ac*/ 	.short	0x0380
        /*01ae*/ 	.short	0x0021


	//----- nvinfo : EIATTR_SW_WAR
	.align		4
.L_348:
        /*01b0*/ 	.byte	0x04, 0x36
        /*01b2*/ 	.short	(.L_350 - .L_349)
.L_349:
        /*01b4*/ 	.word	0x00000008
.L_350:


//--------------------- .nv.info._ZN3cub18CUB_300001_SM_10006detail6reduce18DeviceReduceKernelINS2_10policy_hubIdjN4cuda3std3__44plusIdEEE10Policy1000EN6thrust24THRUST_300001_SM_1000_NS6detail15normal_iteratorINSD_10device_ptrIdEEEEjS9_dNS7_10__identityEEEvT0_PT3_T1_NS0_13GridEvenShareISN_EET2_T4_ --------------------------
	.section	.nv.info._ZN3cub18CUB_300001_SM_10006detail6reduce18DeviceReduceKernelINS2_10policy_hubIdjN4cuda3std3__44plusIdEEE10Policy1000EN6thrust24THRUST_300001_SM_1000_NS6detail15normal_iteratorINSD_10device_ptrIdEEEEjS9_dNS7_10__identityEEEvT0_PT3_T1_NS0_13GridEvenShareISN_EET2_T4_,"",@"SHT_CUDA_INFO"
	.sectionflags	@""
	.align	4


	//----- nvinfo : EIATTR_CUDA_API_VERSION
	.align		4
        /*0000*/ 	.byte	0x04, 0x37
        /*0002*/ 	.short	(.L_352 - .L_351)
.L_351:
        /*0004*/ 	.word	0x00000082


	//----- nvinfo : EIATTR_KPARAM_INFO
	.align		4
.L_352:
        /*0008*/ 	.byte	0x04, 0x17
        /*000a*/ 	.short	(.L_354 - .L_353)
.L_353:
        /*000c*/ 	.word	0x00000000
        /*0010*/ 	.short	0x0005
        /*0012*/ 	.short	0x003d
        /*0014*/ 	.byte	0x00, 0xf0, 0x05, 0x00


	//----- nvinfo : EIATTR_KPARAM_INFO
	.align		4
.L_354:
        /*0018*/ 	.byte	0x04, 0x17
        /*001a*/ 	.short	(.L_356 - .L_355)
.L_355:
        /*001c*/ 	.word	0x00000000
        /*0020*/ 	.short	0x0004
        /*0022*/ 	.short	0x003c
        /*0024*/ 	.byte	0x00, 0xf0, 0x05, 0x00


	//----- nvinfo : EIATTR_KPARAM_INFO
	.align		4
.L_356:
        /*0028*/ 	.byte	0x04, 0x17
        /*002a*/ 	.short	(.L_358 - .L_357)
.L_357:
        /*002c*/ 	.word	0x00000000
        /*0030*/ 	.short	0x0003
        /*0032*/ 	.short	0x0014
        /*0034*/ 	.byte	0x00, 0xf0, 0xa1, 0x00


	//----- nvinfo : EIATTR_KPARAM_INFO
	.align		4
.L_358:
        /*0038*/ 	.byte	0x04, 0x17
        /*003a*/ 	.short	(.L_360 - .L_359)
.L_359:
        /*003c*/ 	.word	0x00000000
        /*0040*/ 	.short	0x0002
        /*0042*/ 	.short	0x0010
        /*0044*/ 	.byte	0x00, 0xf0, 0x11, 0x00


	//----- nvinfo : EIATTR_KPARAM_INFO
	.align		4
.L_360:
        /*0048*/ 	.byte	0x04, 0x17
        /*004a*/ 	.short	(.L_362 - .L_361)
.L_361:
        /*004c*/ 	.word	0x00000000
        /*0050*/ 	.short	0x0001
        /*0052*/ 	.short	0x0008
        /*0054*/ 	.byte	0x00, 0xf5, 0x21, 0x00


	//----- nvinfo : EIATTR_KPARAM_INFO
	.align		4
.L_362:
        /*0058*/ 	.byte	0x04, 0x17
        /*005a*/ 	.short	(.L_364 - .L_363)
.L_363:
        /*005c*/ 	.word	0x00000000
        /*0060*/ 	.short	0x0000
        /*0062*/ 	.short	0x0000
        /*0064*/ 	.byte	0x00, 0xf0, 0x21, 0x00


	//----- nvinfo : EIATTR_SPARSE_MMA_MASK
	.align		4
.L_364:
        /*0068*/ 	.byte	0x03, 0x50
        /*006a*/ 	.short	0x0000


	//----- nvinfo : EIATTR_MAXREG_COUNT
	.align		4
        /*006c*/ 	.byte	0x03, 0x1b
        /*006e*/ 	.short	0x0060


	//----- nvinfo : EIATTR_NUM_BARRIERS
	.align		4
        /*0070*/ 	.byte	0x02, 0x4c
        /*0072*/ 	.byte	0x01
	.zero		1


	//----- nvinfo : EIATTR_MERCURY_ISA_VERSION
	.align		4
        /*0074*/ 	.byte	0x03, 0x5f
        /*0076*/ 	.short	0x0101


	//----- nvinfo : EIATTR_COOP_GROUP_MASK_REGIDS
	.align		4
        /*0078*/ 	.byte	0x04, 0x29
        /*007a*/ 	.short	(.L_366 - .L_365)


	//   ....[0]....
.L_365:
        /*007c*/ 	.word	0xffffffff


	//   ....[1]....
        /*0080*/ 	.word	0xffffffff


	//   ....[2]....
        /*0084*/ 	.word	0xffffffff


	//   ....[3]....
        /*0088*/ 	.word	0xffffffff


	//   ....[4]....
        /*008c*/ 	.word	0xffffffff


	//   ....[5]....
        /*0090*/ 	.word	0xffffffff


	//   ....[6]....
        /*0094*/ 	.word	0xffffffff


	//   ....[7]....
        /*0098*/ 	.word	0xffffffff


	//   ....[8]....
        /*009c*/ 	.word	0xffffffff


	//   ....[9]....
        /*00a0*/ 	.word	0xffffffff


	//   ....[10]....
        /*00a4*/ 	.word	0xffffffff


	//   ....[11]....
        /*00a8*/ 	.word	0xffffffff


	//   ....[12]....
        /*00ac*/ 	.word	0xffffffff


	//   ....[13]....
        /*00b0*/ 	.word	0xffffffff


	//   ....[14]....
        /*00b4*/ 	.word	0xffffffff


	//   ....[15]....
        /*00b8*/ 	.word	0xffffffff


	//   ....[16]....
        /*00bc*/ 	.word	0xffffffff


	//   ....[17]....
        /*00c0*/ 	.word	0xffffffff


	//   ....[18]....
        /*00c4*/ 	.word	0xffffffff


	//   ....[19]....
        /*00c8*/ 	.word	0xffffffff


	//   ....[20]....
        /*00cc*/ 	.word	0xffffffff


	//   ....[21]....
        /*00d0*/ 	.word	0xffffffff


	//   ....[22]....
        /*00d4*/ 	.word	0xffffffff


	//   ....[23]....
        /*00d8*/ 	.word	0xffffffff


	//   ....[24]....
        /*00dc*/ 	.word	0xffffffff


	//   ....[25]....
        /*00e0*/ 	.word	0xffffffff


	//   ....[26]....
        /*00e4*/ 	.word	0xffffffff


	//   ....[27]....
        /*00e8*/ 	.word	0xffffffff


	//   ....[28]....
        /*00ec*/ 	.word	0xffffffff


	//   ....[29]....
        /*00f0*/ 	.word	0xffffffff


	//----- nvinfo : EIATTR_COOP_GROUP_INSTR_OFFSETS
	.align		4
.L_366:
        /*00f4*/ 	.byte	0x04, 0x28
        /*00f6*/ 	.short	(.L_368 - .L_367)


	//   ....[0]....
.L_367:
        /*00f8*/ 	.word	0x00000c10


	//   ....[1]....
        /*00fc*/ 	.word	0x00000c20


	//   ....[2]....
        /*0100*/ 	.word	0x00000c90


	//   ....[3]....
        /*0104*/ 	.word	0x00000cb0


	//   ....[4]....
        /*0108*/ 	.word	0x00000d20


	//   ....[5]....
        /*010c*/ 	.word	0x00000d30


	//   ....[6]....
        /*0110*/ 	.word	0x00000d80


	//   ....[7]....
        /*0114*/ 	.word	0x00000da0


	//   ....[8]....
        /*0118*/ 	.word	0x00000df0


	//   ....[9]....
        /*011c*/ 	.word	0x00000e10


	//   ....[10]....
        /*0120*/ 	.word	0x00001120


	//   ....[11]....
        /*0124*/ 	.word	0x00001130


	//   ....[12]....
        /*0128*/ 	.word	0x000011a0


	//   ....[13]....
        /*012c*/ 	.word	0x000011c0


	//   ....[14]....
        /*0130*/ 	.word	0x00001210


	//   ....[15]....
        /*0134*/ 	.word	0x00001230


	//   ....[16]....
        /*0138*/ 	.word	0x00001290


	//   ....[17]....
        /*013c*/ 	.word	0x000012b0


	//   ....[18]....
        /*0140*/ 	.word	0x00001330


	//   ....[19]....
        /*0144*/ 	.word	0x00001360


	//   ....[20]....
        /*0148*/ 	.word	0x000028d0


	//   ....[21]....
        /*014c*/ 	.word	0x000028e0


	//   ....[22]....
        /*0150*/ 	.word	0x00002960


	//   ....[23]....
        /*0154*/ 	.word	0x00002970


	//   ....[24]....
        /*0158*/ 	.word	0x000029d0


	//   ....[25]....
        /*015c*/ 	.word	0x000029e0


	//   ....[26]....
        /*0160*/ 	.word	0x00002a30


	//   ....[27]....
        /*0164*/ 	.word	0x00002a60


	//   ....[28]....
        /*0168*/ 	.word	0x00002ae0


	//   ....[29]....
        /*016c*/ 	.word	0x00002af0


	//----- nvinfo : EIATTR_VRC_CTA_INIT_COUNT
	.align		4
.L_368:
        /*0170*/ 	.byte	0x02, 0x4a
	.zero		1
	.zero		1


	//----- nvinfo : EIATTR_EXIT_INSTR_OFFSETS
	.align		4
        /*0174*/ 	.byte	0x04, 0x1c
        /*0176*/ 	.short	(.L_370 - .L_369)


	//   ....[0]....
.L_369:
        /*0178*/ 	.word	0x00002d80


	//   ....[1]....
        /*017c*/ 	.word	0x00002de0


	//----- nvinfo : EIATTR_MAX_THREADS
	.align		4
.L_370:
        /*0180*/ 	.byte	0x04, 0x05
        /*0182*/ 	.short	(.L_372 - .L_371)
.L_371:
        /*0184*/ 	.word	0x00000280
        /*0188*/ 	.word	0x00000001
        /*018c*/ 	.word	0x00000001


	//----- nvinfo : EIATTR_CRS_STACK_SIZE
	.align		4
.L_372:
        /*0190*/ 	.byte	0x04, 0x1e
        /*0192*/ 	.short	(.L_374 - .L_373)
.L_373:
        /*0194*/ 	.word	0x00000000


	//----- nvinfo : EIATTR_CBANK_PARAM_SIZE
	.align		4
.L_374:
        /*0198*/ 	.byte	0x03, 0x19
        /*019a*/ 	.short	0x003e


	//----- nvinfo : EIATTR_PARAM_CBANK
	.align		4
        /*019c*/ 	.byte	0x04, 0x0a
        /*019e*/ 	.short	(.L_376 - .L_375)
	.align		4
.L_375:
        /*01a0*/ 	.word	index@(.nv.constant0._ZN3cub18CUB_300001_SM_10006detail6reduce18DeviceReduceKernelINS2_10policy_hubIdjN4cuda3std3__44plusIdEEE10Policy1000EN6thrust24THRUST_300001_SM_1000_NS6detail15normal_iteratorINSD_10device_ptrIdEEEEjS9_dNS7_10__identityEEEvT0_PT3_T1_NS0_13GridEvenShareISN_EET2_T4_)
        /*01a4*/ 	.short	0x0380
        /*01a6*/ 	.short	0x003e


	//----- nvinfo : EIATTR_SW_WAR
	.align		4
.L_376:
        /*01a8*/ 	.byte	0x04, 0x36
        /*01aa*/ 	.short	(.L_378 - .L_377)
.L_377:
        /*01ac*/ 	.word	0x00000008
.L_378:


//--------------------- .nv.info._ZN3cub18CUB_300001_SM_10006detail6reduce28DeviceReduceSingleTileKernelINS2_10policy_hubIdjN4cuda3std3__44plusIdEEE10Policy1000EN6thrust24THRUST_300001_SM_1000_NS6detail15normal_iteratorINSD_10device_ptrIdEEEEPdjS9_ddNS7_10__identityEEEvT0_T1_T2_T3_T4_T6_ --------------------------
	.section	.nv.info._ZN3cub18CUB_300001_SM_10006detail6reduce28DeviceReduceSingleTileKernelINS2_10policy_hubIdjN4cuda3std3__44plusIdEEE10Policy1000EN6thrust24THRUST_300001_SM_1000_NS6detail15normal_iteratorINSD_10device_ptrIdEEEEPdjS9_ddNS7_10__identityEEEvT0_T1_T2_T3_T4_T6_,"",@"SHT_CUDA_INFO"
	.sectionflags	@""
	.align	4


	//----- nvinfo : EIATTR_CUDA_API_VERSION
	.align		4
        /*0000*/ 	.byte	0x04, 0x37
        /*0002*/ 	.short	(.L_380 - .L_379)
.L_379:
        /*0004*/ 	.word	0x00000082


	//----- nvinfo : EIATTR_KPARAM_INFO
	.align		4
.L_380:
        /*0008*/ 	.byte	0x04, 0x17
        /*000a*/ 	.short	(.L_382 - .L_381)
.L_381:
        /*000c*/ 	.word	0x00000000
        /*0010*/ 	.short	0x0005
        /*0012*/ 	.short	0x0020
        /*0014*/ 	.byte	0x00, 0xf0, 0x05, 0x00


	//----- nvinfo : EIATTR_KPARAM_INFO
	.align		4
.L_382:
        /*0018*/ 	.byte	0x04, 0x17
        /*001a*/ 	.short	(.L_384 - .L_383)
.L_383:
        /*001c*/ 	.word	0x00000000
        /*0020*/ 	.short	0x0004
        /*0022*/ 	.short	0x0018
        /*0024*/ 	.byte	0x00, 0xf0, 0x21, 0x00


	//----- nvinfo : EIATTR_KPARAM_INFO
	.align		4
.L_384:
        /*0028*/ 	.byte	0x04, 0x17
        /*002a*/ 	.short	(.L_386 - .L_385)
.L_385:
        /*002c*/ 	.word	0x00000000
        /*0030*/ 	.short	0x0003
        /*0032*/ 	.short	0x0014
        /*0034*/ 	.byte	0x00, 0xf0, 0x05, 0x00


	//----- nvinfo : EIATTR_KPARAM_INFO
	.align		4
.L_386:
        /*0038*/ 	.byte	0x04, 0x17
        /*003a*/ 	.short	(.L_388 - .L_387)
.L_387:
        /*003c*/ 	.word	0x00000000
        /*0040*/ 	.short	0x0002
        /*0042*/ 	.short	0x0010
        /*0044*/ 	.byte	0x00, 0xf0, 0x11, 0x00


	//----- nvinfo : EIATTR_KPARAM_INFO
	.align		4
.L_388:
        /*0048*/ 	.byte	0x04, 0x17
        /*004a*/ 	.short	(.L_390 - .L_389)
.L_389:
        /*004c*/ 	.word	0x00000000
        /*0050*/ 	.short	0x0001
        /*0052*/ 	.short	0x0008
        /*0054*/ 	.byte	0x00, 0xf5, 0x21, 0x00


	//----- nvinfo : EIATTR_KPARAM_INFO
	.align		4
.L_390:
        /*0058*/ 	.byte	0x04, 0x17
        /*005a*/ 	.short	(.L_392 - .L_391)
.L_391:
        /*005c*/ 	.word	0x00000000
        /*0060*/ 	.short	0x0000
        /*0062*/ 	.short	0x0000
        /*0064*/ 	.byte	0x00, 0xf0, 0x21, 0x00


	//----- nvinfo : EIATTR_SPARSE_MMA_MASK
	.align		4
.L_392:
        /*0068*/ 	.byte	0x03, 0x50
        /*006a*/ 	.short	0x0000


	//----- nvinfo : EIATTR_MAXREG_COUNT
	.align		4
        /*006c*/ 	.byte	0x03, 0x1b
        /*006e*/ 	.short	0x0060


	//----- nvinfo : EIATTR_NUM_BARRIERS
	.align		4
        /*0070*/ 	.byte	0x02, 0x4c
        /*0072*/ 	.byte	0x01
	.zero		1


	//----- nvinfo : EIATTR_MERCURY_ISA_VERSION
	.align		4
        /*0074*/ 	.byte	0x03, 0x5f
        /*0076*/ 	.short	0x0101


	//----- nvinfo : EIATTR_COOP_GROUP_MASK_REGIDS
	.align		4
        /*0078*/ 	.byte	0x04, 0x29
        /*007a*/ 	.short	(.L_394 - .L_393)


	//   ....[0]....
.L_393:
        /*007c*/ 	.word	0xffffffff


	//   ....[1]....
        /*0080*/ 	.word	0xffffffff


	//   ....[2]....
        /*0084*/ 	.word	0xffffffff


	//   ....[3]....
        /*0088*/ 	.word	0xffffffff


	//   ....[4]....
        /*008c*/ 	.word	0xffffffff


	//   ....[5]....
        /*0090*/ 	.word	0xffffffff


	//   ....[6]....
        /*0094*/ 	.word	0xffffffff


	//   ....[7]....
        /*0098*/ 	.word	0xffffffff


	//   ....[8]....
        /*009c*/ 	.word	0xffffffff


	//   ....[9]....
        /*00a0*/ 	.word	0xffffffff


	//   ....[10]....
        /*00a4*/ 	.word	0xffffffff


	//   ....[11]....
        /*00a8*/ 	.word	0xffffffff


	//   ....[12]....
        /*00ac*/ 	.word	0xffffffff


	//   ....[13]....
        /*00b0*/ 	.word	0xffffffff


	//   ....[14]....
        /*00b4*/ 	.word	0xffffffff


	//   ....[15]....
        /*00b8*/ 	.word	0xffffffff


	//   ....[16]....
        /*00bc*/ 	.word	0xffffffff


	//   ....[17]....
        /*00c0*/ 	.word	0xffffffff


	//   ....[18]....
        /*00c4*/ 	.word	0xffffffff


	//   ....[19]....
        /*00c8*/ 	.word	0xffffffff


	//   ....[20]....
        /*00cc*/ 	.word	0xffffffff


	//   ....[21]....
        /*00d0*/ 	.word	0xffffffff


	//   ....[22]....
        /*00d4*/ 	.word	0xffffffff


	//   ....[23]....
        /*00d8*/ 	.word	0xffffffff


	//   ....[24]....
        /*00dc*/ 	.word	0xffffffff


	//   ....[25]....
        /*00e0*/ 	.word	0xffffffff


	//   ....[26]....
        /*00e4*/ 	.word	0xffffffff


	//   ....[27]....
        /*00e8*/ 	.word	0xffffffff


	//   ....[28]....
        /*00ec*/ 	.word	0xffffffff


	//   ....[29]....
        /*00f0*/ 	.word	0xffffffff


	//----- nvinfo : EIATTR_COOP_GROUP_INSTR_OFFSETS
	.align		4
.L_394:
        /*00f4*/ 	.byte	0x04, 0x28
        /*00f6*/ 	.short	(.L_396 - .L_395)


	//   ....[0]....
.L_395:
        /*00f8*/ 	.word	0x00000930


	//   ....[1]....
        /*00fc*/ 	.word	0x00000940


	//   ....[2]....
        /*0100*/ 	.word	0x000009b0


	//   ....[3]....
        /*0104*/ 	.word	0x000009e0


	//   ....[4]....
        /*0108*/ 	.word	0x00000a50


	//   ....[5]....
        /*010c*/ 	.word	0x00000a60


	//   ....[6]....
        /*0110*/ 	.word	0x00000ab0


	//   ....[7]....
        /*0114*/ 	.word	0x00000ad0


	//   ....[8]....
        /*0118*/ 	.word	0x00000b30


	//   ....[9]....
        /*011c*/ 	.word	0x00000b40


	//   ....[10]....
        /*0120*/ 	.word	0x00000e40


	//   ....[11]....
        /*0124*/ 	.word	0x00000e50


	//   ....[12]....
        /*0128*/ 	.word	0x00000ed0


	//   ....[13]....
        /*012c*/ 	.word	0x00000ef0


	//   ....[14]....
        /*0130*/ 	.word	0x00000f40


	//   ....[15]....
        /*0134*/ 	.word	0x00000f60


	//   ....[16]....
        /*0138*/ 	.word	0x00000fd0


	//   ....[17]....
        /*013c*/ 	.word	0x00000fe0


	//   ....[18]....
        /*0140*/ 	.word	0x00001030


	//   ....[19]....
        /*0144*/ 	.word	0x00001060


	//   ....[20]....
        /*0148*/ 	.word	0x00002450


	//   ....[21]....
        /*014c*/ 	.word	0x00002460


	//   ....[22]....
        /*0150*/ 	.word	0x000024d0


	//   ....[23]....
        /*0154*/ 	.word	0x000024e0


	//   ....[24]....
        /*0158*/ 	.word	0x00002540


	//   ....[25]....
        /*015c*/ 	.word	0x00002550


	//   ....[26]....
        /*0160*/ 	.word	0x000025a0


	//   ....[27]....
        /*0164*/ 	.word	0x000025d0


	//   ....[28]....
        /*0168*/ 	.word	0x00002650


	//   ....[29]....
        /*016c*/ 	.word	0x00002660


	//----- nvinfo : EIATTR_VRC_CTA_INIT_COUNT
	.align		4
.L_396:
        /*0170*/ 	.byte	0x02, 0x4a
	.zero		1
	.zero		1


	//----- nvinfo : EIATTR_EXIT_INSTR_OFFSETS
	.align		4
        /*0174*/ 	.byte	0x04, 0x1c
        /*0176*/ 	.short	(.L_398 - .L_397)


	//   ....[0]....
.L_397:
        /*0178*/ 	.word	0x00000080


	//   ....[1]....
        /*017c*/ 	.word	0x000000c0


	//   ....[2]....
        /*0180*/ 	.word	0x000028f0


	//   ....[3]....
        /*0184*/ 	.word	0x00002940


	//----- nvinfo : EIATTR_MAX_THREADS
	.align		4
.L_398:
        /*0188*/ 	.byte	0x04, 0x05
        /*018a*/ 	.short	(.L_400 - .L_399)
.L_399:
        /*018c*/ 	.word	0x00000280
        /*0190*/ 	.word	0x00000001
        /*0194*/ 	.word	0x00000001


	//----- nvinfo : EIATTR_CRS_STACK_SIZE
	.align		4
.L_400:
        /*0198*/ 	.byte	0x04, 0x1e
        /*019a*/ 	.short	(.L_402 - .L_401)
.L_401:
        /*019c*/ 	.word	0x00000000


	//----- nvinfo : EIATTR_CBANK_PARAM_SIZE
	.align		4
.L_402:
        /*01a0*/ 	.byte	0x03, 0x19
        /*01a2*/ 	.short	0x0021


	//----- nvinfo : EIATTR_PARAM_CBANK
	.align		4
        /*01a4*/ 	.byte	0x04, 0x0a
        /*01a6*/ 	.short	(.L_404 - .L_403)
	.align		4
.L_403:
        /*01a8*/ 	.word	index@(.nv.constant0._ZN3cub18CUB_300001_SM_10006detail6reduce28DeviceReduceSingleTileKernelINS2_10policy_hubIdjN4cuda3std3__44plusIdEEE10Policy1000EN6thrust24THRUST_300001_SM_1000_NS6detail15normal_iteratorINSD_10device_ptrIdEEEEPdjS9_ddNS7_10__identityEEEvT0_T1_T2_T3_T4_T6_)
        /*01ac*/ 	.short	0x0380
        /*01ae*/ 	.short	0x0021


	//----- nvinfo : EIATTR_SW_WAR
	.align		4
.L_404:
        /*01b0*/ 	.byte	0x04, 0x36
        /*01b2*/ 	.short	(.L_406 - .L_405)
.L_405:
        /*01b4*/ 	.word	0x00000008
.L_406:


//--------------------- .nv.info._ZN3cub18CUB_300001_SM_10006detail9transform16transform_kernelINS2_10policy_hubILb1EN4cuda3std3__45tupleIJN6thrust24THRUST_300001_SM_1000_NS6detail15normal_iteratorINSA_10device_ptrIdEEEEEEEE10policy1000El6squareSF_JPdEEEvT0_iT1_T2_DpNS2_10kernel_argIT3_EE --------------------------
	.section	.nv.info._ZN3cub18CUB_300001_SM_10006detail9transform16transform_kernelINS2_10policy_hubILb1EN4cuda3std3__45tupleIJN6thrust24THRUST_300001_SM_1000_NS6detail15normal_iteratorINSA_10device_ptrIdEEEEEEEE10policy1000El6squareSF_JPdEEEvT0_iT1_T2_DpNS2_10kernel_argIT3_EE,"",@"SHT_CUDA_INFO"
	.sectionflags	@""
	.align	4


	//----- nvinfo : EIATTR_CUDA_API_VERSION
	.align		4
        /*0000*/ 	.byte	0x04, 0x37
        /*0002*/ 	.short	(.L_408 - .L_407)
.L_407:
        /*0004*/ 	.word	0x00000082


	//----- nvinfo : EIATTR_KPARAM_INFO
	.align		4
.L_408:
        /*0008*/ 	.byte	0x04, 0x17
        /*000a*/ 	.short	(.L_410 - .L_409)
.L_409:
        /*000c*/ 	.word	0x00000000
        /*0010*/ 	.short	0x0004
        /*0012*/ 	.short	0x0018
        /*0014*/ 	.byte	0x00, 0xf0, 0x41, 0x00


	//----- nvinfo : EIATTR_KPARAM_INFO
	.align		4
.L_410:
        /*0018*/ 	.byte	0x04, 0x17
        /*001a*/ 	.short	(.L_412 - .L_411)
.L_411:
        /*001c*/ 	.word	0x00000000
        /*0020*/ 	.short	0x0003
        /*0022*/ 	.short	0x0010
        /*0024*/ 	.byte	0x00, 0xf0, 0x21, 0x00


	//----- nvinfo : EIATTR_KPARAM_INFO
	.align		4
.L_412:
        /*0028*/ 	.byte	0x04, 0x17
        /*002a*/ 	.short	(.L_414 - .L_413)
.L_413:
        /*002c*/ 	.word	0x00000000
        /*0030*/ 	.short	0x0002
        /*0032*/ 	.short	0x000c
        /*0034*/ 	.byte	0x00, 0xf0, 0x05, 0x00


	//----- nvinfo : EIATTR_KPARAM_INFO
	.align		4
.L_414:
        /*0038*/ 	.byte	0x04, 0x17
        /*003a*/ 	.short	(.L_416 - .L_415)
.L_415:
        /*003c*/ 	.word	0x00000000
        /*0040*/ 	.short	0x0001
        /*0042*/ 	.short	0x0008
        /*0044*/ 	.byte	0x00, 0xf0, 0x11, 0x00


	//----- nvinfo : EIATTR_KPARAM_INFO
	.align		4
.L_416:
        /*0048*/ 	.byte	0x04, 0x17
        /*004a*/ 	.short	(.L_418 - .L_417)
.L_417:
        /*004c*/ 	.word	0x00000000
        /*0050*/ 	.short	0x0000
        /*0052*/ 	.short	0x0000
        /*0054*/ 	.byte	0x00, 0xf0, 0x21, 0x00


	//----- nvinfo : EIATTR_SPARSE_MMA_MASK
	.align		4
.L_418:
        /*0058*/ 	.byte	0x03, 0x50
        /*005a*/ 	.short	0x0000


	//----- nvinfo : EIATTR_MAXREG_COUNT
	.align		4
        /*005c*/ 	.byte	0x03, 0x1b
        /*005e*/ 	.short	0x00ff


	//----- nvinfo : EIATTR_MERCURY_ISA_VERSION
	.align		4
        /*0060*/ 	.byte	0x03, 0x5f
        /*0062*/ 	.short	0x0101


	//----- nvinfo : EIATTR_VRC_CTA_INIT_COUNT
	.align		4
        /*0064*/ 	.byte	0x02, 0x4a
	.zero		1
	.zero		1


	//----- nvinfo : EIATTR_EXIT_INSTR_OFFSETS
	.align		4
        /*0068*/ 	.byte	0x04, 0x1c
        /*006a*/ 	.short	(.L_420 - .L_419)


	//   ....[0]....
.L_419:
        /*006c*/ 	.word	0x000002a0


	//   ....[1]....
        /*0070*/ 	.word	0x00000a30


	//   ....[2]....
        /*0074*/ 	.word	0x00000c60


	//   ....[3]....
        /*0078*/ 	.word	0x00000da0


	//   ....[4]....
        /*007c*/ 	.word	0x00000dd0


	//   ....[5]....
        /*0080*/ 	.word	0x00000e30


	//   ....[6]....
        /*0084*/ 	.word	0x00000e50


	//   ....[7]....
        /*0088*/ 	.word	0x00001310


	//   ....[8]....
        /*008c*/ 	.word	0x00001520


	//   ....[9]....
        /*0090*/ 	.word	0x00001670


	//   ....[10]....
        /*0094*/ 	.word	0x00001710


	//----- nvinfo : EIATTR_MAX_THREADS
	.align		4
.L_420:
        /*0098*/ 	.byte	0x04, 0x05
        /*009a*/ 	.short	(.L_422 - .L_421)
.L_421:
        /*009c*/ 	.word	0x00000080
        /*00a0*/ 	.word	0x00000001
        /*00a4*/ 	.word	0x00000001


	//----- nvinfo : EIATTR_CRS_STACK_SIZE
	.align		4
.L_422:
        /*00a8*/ 	.byte	0x04, 0x1e
        /*00aa*/ 	.short	(.L_424 - .L_423)
.L_423:
        /*00ac*/ 	.word	0x00000000


	//----- nvinfo : EIATTR_CBANK_PARAM_SIZE
	.align		4
.L_424:
        /*00b0*/ 	.byte	0x03, 0x19
        /*00b2*/ 	.short	0x0028


	//----- nvinfo : EIATTR_PARAM_CBANK
	.align		4
        /*00b4*/ 	.byte	0x04, 0x0a
        /*00b6*/ 	.short	(.L_426 - .L_425)
	.align		4
.L_425:
        /*00b8*/ 	.word	index@(.nv.constant0._ZN3cub18CUB_300001_SM_10006detail9transform16transform_kernelINS2_10policy_hubILb1EN4cuda3std3__45tupleIJN6thrust24THRUST_300001_SM_1000_NS6detail15normal_iteratorINSA_10device_ptrIdEEEEEEEE10policy1000El6squareSF_JPdEEEvT0_iT1_T2_DpNS2_10kernel_argIT3_EE)
        /*00bc*/ 	.short	0x0380
        /*00be*/ 	.short	0x0028


	//----- nvinfo : EIATTR_SW_WAR
	.align		4
.L_426:
        /*00c0*/ 	.byte	0x04, 0x36
        /*00c2*/ 	.short	(.L_428 - .L_427)
.L_427:
        /*00c4*/ 	.word	0x00000008
.L_428:


//--------------------- .nv.info._ZN3cub18CUB_300001_SM_10006detail9transform16transform_kernelINS2_10policy_hubILb1EN4cuda3std3__45tupleIJN6thrust24THRUST_300001_SM_1000_NS6detail15normal_iteratorINSA_10device_ptrIdEEEEEEEE10policy1000Ei6squareSF_JPdEEEvT0_iT1_T2_DpNS2_10kernel_argIT3_EE --------------------------
	.section	.nv.info._ZN3cub18CUB_300001_SM_10006detail9transform16transform_kernelINS2_10policy_hubILb1EN4cuda3std3__45tupleIJN6thrust24THRUST_300001_SM_1000_NS6detail15normal_iteratorINSA_10device_ptrIdEEEEEEEE10policy1000Ei6squareSF_JPdEEEvT0_iT1_T2_DpNS2_10kernel_argIT3_EE,"",@"SHT_CUDA_INFO"
	.sectionflags	@""
	.align	4


	//----- nvinfo : EIATTR_CUDA_API_VERSION
	.align		4
        /*0000*/ 	.byte	0x04, 0x37
        /*0002*/ 	.short	(.L_430 - .L_429)
.L_429:
        /*0004*/ 	.word	0x00000082


	//----- nvinfo : EIATTR_KPARAM_INFO
	.align		4
.L_430:
        /*0008*/ 	.byte	0x04, 0x17
        /*000a*/ 	.short	(.L_432 - .L_431)
.L_431:
        /*000c*/ 	.word	0x00000000
        /*0010*/ 	.short	0x0004
        /*0012*/ 	.short	0x0018
        /*0014*/ 	.byte	0x00, 0xf0, 0x41, 0x00


	//----- nvinfo : EIATTR_KPARAM_INFO
	.align		4
.L_432:
        /*0018*/ 	.byte	0x04, 0x17
        /*001a*/ 	.short	(.L_434 - .L_433)
.L_433:
        /*001c*/ 	.word	0x00000000
        /*0020*/ 	.short	0x0003
        /*0022*/ 	.short	0x0010
        /*0024*/ 	.byte	0x00, 0xf0, 0x21, 0x00


	//----- nvinfo : EIATTR_KPARAM_INFO
	.align		4
.L_434:
        /*0028*/ 	.byte	0x04, 0x17
        /*002a*/ 	.short	(.L_436 - .L_435)
.L_435:
        /*002c*/ 	.word	0x00000000
        /*0030*/ 	.short	0x0002
        /*0032*/ 	.short	0x0008
        /*0034*/ 	.byte	0x00, 0xf0, 0x05, 0x00


	//----- nvinfo : EIATTR_KPARAM_INFO
	.align		4
.L_436:
        /*0038*/ 	.byte	0x04, 0x17
        /*003a*/ 	.short	(.L_438 - .L_437)
.L_437:
        /*003c*/ 	.word	0x00000000
        /*0040*/ 	.short	0x0001
        /*0042*/ 	.short	0x0004
        /*0044*/ 	.byte	0x00, 0xf0, 0x11, 0x00


	//----- nvinfo : EIATTR_KPARAM_INFO
	.align		4
.L_438:
        /*0048*/ 	.byte	0x04, 0x17
        /*004a*/ 	.short	(.L_440 - .L_439)
.L_439:
        /*004c*/ 	.word	0x00000000
        /*0050*/ 	.short	0x0000
        /*0052*/ 	.short	0x0000
        /*0054*/ 	.byte	0x00, 0xf0, 0x11, 0x00


	//----- nvinfo : EIATTR_SPARSE_MMA_MASK
	.align		4
.L_440:
        /*0058*/ 	.byte	0x03, 0x50
        /*005a*/ 	.short	0x0000


	//----- nvinfo : EIATTR_MAXREG_COUNT
	.align		4
        /*005c*/ 	.byte	0x03, 0x1b
        /*005e*/ 	.short	0x00ff


	//----- nvinfo : EIATTR_MERCURY_ISA_VERSION
	.align		4
        /*0060*/ 	.byte	0x03, 0x5f
        /*0062*/ 	.short	0x0101


	//----- nvinfo : EIATTR_VRC_CTA_INIT_COUNT
	.align		4
        /*0064*/ 	.byte	0x02, 0x4a
	.zero		1
	.zero		1


	//----- nvinfo : EIATTR_EXIT_INSTR_OFFSETS
	.align		4
        /*0068*/ 	.byte	0x04, 0x1c
        /*006a*/ 	.short	(.L_442 - .L_441)


	//   ....[0]....
.L_441:
        /*006c*/ 	.word	0x000001f0


	//   ....[1]....
        /*0070*/ 	.word	0x000006b0


	//   ....[2]....
        /*0074*/ 	.word	0x000008d0


	//   ....[3]....
        /*0078*/ 	.word	0x00000a20


	//   ....[4]....
        /*007c*/ 	.word	0x00000ae0


	//   ....[5]....
        /*0080*/ 	.word	0x00000b00


	//   ....[6]....
        /*0084*/ 	.word	0x00000ea0


	//   ....[7]....
        /*0088*/ 	.word	0x000010d0


	//   ....[8]....
        /*008c*/ 	.word	0x00001210


	//   ....[9]....
        /*0090*/ 	.word	0x00001240


	//   ....[10]....
        /*0094*/ 	.word	0x000012a0


	//----- nvinfo : EIATTR_MAX_THREADS
	.align		4
.L_442:
        /*0098*/ 	.byte	0x04, 0x05
        /*009a*/ 	.short	(.L_444 - .L_443)
.L_443:
        /*009c*/ 	.word	0x00000080
        /*00a0*/ 	.word	0x00000001
        /*00a4*/ 	.word	0x00000001


	//----- nvinfo : EIATTR_CRS_STACK_SIZE
	.align		4
.L_444:
        /*00a8*/ 	.byte	0x04, 0x1e
        /*00aa*/ 	.short	(.L_446 - .L_445)
.L_445:
        /*00ac*/ 	.word	0x00000000


	//----- nvinfo : EIATTR_CBANK_PARAM_SIZE
	.align		4
.L_446:
        /*00b0*/ 	.byte	0x03, 0x19
        /*00b2*/ 	.short	0x0028


	//----- nvinfo : EIATTR_PARAM_CBANK
	.align		4
        /*00b4*/ 	.byte	0x04, 0x0a
        /*00b6*/ 	.short	(.L_448 - .L_447)
	.align		4
.L_447:
        /*00b8*/ 	.word	index@(.nv.constant0._ZN3cub18CUB_300001_SM_10006detail9transform16transform_kernelINS2_10policy_hubILb1EN4cuda3std3__45tupleIJN6thrust24THRUST_300001_SM_1000_NS6detail15normal_iteratorINSA_10device_ptrIdEEEEEEEE10policy1000Ei6squareSF_JPdEEEvT0_iT1_T2_DpNS2_10kernel_argIT3_EE)
        /*00bc*/ 	.short	0x0380
        /*00be*/ 	.short	0x0028


	//----- nvinfo : EIATTR_SW_WAR
	.align		4
.L_448:
        /*00c0*/ 	.byte	0x04, 0x36
        /*00c2*/ 	.short	(.L_450 - .L_449)
.L_449:
        /*00c4*/ 	.word	0x00000008
.L_450:


//--------------------- .nv.info._ZN3cub18CUB_300001_SM_10006detail8for_each13static_kernelINS2_12policy_hub_t12policy_500_tEmN6thrust24THRUST_300001_SM_1000_NS8cuda_cub20__uninitialized_fill7functorINS7_10device_ptrIdEEdEEEEvT0_T1_ --------------------------
	.section	.nv.info._ZN3cub18CUB_300001_SM_10006detail8for_each13static_kernelINS2_12policy_hub_t12policy_500_tEmN6thrust24THRUST_300001_SM_1000_NS8cuda_cub20__uninitialized_fill7functorINS7_10device_ptrIdEEdEEEEvT0_T1_,"",@"SHT_CUDA_INFO"
	.sectionflags	@""
	.align	4


	//----- nvinfo : EIATTR_CUDA_API_VERSION
	.align		4
        /*0000*/ 	.byte	0x04, 0x37
        /*0002*/ 	.short	(.L_452 - .L_451)
.L_451:
        /*0004*/ 	.word	0x00000082


	//----- nvinfo : EIATTR_KPARAM_INFO
	.align		4
.L_452:
        /*0008*/ 	.byte	0x04, 0x17
        /*000a*/ 	.short	(.L_454 - .L_453)
.L_453:
        /*000c*/ 	.word	0x00000000
        /*0010*/ 	.short	0x0001
        /*0012*/ 	.short	0x0008
        /*0014*/ 	.byte	0x00, 0xf0, 0x41, 0x00


	//----- nvinfo : EIATTR_KPARAM_INFO
	.align		4
.L_454:
        /*0018*/ 	.byte	0x04, 0x17
        /*001a*/ 	.short	(.L_456 - .L_455)
.L_455:
        /*001c*/ 	.word	0x00000000
        /*0020*/ 	.short	0x0000
        /*0022*/ 	.short	0x0000
        /*0024*/ 	.byte	0x00, 0xf0, 0x21, 0x00


	//----- nvinfo : EIATTR_SPARSE_MMA_MASK
	.align		4
.L_456:
        /*0028*/ 	.byte	0x03, 0x50
        /*002a*/ 	.short	0x0000


	//----- nvinfo : EIATTR_MAXREG_COUNT
	.align		4
        /*002c*/ 	.byte	0x03, 0x1b
        /*002e*/ 	.short	0x00ff


	//----- nvinfo : EIATTR_MERCURY_ISA_VERSION
	.align		4
        /*0030*/ 	.byte	0x03, 0x5f
        /*0032*/ 	.short	0x0101


	//----- nvinfo : EIATTR_VRC_CTA_INIT_COUNT
	.align		4
        /*0034*/ 	.byte	0x02, 0x4a
	.zero		1
	.zero		1


	//----- nvinfo : EIATTR_EXIT_INSTR_OFFSETS
	.align		4
        /*0038*/ 	.byte	0x04, 0x1c
        /*003a*/ 	.short	(.L_458 - .L_457)


	//   ....[0]....
.L_457:
        /*003c*/ 	.word	0x00000130


	//   ....[1]....
        /*0040*/ 	.word	0x00000230


	//   ....[2]....
        /*0044*/ 	.word	0x00000260


	//----- nvinfo : EIATTR_MAX_THREADS
	.align		4
.L_458:
        /*0048*/ 	.byte	0x04, 0x05
        /*004a*/ 	.short	(.L_460 - .L_459)
.L_459:
        /*004c*/ 	.word	0x00000100
        /*0050*/ 	.word	0x00000001
        /*0054*/ 	.word	0x00000001


	//----- nvinfo : EIATTR_CBANK_PARAM_SIZE
	.align		4
.L_460:
        /*0058*/ 	.byte	0x03, 0x19
        /*005a*/ 	.short	0x0018


	//----- nvinfo : EIATTR_PARAM_CBANK
	.align		4
        /*005c*/ 	.byte	0x04, 0x0a
        /*005e*/ 	.short	(.L_462 - .L_461)
	.align		4
.L_461:
        /*0060*/ 	.word	index@(.nv.constant0._ZN3cub18CUB_300001_SM_10006detail8for_each13static_kernelINS2_12policy_hub_t12policy_500_tEmN6thrust24THRUST_300001_SM_1000_NS8cuda_cub20__uninitialized_fill7functorINS7_10device_ptrIdEEdEEEEvT0_T1_)
        /*0064*/ 	.short	0x0380
        /*0066*/ 	.short	0x0018


	//----- nvinfo : EIATTR_SW_WAR
	.align		4
.L_462:
        /*0068*/ 	.byte	0x04, 0x36
        /*006a*/ 	.short	(.L_464 - .L_463)
.L_463:
        /*006c*/ 	.word	0x00000008
.L_464:


//--------------------- .nv.info._ZN3cub18CUB_300001_SM_10006detail11EmptyKernelIvEEvv --------------------------
	.section	.nv.info._ZN3cub18CUB_300001_SM_10006detail11EmptyKernelIvEEvv,"",@"SHT_CUDA_INFO"
	.sectionflags	@""
	.align	4


	//----- nvinfo : EIATTR_CUDA_API_VERSION
	.align		4
        /*0000*/ 	.byte	0x04, 0x37
        /*0002*/ 	.short	(.L_466 - .L_465)
.L_465:
        /*0004*/ 	.word	0x00000082


	//----- nvinfo : EIATTR_SPARSE_MMA_MASK
	.align		4
.L_466:
        /*0008*/ 	.byte	0x03, 0x50
        /*000a*/ 	.short	0x0000


	//----- nvinfo : EIATTR_MAXREG_COUNT
	.align		4
        /*000c*/ 	.byte	0x03, 0x1b
        /*000e*/ 	.short	0x00ff


	//----- nvinfo : EIATTR_MERCURY_ISA_VERSION
	.align		4
        /*0010*/ 	.byte	0x03, 0x5f
        /*0012*/ 	.short	0x0101


	//----- nvinfo : EIATTR_VRC_CTA_INIT_COUNT
	.align		4
        /*0014*/ 	.byte	0x02, 0x4a
	.zero		1
	.zero		1


	//----- nvinfo : EIATTR_EXIT_INSTR_OFFSETS
	.align		4
        /*0018*/ 	.byte	0x04, 0x1c
        /*001a*/ 	.short	(.L_468 - .L_467)


	//   ....[0]....
.L_467:
        /*001c*/ 	.word	0x00000010


	//----- nvinfo : EIATTR_SW_WAR
	.align		4
.L_468:
        /*0020*/ 	.byte	0x04, 0x36
        /*0022*/ 	.short	(.L_470 - .L_469)
.L_469:
        /*0024*/ 	.word	0x00000008
.L_470:


//--------------------- .nv.callgraph             --------------------------
	.section	.nv.callgraph,"",@"SHT_CUDA_CALLGRAPH"
	.align	4
	.sectionentsize	8
	.align		4
        /*0000*/ 	.word	0x00000000
	.align		4
        /*0004*/ 	.word	0xffffffff
	.align		4
        /*0008*/ 	.word	0x00000000
	.align		4
        /*000c*/ 	.word	0xfffffffe
	.align		4
        /*0010*/ 	.word	0x00000000
	.align		4
        /*0014*/ 	.word	0xfffffffd
	.align		4
        /*0018*/ 	.word	0x00000000
	.align		4
        /*001c*/ 	.word	0xfffffffc


//--------------------- .nv.constant4             --------------------------
	.section	.nv.constant4,"a",@progbits
	.align	8
	.align		8
.nv.constant4:
        /*0000*/ 	.dword	_ZN34_INTERNAL_a8ac55f8_4_k_cu_596b96574cuda3std3__45__cpo5beginE
	.align		8
        /*0008*/ 	.dword	_ZN34_INTERNAL_a8ac55f8_4_k_cu_596b96574cuda3std3__45__cpo3endE
	.align		8
        /*0010*/ 	.dword	_ZN34_INTERNAL_a8ac55f8_4_k_cu_596b96574cuda3std3__45__cpo6cbeginE
	.align		8
        /*0018*/ 	.dword	_ZN34_INTERNAL_a8ac55f8_4_k_cu_596b96574cuda3std3__45__cpo4cendE
	.align		8
        /*0020*/ 	.dword	_ZN34_INTERNAL_a8ac55f8_4_k_cu_596b96574cuda3std3__45__cpo6rbeginE
	.align		8
        /*0028*/ 	.dword	_ZN34_INTERNAL_a8ac55f8_4_k_cu_596b96574cuda3std3__45__cpo4rendE
	.align		8
        /*0030*/ 	.dword	_ZN34_INTERNAL_a8ac55f8_4_k_cu_596b96574cuda3std3__45__cpo7crbeginE
	.align		8
        /*0038*/ 	.dword	_ZN34_INTERNAL_a8ac55f8_4_k_cu_596b96574cuda3std3__45__cpo5crendE
	.align		8
        /*0040*/ 	.dword	_ZN34_INTERNAL_a8ac55f8_4_k_cu_596b96574cuda3std3__436_GLOBAL__N__a8ac55f8_4_k_cu_596b96576ignoreE
	.align		8
        /*0048*/ 	.dword	_ZN34_INTERNAL_a8ac55f8_4_k_cu_596b96574cuda3std3__419piecewise_constructE
	.align		8
        /*0050*/ 	.dword	_ZN34_INTERNAL_a8ac55f8_4_k_cu_596b96574cuda3std3__48in_placeE
	.align		8
        /*0058*/ 	.dword	_ZN34_INTERNAL_a8ac55f8_4_k_cu_596b96574cuda3std3__420unreachable_sentinelE
	.align		8
        /*0060*/ 	.dword	_ZN34_INTERNAL_a8ac55f8_4_k_cu_596b96574cuda3std3__47nulloptE
	.align		8
        /*0068*/ 	.dword	_ZN34_INTERNAL_a8ac55f8_4_k_cu_596b96574cuda3std3__48unexpectE
	.align		8
        /*0070*/ 	.dword	_ZN34_INTERNAL_a8ac55f8_4_k_cu_596b96574cuda3std6ranges3__45__cpo4swapE
	.align		8
        /*0078*/ 	.dword	_ZN34_INTERNAL_a8ac55f8_4_k_cu_596b96574cuda3std6ranges3__45__cpo9iter_moveE
	.align		8
        /*0080*/ 	.dword	_ZN34_INTERNAL_a8ac55f8_4_k_cu_596b96574cuda3std6ranges3__45__cpo5beginE
	.align		8
        /*0088*/ 	.dword	_ZN34_INTERNAL_a8ac55f8_4_k_cu_596b96574cuda3std6ranges3__45__cpo3endE
	.align		8
        /*0090*/ 	.dword	_ZN34_INTERNAL_a8ac55f8_4_k_cu_596b96574cuda3std6ranges3__45__cpo6cbeginE
	.align		8
        /*0098*/ 	.dword	_ZN34_INTERNAL_a8ac55f8_4_k_cu_596b96574cuda3std6ranges3__45__cpo4cendE
	.align		8
        /*00a0*/ 	.dword	_ZN34_INTERNAL_a8ac55f8_4_k_cu_596b96574cuda3std6ranges3__45__cpo7advanceE
	.align		8
        /*00a8*/ 	.dword	_ZN34_INTERNAL_a8ac55f8_4_k_cu_596b96574cuda3std6ranges3__45__cpo9iter_swapE
	.align		8
        /*00b0*/ 	.dword	_ZN34_INTERNAL_a8ac55f8_4_k_cu_596b96574cuda3std6ranges3__45__cpo4nextE
	.align		8
        /*00b8*/ 	.dword	_ZN34_INTERNAL_a8ac55f8_4_k_cu_596b96574cuda3std6ranges3__45__cpo4prevE
	.align		8
        /*00c0*/ 	.dword	_ZN34_INTERNAL_a8ac55f8_4_k_cu_596b96574cuda3std6ranges3__45__cpo4dataE
	.align		8
        /*00c8*/ 	.dword	_ZN34_INTERNAL_a8ac55f8_4_k_cu_596b96574cuda3std6ranges3__45__cpo5cdataE
	.align		8
        /*00d0*/ 	.dword	_ZN34_INTERNAL_a8ac55f8_4_k_cu_596b96574cuda3std6ranges3__45__cpo4sizeE
	.align		8
        /*00d8*/ 	.dword	_ZN34_INTERNAL_a8ac55f8_4_k_cu_596b96574cuda3std6ranges3__45__cpo5ssizeE
	.align		8
        /*00e0*/ 	.dword	_ZN34_INTERNAL_a8ac55f8_4_k_cu_596b96574cuda3std6ranges3__45__cpo8distanceE
	.align		8
        /*00e8*/ 	.dword	_ZN34_INTERNAL_a8ac55f8_4_k_cu_596b96576thrust24THRUST_300001_SM_1000_NS8cuda_cub3parE
	.align		8
        /*00f0*/ 	.dword	_ZN34_INTERNAL_a8ac55f8_4_k_cu_596b96576thrust24THRUST_300001_SM_1000_NS8cuda_cub10par_nosyncE
	.align		8
        /*00f8*/ 	.dword	_ZN34_INTERNAL_a8ac55f8_4_k_cu_596b96576thrust24THRUST_300001_SM_1000_NS6system6detail10sequential3seqE
	.align		8
        /*0100*/ 	.dword	_ZN34_INTERNAL_a8ac55f8_4_k_cu_596b96576thrust24THRUST_300001_SM_1000_NS12placeholders2_1E
	.align		8
        /*0108*/ 	.dword	_ZN34_INTERNAL_a8ac55f8_4_k_cu_596b96576thrust24THRUST_300001_SM_1000_NS12placeholders2_2E
	.align		8
        /*0110*/ 	.dword	_ZN34_INTERNAL_a8ac55f8_4_k_cu_596b96576thrust24THRUST_300001_SM_1000_NS12placeholders2_3E
	.align		8
        /*0118*/ 	.dword	_ZN34_INTERNAL_a8ac55f8_4_k_cu_596b96576thrust24THRUST_300001_SM_1000_NS12placeholders2_4E
	.align		8
        /*0120*/ 	.dword	_ZN34_INTERNAL_a8ac55f8_4_k_cu_596b96576thrust24THRUST_300001_SM_1000_NS12placeholders2_5E
	.align		8
        /*0128*/ 	.dword	_ZN34_INTERNAL_a8ac55f8_4_k_cu_596b96576thrust24THRUST_300001_SM_1000_NS12placeholders2_6E
	.align		8
        /*0130*/ 	.dword	_ZN34_INTERNAL_a8ac55f8_4_k_cu_596b96576thrust24THRUST_300001_SM_1000_NS12placeholders2_7E
	.align		8
        /*0138*/ 	.dword	_ZN34_INTERNAL_a8ac55f8_4_k_cu_596b96576thrust24THRUST_300001_SM_1000_NS12placeholders2_8E
	.align		8
        /*0140*/ 	.dword	_ZN34_INTERNAL_a8ac55f8_4_k_cu_596b96576thrust24THRUST_300001_SM_1000_NS12placeholders2_9E
	.align		8
        /*0148*/ 	.dword	_ZN34_INTERNAL_a8ac55f8_4_k_cu_596b96576thrust24THRUST_300001_SM_1000_NS12placeholders3_10E
	.align		8
        /*0150*/ 	.dword	_ZN34_INTERNAL_a8ac55f8_4_k_cu_596b96576thrust24THRUST_300001_SM_1000_NS3seqE


//--------------------- .text._ZN3cub18CUB_300001_SM_10006detail6reduce18DeviceReduceKernelINS2_10policy_hubIdyN4cuda3std3__44plusIdEEE10Policy1000EN6thrust24THRUST_300001_SM_1000_NS6detail15normal_iteratorINSD_10device_ptrIdEEEEyS9_d12unary_squareIdEEEvT0_PT3_T1_NS0_13GridEvenShareISO_EET2_T4_ --------------------------
	.section	.text._ZN3cub18CUB_300001_SM_10006detail6reduce18DeviceReduceKernelINS2_10policy_hubIdyN4cuda3std3__44plusIdEEE10Policy1000EN6thrust24THRUST_300001_SM_1000_NS6detail15normal_iteratorINSD_10device_ptrIdEEEEyS9_d12unary_squareIdEEEvT0_PT3_T1_NS0_13GridEvenShareISO_EET2_T4_,"ax",@progbits
	.align	128
        .global         _ZN3cub18CUB_300001_SM_10006detail6reduce18DeviceReduceKernelINS2_10policy_hubIdyN4cuda3std3__44plusIdEEE10Policy1000EN6thrust24THRUST_300001_SM_1000_NS6detail15normal_iteratorINSD_10device_ptrIdEEEEyS9_d12unary_squareIdEEEvT0_PT3_T1_NS0_13GridEvenShareISO_EET2_T4_
        .type           _ZN3cub18CUB_300001_SM_10006detail6reduce18DeviceReduceKernelINS2_10policy_hubIdyN4cuda3std3__44plusIdEEE10Policy1000EN6thrust24THRUST_300001_SM_1000_NS6detail15normal_iteratorINSD_10device_ptrIdEEEEyS9_d12unary_squareIdEEEvT0_PT3_T1_NS0_13GridEvenShareISO_EET2_T4_,@function
        .size           _ZN3cub18CUB_300001_SM_10006detail6reduce18DeviceReduceKernelINS2_10policy_hubIdyN4cuda3std3__44plusIdEEE10Policy1000EN6thrust24THRUST_300001_SM_1000_NS6detail15normal_iteratorINSD_10device_ptrIdEEEEyS9_d12unary_squareIdEEEvT0_PT3_T1_NS0_13GridEvenShareISO_EET2_T4_,(.L_x_349 - _ZN3cub18CUB_300001_SM_10006detail6reduce18DeviceReduceKernelINS2_10policy_hubIdyN4cuda3std3__44plusIdEEE10Policy1000EN6thrust24THRUST_300001_SM_1000_NS6detail15normal_iteratorINSD_10device_ptrIdEEEEyS9_d12unary_squareIdEEEvT0_PT3_T1_NS0_13GridEvenShareISO_EET2_T4_)
        .other          _ZN3cub18CUB_300001_SM_10006detail6reduce18DeviceReduceKernelINS2_10policy_hubIdyN4cuda3std3__44plusIdEEE10Policy1000EN6thrust24THRUST_300001_SM_1000_NS6detail15normal_iteratorINSD_10device_ptrIdEEEEyS9_d12unary_squareIdEEEvT0_PT3_T1_NS0_13GridEvenShareISO_EET2_T4_,@"STO_CUDA_ENTRY STV_DEFAULT"
_ZN3cub18CUB_300001_SM_10006detail6reduce18DeviceReduceKernelINS2_10policy_hubIdyN4cuda3std3__44plusIdEEE10Policy1000EN6thrust24THRUST_300001_SM_1000_NS6detail15normal_iteratorINSD_10device_ptrIdEEEEyS9_d12unary_squareIdEEEvT0_PT3_T1_NS0_13GridEvenShareISO_EET2_T4_:
.text._ZN3cub18CUB_300001_SM_10006detail6reduce18DeviceReduceKernelINS2_10policy_hubIdyN4cuda3std3__44plusIdEEE10Policy1000EN6thrust24THRUST_300001_SM_1000_NS6detail15normal_iteratorINSD_10device_ptrIdEEEEyS9_d12unary_squareIdEEEvT0_PT3_T1_NS0_13GridEvenShareISO_EET2_T4_:
[----:B------:R-:W-:Y:S08]  /*0000*/  LDC R1, c[0x0][0x37c] ;  /* 0x0000df00ff017b82 */ /* 0x000ff00000000800 */
[----:B------:R-:W0:Y:S01]  /*0010*/  S2UR UR11, SR_CTAID.X ;  /* 0x00000000000b79c3 */ /* 0x000e220000002500 */
[----:B------:R-:W1:Y:S01]  /*0020*/  LDCU.64 UR8, c[0x0][0x3b8] ;  /* 0x00007700ff0877ac */ /* 0x000e620008000a00 */
[----:B------:R-:W-:Y:S01]  /*0030*/  BSSY.RECONVERGENT B0, `(.L_x_0) ;  /* 0x0000272000007945 */ /* 0x000fe20003800200 */
[----:B------:R-:W2:Y:S01]  /*0040*/  LDCU UR5, c[0x0][0x3c0] ;  /* 0x00007800ff0577ac */ /* 0x000ea20008000800 */
[----:B------:R-:W3:Y:S01]  /*0050*/  LDCU.64 UR14, c[0x0][0x358] ;  /* 0x00006b00ff0e77ac */ /* 0x000ee20008000a00 */
[----:B-1----:R-:W-:-:S02]  /*0060*/  IMAD.U32 R4, RZ, RZ, UR8 ;  /* 0x00000008ff047e24 */ /* 0x002fc4000f8e00ff */
[----:B------:R-:W-:Y:S01]  /*0070*/  IMAD.U32 R5, RZ, RZ, UR9 ;  /* 0x00000009ff057e24 */ /* 0x000fe2000f8e00ff */
[----:B--2---:R-:W-:Y:S02]  /*0080*/  UIMAD UR5, UR5, 0xe00, URZ ;  /* 0x00000e00050578a4 */ /* 0x004fe4000f8e02ff */
[----:B0-----:R-:W-:Y:S02]  /*0090*/  UIMAD UR6, UR11, 0xe00, URZ ;  /* 0x00000e000b0678a4 */ /* 0x001fe4000f8e02ff */
[----:B------:R-:W-:-:S04]  /*00a0*/  USHF.R.S32.HI UR16, URZ, 0x1f, UR5 ;  /* 0x0000001fff107899 */ /* 0x000fc80008011405 */
[----:B------:R-:W-:-:S04]  /*00b0*/  IADD3 R19, P1, PT, R4, -UR6, RZ ;  /* 0x8000000604137c10 */ /* 0x000fc8000ff3e0ff */
[----:B------:R-:W-:Y:S02]  /*00c0*/  ISETP.GT.U32.AND P0, PT, R19, 0xdff, PT ;  /* 0x00000dff1300780c */ /* 0x000fe40003f04070 */
[----:B------:R-:W-:-:S04]  /*00d0*/  IADD3.X R18, PT, PT, R5, -0x1, RZ, P1, !PT ;  /* 0xffffffff05127810 */ /* 0x000fc80000ffe4ff */
[----:B------:R-:W-:-:S13]  /*00e0*/  ISETP.GT.U32.AND.EX P0, PT, R18, RZ, PT, P0 ;  /* 0x000000ff1200720c */ /* 0x000fda0003f04100 */
[----:B---3--:R-:W-:Y:S05]  /*00f0*/  @P0 BRA `(.L_x_1) ;  /* 0x00000014002c0947 */ /* 0x008fea0003800000 */
[----:B------:R-:W0:Y:S01]  /*0100*/  S2R R0, SR_TID.X ;  /* 0x0000000000007919 */ /* 0x000e220000002100 */
[----:B------:R-:W-:Y:S01]  /*0110*/  VIADD R3, R4, -UR6 ;  /* 0x8000000604037c36 */ /* 0x000fe20008000000 */
[----:B------:R-:W-:Y:S01]  /*0120*/  BSSY.RECONVERGENT B1, `(.L_x_2) ;  /* 0x000000b000017945 */ /* 0x000fe20003800200 */
[----:B------:R-:W-:-:S03]  /*0130*/  CS2R R8, SRZ ;  /* 0x0000000000087805 */ /* 0x000fc6000001ff00 */
[----:B0-----:R-:W-:Y:S01]  /*0140*/  ISETP.GE.AND P0, PT, R0, R3, PT ;  /* 0x000000030000720c */ /* 0x001fe20003f06270 */
[----:B------:R-:W-:-:S12]  /*0150*/  IMAD.MOV.U32 R2, RZ, RZ, R0 ;  /* 0x000000ffff027224 */ /* 0x000fd800078e0000 */
[----:B------:R-:W-:Y:S05]  /*0160*/  @P0 BRA `(.L_x_3) ;  /* 0x0000000000180947 */ /* 0x000fea0003800000 */
[----:B------:R-:W0:Y:S01]  /*0170*/  LDC.64 R6, c[0x0][0x380] ;  /* 0x0000e000ff067b82 */ /* 0x000e220000000a00 */
[----:B------:R-:W-:-:S04]  /*0180*/  VIADD R5, R0, UR6 ;  /* 0x0000000600057c36 */ /* 0x000fc80008000000 */
[----:B0-----:R-:W-:-:S06]  /*0190*/  IMAD.WIDE.U32 R6, R5, 0x8, R6 ;  /* 0x0000000805067825 */ /* 0x001fcc00078e0006 */
[----:B------:R-:W2:Y:S01]  /*01a0*/  LDG.E.64 R6, desc[UR14][R6.64] ;  /* 0x0000000e06067981 */ /* 0x000ea2000c1e1b00 */
[----:B------:R-:W-:Y:S01]  /*01b0*/  VIADD R2, R0, 0x200 ;  /* 0x0000020000027836 */ /* 0x000fe20000000000 */
[----:B--2---:R-:W-:-:S11]  /*01c0*/  DMUL R8, R6, R6 ;  /* 0x0000000606087228 */ /* 0x004fd60000000000 */
.L_x_3:
[----:B------:R-:W-:Y:S05]  /*01d0*/  BSYNC.RECONVERGENT B1 ;  /* 0x0000000000017941 */ /* 0x000fea0003800200 */
.L_x_2:
[----:B------:R-:W-:Y:S01]  /*01e0*/  ISETP.GE.AND P0, PT, R2, R3, PT ;  /* 0x000000030200720c */ /* 0x000fe20003f06270 */
[----:B------:R-:W-:-:S12]  /*01f0*/  BSSY.RECONVERGENT B1, `(.L_x_4) ;  /* 0x0000078000017945 */ /* 0x000fd80003800200 */
[----:B------:R-:W-:Y:S05]  /*0200*/  @P0 BRA `(.L_x_5) ;  /* 0x0000000400d80947 */ /* 0x000fea0003800000 */
[----:B------:R-:W-:Y:S01]  /*0210*/  LOP3.LUT R5, RZ, R2, RZ, 0x33, !PT ;  /* 0x00000002ff057212 */ /* 0x000fe200078e33ff */
[----:B------:R-:W-:Y:S03]  /*0220*/  BSSY.RECONVERGENT B2, `(.L_x_6) ;  /* 0x0000036000027945 */ /* 0x000fe60003800200 */
[----:B------:R-:W-:-:S04]  /*0230*/  IADD3 R6, PT, PT, R4, -UR6, R5 ;  /* 0x8000000604067c10 */ /* 0x000fc8000fffe005 */
[C---:B------:R-:W-:Y:S02]  /*0240*/  ISETP.GE.U32.AND P1, PT, R6.reuse, 0x1e00, PT ;  /* 0x00001e000600780c */ /* 0x040fe40003f26070 */
[----:B------:R-:W-:-:S04]  /*0250*/  LEA.HI R4, R6, 0x1, RZ, 0x17 ;  /* 0x0000000106047811 */ /* 0x000fc800078fb8ff */
[----:B------:R-:W-:-:S04]  /*0260*/  LOP3.LUT R5, R4, 0xf, RZ, 0xc0, !PT ;  /* 0x0000000f04057812 */ /* 0x000fc800078ec0ff */
[----:B------:R-:W-:-:S03]  /*0270*/  ISETP.NE.AND P0, PT, R5, RZ, PT ;  /* 0x000000ff0500720c */ /* 0x000fc60003f05270 */
[----:B------:R-:W-:Y:S10]  /*0280*/  @!P1 BRA `(.L_x_7) ;  /* 0x0000000000bc9947 */ /* 0x000ff40003800000 */
[----:B------:R-:W0:Y:S01]  /*0290*/  LDCU.64 UR4, c[0x0][0x380] ;  /* 0x00007000ff0477ac */ /* 0x000e220008000a00 */
[----:B------:R-:W-:Y:S01]  /*02a0*/  IMAD.WIDE.U32 R6, R2, 0x8, RZ ;  /* 0x0000000802067825 */ /* 0x000fe200078e00ff */
[----:B------:R-:W-:-:S03]  /*02b0*/  LOP3.LUT R26, R4, 0xfffff0, RZ, 0xc0, !PT ;  /* 0x00fffff0041a7812 */ /* 0x000fc600078ec0ff */
[----:B------:R-:W-:Y:S02]  /*02c0*/  IMAD.U32 R11, RZ, RZ, UR11 ;  /* 0x0000000bff0b7e24 */ /* 0x000fe4000f8e00ff */
[----:B------:R-:W-:Y:S02]  /*02d0*/  IMAD.MOV R26, RZ, RZ, -R26 ;  /* 0x000000ffff1a7224 */ /* 0x000fe400078e0a1a */
[----:B------:R-:W-:-:S03]  /*02e0*/  IMAD.WIDE.U32 R6, R11, 0x7000, R6 ;  /* 0x000070000b067825 */ /* 0x000fc600078e0006 */
[----:B0-----:R-:W-:-:S04]  /*02f0*/  IADD3 R6, P1, PT, R6, UR4, RZ ;  /* 0x0000000406067c10 */ /* 0x001fc8000ff3e0ff */
[----:B------:R-:W-:-:S04]  /*0300*/  IADD3 R6, P2, PT, R6, 0x8000, RZ ;  /* 0x0000800006067810 */ /* 0x000fc80007f5e0ff */
[----:B------:R-:W-:-:S09]  /*0310*/  IADD3.X R7, PT, PT, RZ, UR5, R7, P2, P1 ;  /* 0x00000005ff077c10 */ /* 0x000fd200097e2407 */
.L_x_8:
[----:B------:R-:W2:Y:S04]  /*0320*/  LDG.E.64 R10, desc[UR14][R6.64+-0x8000] ;  /* 0xff80000e060a7981 */ /* 0x000ea8000c1e1b00 */
[----:B------:R-:W3:Y:S04]  /*0330*/  LDG.E.64 R12, desc[UR14][R6.64+-0x7000] ;  /* 0xff90000e060c7981 */ /* 0x000ee8000c1e1b00 */
[----:B------:R-:W4:Y:S04]  /*0340*/  LDG.E.64 R14, desc[UR14][R6.64+-0x6000] ;  /* 0xffa0000e060e7981 */ /* 0x000f28000c1e1b00 */
[----:B------:R-:W5:Y:S04]  /*0350*/  LDG.E.64 R16, desc[UR14][R6.64+-0x5000] ;  /* 0xffb0000e06107981 */ /* 0x000f68000c1e1b00 */
[----:B------:R-:W5:Y:S04]  /*0360*/  LDG.E.64 R18, desc[UR14][R6.64+-0x4000] ;  /* 0xffc0000e06127981 */ /* 0x000f68000c1e1b00 */
[----:B------:R-:W5:Y:S04]  /*0370*/  LDG.E.64 R20, desc[UR14][R6.64+-0x3000] ;  /* 0xffd0000e06147981 */ /* 0x000f68000c1e1b00 */
[----:B------:R-:W5:Y:S04]  /*0380*/  LDG.E.64 R24, desc[UR14][R6.64+-0x2000] ;  /* 0xffe0000e06187981 */ /* 0x000f68000c1e1b00 */
[----:B------:R-:W5:Y:S01]  /*0390*/  LDG.E.64 R22, desc[UR14][R6.64+-0x1000] ;  /* 0xfff0000e06167981 */ /* 0x000f62000c1e1b00 */
[----:B--2---:R-:W-:-:S03]  /*03a0*/  DFMA R10, R10, R10, R8 ;  /* 0x0000000a0a0a722b */ /* 0x004fc60000000008 */
[----:B------:R-:W2:Y:S05]  /*03b0*/  LDG.E.64 R8, desc[UR14][R6.64] ;  /* 0x0000000e06087981 */ /* 0x000eaa000c1e1b00 */
[----:B---3--:R-:W-:Y:S02]  /*03c0*/  DFMA R12, R12, R12, R10 ;  /* 0x0000000c0c0c722b */ /* 0x008fe4000000000a */
[----:B------:R-:W3:Y:S06]  /*03d0*/  LDG.E.64 R10, desc[UR14][R6.64+0x1000] ;  /* 0x0010000e060a7981 */ /* 0x000eec000c1e1b00 */
[----:B----4-:R-:W-:-:S02]  /*03e0*/  DFMA R14, R14, R14, R12 ;  /* 0x0000000e0e0e722b */ /* 0x010fc4000000000c */
[----:B------:R-:W4:Y:S06]  /*03f0*/  LDG.E.64 R12, desc[UR14][R6.64+0x2000] ;  /* 0x0020000e060c7981 */ /* 0x000f2c000c1e1b00 */
[----:B-----5:R-:W-:Y:S02]  /*0400*/  DFMA R16, R16, R16, R14 ;  /* 0x000000101010722b */ /* 0x020fe4000000000e */
[----:B------:R-:W5:Y:S06]  /*0410*/  LDG.E.64 R14, desc[UR14][R6.64+0x3000] ;  /* 0x0030000e060e7981 */ /* 0x000f6c000c1e1b00 */
[----:B------:R-:W-:-:S02]  /*0420*/  DFMA R18, R18, R18, R16 ;  /* 0x000000121212722b */ /* 0x000fc40000000010 */
[----:B------:R-:W5:Y:S06]  /*0430*/  LDG.E.64 R16, desc[UR14][R6.64+0x4000] ;  /* 0x0040000e06107981 */ /* 0x000f6c000c1e1b00 */
[----:B------:R-:W-:Y:S02]  /*0440*/  DFMA R20, R20, R20, R18 ;  /* 0x000000141414722b */ /* 0x000fe40000000012 */
[----:B------:R-:W5:Y:S06]  /*0450*/  LDG.E.64 R18, desc[UR14][R6.64+0x5000] ;  /* 0x0050000e06127981 */ /* 0x000f6c000c1e1b00 */
[----:B------:R-:W-:-:S02]  /*0460*/  DFMA R24, R24, R24, R20 ;  /* 0x000000181818722b */ /* 0x000fc40000000014 */
[----:B------:R-:W5:Y:S06]  /*0470*/  LDG.E.64 R20, desc[UR14][R6.64+0x6000] ;  /* 0x0060000e06147981 */ /* 0x000f6c000c1e1b00 */
[----:B------:R-:W-:Y:S02]  /*0480*/  DFMA R22, R22, R22, R24 ;  /* 0x000000161616722b */ /* 0x000fe40000000018 */
[----:B------:R0:W5:Y:S01]  /*0490*/  LDG.E.64 R24, desc[UR14][R6.64+0x7000] ;  /* 0x0070000e06187981 */ /* 0x000162000c1e1b00 */
[----:B------:R-:W-:Y:S02]  /*04a0*/  VIADD R26, R26, 0x10 ;  /* 0x000000101a1a7836 */ /* 0x000fe40000000000 */
[----:B------:R-:W-:-:S03]  /*04b0*/  VIADD R2, R2, 0x2000 ;  /* 0x0000200002027836 */ /* 0x000fc60000000000 */
[----:B------:R-:W-:Y:S02]  /*04c0*/  ISETP.NE.AND P1, PT, R26, RZ, PT ;  /* 0x000000ff1a00720c */ /* 0x000fe40003f25270 */
[----:B0-----:R-:W-:-:S05]  /*04d0*/  IADD3 R6, P2, PT, R6, 0x10000, RZ ;  /* 0x0001000006067810 */ /* 0x001fca0007f5e0ff */
[----:B------:R-:W-:Y:S01]  /*04e0*/  IMAD.X R7, RZ, RZ, R7, P2 ;  /* 0x000000ffff077224 */ /* 0x000fe200010e0607 */
[----:B--2---:R-:W-:-:S08]  /*04f0*/  DFMA R22, R8, R8, R22 ;  /* 0x000000080816722b */ /* 0x004fd00000000016 */
[----:B---3--:R-:W-:-:S08]  /*0500*/  DFMA R22, R10, R10, R22 ;  /* 0x0000000a0a16722b */ /* 0x008fd00000000016 */
[----:B----4-:R-:W-:-:S08]  /*0510*/  DFMA R22, R12, R12, R22 ;  /* 0x0000000c0c16722b */ /* 0x010fd00000000016 */
[----:B-----5:R-:W-:-:S08]  /*0520*/  DFMA R22, R14, R14, R22 ;  /* 0x0000000e0e16722b */ /* 0x020fd00000000016 */
[----:B------:R-:W-:-:S08]  /*0530*/  DFMA R22, R16, R16, R22 ;  /* 0x000000101016722b */ /* 0x000fd00000000016 */
[----:B------:R-:W-:-:S08]  /*0540*/  DFMA R22, R18, R18, R22 ;  /* 0x000000121216722b */ /* 0x000fd00000000016 */
[----:B------:R-:W-:-:S08]  /*0550*/  DFMA R22, R20, R20, R22 ;  /* 0x000000141416722b */ /* 0x000fd00000000016 */
[----:B------:R-:W-:Y:S01]  /*0560*/  DFMA R8, R24, R24, R22 ;  /* 0x000000181808722b */ /* 0x000fe20000000016 */
[----:B------:R-:W-:Y:S10]  /*0570*/  @P1 BRA `(.L_x_8) ;  /* 0xfffffffc00681947 */ /* 0x000ff4000383ffff */
.L_x_7:
[----:B------:R-:W-:Y:S05]  /*0580*/  BSYNC.RECONVERGENT B2 ;  /* 0x0000000000027941 */ /* 0x000fea0003800200 */
.L_x_6:
[----:B------:R-:W-:Y:S05]  /*0590*/  @!P0 BRA `(.L_x_5) ;  /* 0x0000000000f48947 */ /* 0x000fea0003800000 */
[----:B------:R-:W-:Y:S01]  /*05a0*/  ISETP.GE.U32.AND P1, PT, R5, 0x8, PT ;  /* 0x000000080500780c */ /* 0x000fe20003f26070 */
[----:B------:R-:W-:Y:S01]  /*05b0*/  BSSY.RECONVERGENT B2, `(.L_x_9) ;  /* 0x000001a000027945 */ /* 0x000fe20003800200 */
[----:B------:R-:W-:-:S04]  /*05c0*/  LOP3.LUT R26, R4, 0x7, RZ, 0xc0, !PT ;  /* 0x00000007041a7812 */ /* 0x000fc800078ec0ff */
[----:B------:R-:W-:-:S07]  /*05d0*/  ISETP.NE.AND P0, PT, R26, RZ, PT ;  /* 0x000000ff1a00720c */ /* 0x000fce0003f05270 */
[----:B------:R-:W-:Y:S06]  /*05e0*/  @!P1 BRA `(.L_x_10) ;  /* 0x0000000000589947 */ /* 0x000fec0003800000 */
[----:B------:R-:W0:Y:S01]  /*05f0*/  LDCU.64 UR4, c[0x0][0x380] ;  /* 0x00007000ff0477ac */ /* 0x000e220008000a00 */
[----:B------:R-:W-:-:S04]  /*0600*/  IADD3 R5, P1, PT, R2, UR6, RZ ;  /* 0x0000000602057c10 */ /* 0x000fc8000ff3e0ff */
[----:B------:R-:W-:Y:S02]  /*0610*/  LEA.HI.X.SX32 R6, R2, RZ, 0x1, P1 ;  /* 0x000000ff02067211 */ /* 0x000fe400008f0eff */
[----:B0-----:R-:W-:-:S04]  /*0620*/  LEA R24, P1, R5, UR4, 0x3 ;  /* 0x0000000405187c11 */ /* 0x001fc8000f8218ff */
[----:B------:R-:W-:-:S05]  /*0630*/  LEA.HI.X R25, R5, UR5, R6, 0x3, P1 ;  /* 0x0000000505197c11 */ /* 0x000fca00088f1c06 */
        /* <DEDUP_REMOVED lines=8> */
[----:B------:R-:W-:Y:S01]  /*06c0*/  VIADD R2, R2, 0x1000 ;  /* 0x0000100002027836 */ /* 0x000fe20000000000 */
[----:B--2---:R-:W-:-:S08]  /*06d0*/  DFMA R8, R20, R20, R8 ;  /* 0x000000141408722b */ /* 0x004fd00000000008 */
[----:B---3--:R-:W-:-:S08]  /*06e0*/  DFMA R8, R18, R18, R8 ;  /* 0x000000121208722b */ /* 0x008fd00000000008 */
[----:B----4-:R-:W-:-:S08]  /*06f0*/  DFMA R8, R16, R16, R8 ;  /* 0x000000101008722b */ /* 0x010fd00000000008 */
[----:B-----5:R-:W-:-:S08]  /*0700*/  DFMA R8, R14, R14, R8 ;  /* 0x0000000e0e08722b */ /* 0x020fd00000000008 */
[----:B------:R-:W-:-:S08]  /*0710*/  DFMA R8, R12, R12, R8 ;  /* 0x0000000c0c08722b */ /* 0x000fd00000000008 */
[----:B------:R-:W-:-:S08]  /*0720*/  DFMA R8, R10, R10, R8 ;  /* 0x0000000a0a08722b */ /* 0x000fd00000000008 */
[----:B------:R-:W-:-:S08]  /*0730*/  DFMA R8, R6, R6, R8 ;  /* 0x000000060608722b */ /* 0x000fd00000000008 */
[----:B------:R-:W-:-:S11]  /*0740*/  DFMA R8, R22, R22, R8 ;  /* 0x000000161608722b */ /* 0x000fd60000000008 */
.L_x_10:
[----:B------:R-:W-:Y:S05]  /*0750*/  BSYNC.RECONVERGENT B2 ;  /* 0x0000000000027941 */ /* 0x000fea0003800200 */
.L_x_9:
        /* <DEDUP_REMOVED lines=14> */
[----:B------:R-:W5:Y:S01]  /*0840*/  LDG.E.64 R14, desc[UR14][R4.64+0x3000] ;  /* 0x0030000e040e7981 */ /* 0x000f62000c1e1b00 */
[----:B------:R-:W-:Y:S01]  /*0850*/  VIADD R2, R2, 0x800 ;  /* 0x0000080002027836 */ /* 0x000fe20000000000 */
[----:B--2---:R-:W-:-:S08]  /*0860*/  DFMA R6, R6, R6, R8 ;  /* 0x000000060606722b */ /* 0x004fd00000000008 */
[----:B---3--:R-:W-:-:S08]  /*0870*/  DFMA R6, R10, R10, R6 ;  /* 0x0000000a0a06722b */ /* 0x008fd00000000006 */
[----:B----4-:R-:W-:-:S08]  /*0880*/  DFMA R6, R12, R12, R6 ;  /* 0x0000000c0c06722b */ /* 0x010fd00000000006 */
[----:B-----5:R-:W-:-:S11]  /*0890*/  DFMA R8, R14, R14, R6 ;  /* 0x0000000e0e08722b */ /* 0x020fd60000000006 */
.L_x_12:
[----:B------:R-:W-:Y:S05]  /*08a0*/  BSYNC.RECONVERGENT B2 ;  /* 0x0000000000027941 */ /* 0x000fea0003800200 */
.L_x_11:
[----:B------:R-:W-:Y:S05]  /*08b0*/  @!P0 BRA `(.L_x_5) ;  /* 0x00000000002c8947 */ /* 0x000fea0003800000 */
[----:B------:R-:W0:Y:S01]  /*08c0*/  LDC.64 R4, c[0x0][0x380] ;  /* 0x0000e000ff047b82 */ /* 0x000e220000000a00 */
[----:B------:R-:W-:Y:S02]  /*08d0*/  IMAD.U32 R7, RZ, RZ, UR11 ;  /* 0x0000000bff077e24 */ /* 0x000fe4000f8e00ff */
[----:B------:R-:W-:Y:S02]  /*08e0*/  IMAD.MOV R10, RZ, RZ, -R16 ;  /* 0x000000ffff0a7224 */ /* 0x000fe400078e0a10 */
[----:B0-----:R-:W-:-:S07]  /*08f0*/  IMAD.WIDE.U32 R4, R7, 0x7000, R4 ;  /* 0x0000700007047825 */ /* 0x001fce00078e0004 */
.L_x_13:
[----:B------:R-:W-:-:S06]  /*0900*/  IMAD.WIDE R6, R2, 0x8, R4 ;  /* 0x0000000802067825 */ /* 0x000fcc00078e0204 */
[----:B------:R-:W2:Y:S01]  /*0910*/  LDG.E.64 R6, desc[UR14][R6.64] ;  /* 0x0000000e06067981 */ /* 0x000ea2000c1e1b00 */
[----:B------:R-:W-:Y:S02]  /*0920*/  VIADD R10, R10, 0x1 ;  /* 0x000000010a0a7836 */ /* 0x000fe40000000000 */
[----:B------:R-:W-:-:S03]  /*0930*/  VIADD R2, R2, 0x200 ;  /* 0x0000020002027836 */ /* 0x000fc60000000000 */
[----:B------:R-:W-:Y:S01]  /*0940*/  ISETP.NE.AND P0, PT, R10, RZ, PT ;  /* 0x000000ff0a00720c */ /* 0x000fe20003f05270 */
[----:B--2---:R-:W-:-:S12]  /*0950*/  DFMA R8, R6, R6, R8 ;  /* 0x000000060608722b */ /* 0x004fd80000000008 */
[----:B------:R-:W-:Y:S05]  /*0960*/  @P0 BRA `(.L_x_13) ;  /* 0xfffffffc00e40947 */ /* 0x000fea000383ffff */
.L_x_5:
[----:B------:R-:W-:Y:S05]  /*0970*/  BSYNC.RECONVERGENT B1 ;  /* 0x0000000000017941 */ /* 0x000fea0003800200 */
.L_x_4:
[----:B------:R-:W-:-:S13]  /*0980*/  ISETP.GE.AND P0, PT, R3, 0x200, PT ;  /* 0x000002000300780c */ /* 0x000fda0003f06270 */
[----:B------:R-:W-:Y:S05]  /*0990*/  @!P0 BRA `(.L_x_14) ;  /* 0x0000000400148947 */ /* 0x000fea0003800000 */
[----:B------:R-:W0:Y:S01]  /*09a0*/  S2R R2, SR_LANEID ;  /* 0x0000000000027919 */ /* 0x000e220000000000 */
[----:B------:R-:W-:Y:S04]  /*09b0*/  SHFL.DOWN PT, R4, R8, 0x1, 0x1f ;  /* 0x08201f0008047f89 */ /* 0x000fe800000e0000 */
[----:B------:R-:W1:Y:S02]  /*09c0*/  SHFL.DOWN PT, R5, R9, 0x1, 0x1f ;  /* 0x08201f0009057f89 */ /* 0x000e6400000e0000 */
[----:B-1----:R-:W-:Y:S01]  /*09d0*/  DADD R4, R4, R8 ;  /* 0x0000000004047229 */ /* 0x002fe20000000008 */
[C---:B0-----:R-:W-:Y:S02]  /*09e0*/  ISETP.GT.AND P0, PT, R2.reuse, 0x1e, PT ;  /* 0x0000001e0200780c */ /* 0x041fe40003f04270 */
[----:B------:R-:W-:-:S07]  /*09f0*/  ISETP.NE.AND P1, PT, R2, RZ, PT ;  /* 0x000000ff0200720c */ /* 0x000fce0003f25270 */
[----:B------:R-:W-:Y:S02]  /*0a00*/  FSEL R6, R8, R4, P0 ;  /* 0x0000000408067208 */ /* 0x000fe40000000000 */
[----:B------:R-:W-:Y:S02]  /*0a10*/  FSEL R7, R9, R5, P0 ;  /* 0x0000000509077208 */ /* 0x000fe40000000000 */
[----:B------:R-:W-:Y:S01]  /*0a20*/  ISETP.GT.AND P0, PT, R2, 0x1d, PT ;  /* 0x0000001d0200780c */ /* 0x000fe20003f04270 */
[----:B------:R-:W-:Y:S01]  /*0a30*/  SHFL.DOWN PT, R4, R6, 0x2, 0x1f ;  /* 0x08401f0006047f89 */ /* 0x000fe200000e0000 */
[----:B------:R-:W-:-:S03]  /*0a40*/  @!P1 SHF.R.U32.HI R3, RZ, 0x2, R0 ;  /* 0x00000002ff039819 */ /* 0x000fc60000011600 */
[----:B------:R-:W0:Y:S01]  /*0a50*/  SHFL.DOWN PT, R5, R7, 0x2, 0x1f ;  /* 0x08401f0007057f89 */ /* 0x000e2200000e0000 */
[----:B------:R-:W-:Y:S01]  /*0a60*/  @!P1 LOP3.LUT R3, R3, 0xf8, RZ, 0xc0, !PT ;  /* 0x000000f803039812 */ /* 0x000fe200078ec0ff */
[----:B------:R-:W1:Y:S01]  /*0a70*/  @!P1 S2R R13, SR_CgaCtaId ;  /* 0x00000000000d9919 */ /* 0x000e620000008800 */
[----:B0-----:R-:W-:-:S10]  /*0a80*/  DADD R4, R4, R6 ;  /* 0x0000000004047229 */ /* 0x001fd40000000006 */
[----:B------:R-:W-:Y:S02]  /*0a90*/  FSEL R10, R6, R4, P0 ;  /* 0x00000004060a7208 */ /* 0x000fe40000000000 */
[----:B------:R-:W-:Y:S02]  /*0aa0*/  FSEL R11, R7, R5, P0 ;  /* 0x00000005070b7208 */ /* 0x000fe40000000000 */
[----:B------:R-:W-:Y:S01]  /*0ab0*/  ISETP.GT.AND P0, PT, R2, 0x1b, PT ;  /* 0x0000001b0200780c */ /* 0x000fe20003f04270 */
[----:B------:R-:W-:Y:S04]  /*0ac0*/  SHFL.DOWN PT, R4, R10, 0x4, 0x1f ;  /* 0x08801f000a047f89 */ /* 0x000fe800000e0000 */
[----:B------:R-:W0:Y:S02]  /*0ad0*/  SHFL.DOWN PT, R5, R11, 0x4, 0x1f ;  /* 0x08801f000b057f89 */ /* 0x000e2400000e0000 */
[----:B0-----:R-:W-:-:S10]  /*0ae0*/  DADD R4, R4, R10 ;  /* 0x0000000004047229 */ /* 0x001fd4000000000a */
[----:B------:R-:W-:Y:S02]  /*0af0*/  FSEL R8, R10, R4, P0 ;  /* 0x000000040a087208 */ /* 0x000fe40000000000 */
[----:B------:R-:W-:Y:S02]  /*0b00*/  FSEL R9, R11, R5, P0 ;  /* 0x000000050b097208 */ /* 0x000fe40000000000 */
[----:B------:R-:W-:Y:S01]  /*0b10*/  ISETP.GT.AND P0, PT, R2, 0x17, PT ;  /* 0x000000170200780c */ /* 0x000fe20003f04270 */
[----:B------:R-:W-:Y:S01]  /*0b20*/  SHFL.DOWN PT, R4, R8, 0x8, 0x1f ;  /* 0x09001f0008047f89 */ /* 0x000fe200000e0000 */
[----:B------:R-:W-:-:S03]  /*0b30*/  @!P1 MOV R10, 0x400 ;  /* 0x00000400000a9802 */ /* 0x000fc60000000f00 */
[----:B------:R-:W0:Y:S01]  /*0b40*/  SHFL.DOWN PT, R5, R9, 0x8, 0x1f ;  /* 0x09001f0009057f89 */ /* 0x000e2200000e0000 */
[----:B-1----:R-:W-:-:S05]  /*0b50*/  @!P1 LEA R10, R13, R10, 0x18 ;  /* 0x0000000a0d0a9211 */ /* 0x002fca00078ec0ff */
[----:B------:R-:W-:Y:S01]  /*0b60*/  @!P1 IMAD.IADD R3, R3, 0x1, R10 ;  /* 0x0000000103039824 */ /* 0x000fe200078e020a */
[----:B0-----:R-:W-:-:S10]  /*0b70*/  DADD R4, R4, R8 ;  /* 0x0000000004047229 */ /* 0x001fd40000000008 */
[----:B------:R-:W-:Y:S02]  /*0b80*/  FSEL R6, R8, R4, P0 ;  /* 0x0000000408067208 */ /* 0x000fe40000000000 */
[----:B------:R-:W-:Y:S02]  /*0b90*/  FSEL R7, R9, R5, P0 ;  /* 0x0000000509077208 */ /* 0x000fe40000000000 */
[----:B------:R-:W-:Y:S01]  /*0ba0*/  ISETP.NE.AND P0, PT, R0, RZ, PT ;  /* 0x000000ff0000720c */ /* 0x000fe20003f05270 */
[----:B------:R-:W-:Y:S04]  /*0bb0*/  SHFL.DOWN PT, R4, R6, 0x10, 0x1f ;  /* 0x0a001f0006047f89 */ /* 0x000fe800000e0000 */
[----:B------:R-:W0:Y:S02]  /*0bc0*/  SHFL.DOWN PT, R5, R7, 0x10, 0x1f ;  /* 0x0a001f0007057f89 */ /* 0x000e2400000e0000 */
[----:B0-----:R-:W-:-:S07]  /*0bd0*/  DADD R4, R4, R6 ;  /* 0x0000000004047229 */ /* 0x001fce0000000006 */
[----:B------:R2:W-:Y:S01]  /*0be0*/  @!P1 STS.64 [R3+0x10], R4 ;  /* 0x0000100403009388 */ /* 0x0005e20000000a00 */
[----:B------:R-:W-:Y:S01]  /*0bf0*/  BAR.SYNC.DEFER_BLOCKING 0x0 ;  /* 0x0000000000007b1d */ /* 0x000fe20000010000 */
[----:B------:R-:W-:-:S04]  /*0c00*/  ISETP.GT.AND P1, PT, R2, 0xf, PT ;  /* 0x0000000f0200780c */ /* 0x000fc80003f24270 */
[----:B------:R-:W-:Y:S02]  /*0c10*/  FSEL R8, R6, R4, P1 ;  /* 0x0000000406087208 */ /* 0x000fe40000800000 */
[----:B------:R-:W-:Y:S01]  /*0c20*/  FSEL R9, R7, R5, P1 ;  /* 0x0000000507097208 */ /* 0x000fe20000800000 */
[----:B------:R-:W-:Y:S06]  /*0c30*/  @P0 BRA `(.L_x_15) ;  /* 0x0000001800c40947 */ /* 0x000fec0003800000 */
[----:B------:R-:W0:Y:S01]  /*0c40*/  S2UR UR5, SR_CgaCtaId ;  /* 0x00000000000579c3 */ /* 0x000e220000008800 */
[----:B------:R-:W-:Y:S02]  /*0c50*/  UMOV UR4, 0x400 ;  /* 0x0000040000047882 */ /* 0x000fe40000000000 */
[----:B0-----:R-:W-:-:S09]  /*0c60*/  ULEA UR4, UR5, UR4, 0x18 ;  /* 0x0000000405047291 */ /* 0x001fd2000f8ec0ff */
[----:B--2---:R-:W0:Y:S04]  /*0c70*/  LDS.64 R2, [UR4+0x18] ;  /* 0x00001804ff027984 */ /* 0x004e280008000a00 */
[----:B------:R-:W1:Y:S04]  /*0c80*/  LDS.128 R12, [UR4+0x20] ;  /* 0x00002004ff0c7984 */ /* 0x000e680008000c00 */
[----:B------:R-:W2:Y:S01]  /*0c90*/  LDS.128 R4, [UR4+0x30] ;  /* 0x00003004ff047984 */ /* 0x000ea20008000c00 */
[----:B0-----:R-:W-:-:S03]  /*0ca0*/  DADD R2, R8, R2 ;  /* 0x0000000008027229 */ /* 0x001fc60000000002 */
[----:B------:R-:W0:Y:S05]  /*0cb0*/  LDS.128 R8, [UR4+0x40] ;  /* 0x00004004ff087984 */ /* 0x000e2a0008000c00 */
[----:B-1----:R-:W-:-:S08]  /*0cc0*/  DADD R2, R2, R12 ;  /* 0x0000000002027229 */ /* 0x002fd0000000000c */
[----:B------:R-:W-:Y:S01]  /*0cd0*/  DADD R2, R2, R14 ;  /* 0x0000000002027229 */ /* 0x000fe2000000000e */
[----:B------:R-:W1:Y:S07]  /*0ce0*/  LDS.128 R12, [UR4+0x50] ;  /* 0x00005004ff0c7984 */ /* 0x000e6e0008000c00 */
[----:B--2---:R-:W-:-:S08]  /*0cf0*/  DADD R2, R2, R4 ;  /* 0x0000000002027229 */ /* 0x004fd00000000004 */
[----:B------:R-:W-:Y:S01]  /*0d00*/  DADD R2, R2, R6 ;  /* 0x0000000002027229 */ /* 0x000fe20000000006 */
[----:B------:R-:W2:Y:S07]  /*0d10*/  LDS.128 R4, [UR4+0x60] ;  /* 0x00006004ff047984 */ /* 0x000eae0008000c00 */
[----:B0-----:R-:W-:-:S08]  /*0d20*/  DADD R2, R2, R8 ;  /* 0x0000000002027229 */ /* 0x001fd00000000008 */
[----:B------:R-:W-:Y:S01]  /*0d30*/  DADD R2, R2, R10 ;  /* 0x0000000002027229 */ /* 0x000fe2000000000a */
[----:B------:R-:W0:Y:S07]  /*0d40*/  LDS.128 R8, [UR4+0x70] ;  /* 0x00007004ff087984 */ /* 0x000e2e0008000c00 */
[----:B-1----:R-:W-:-:S08]  /*0d50*/  DADD R2, R2, R12 ;  /* 0x0000000002027229 */ /* 0x002fd0000000000c */
[----:B------:R-:W-:Y:S01]  /*0d60*/  DADD R2, R2, R14 ;  /* 0x0000000002027229 */ /* 0x000fe2000000000e */
[----:B------:R-:W1:Y:S07]  /*0d70*/  LDS.128 R12, [UR4+0x80] ;  /* 0x00008004ff0c7984 */ /* 0x000e6e0008000c00 */
[----:B--2---:R-:W-:-:S08]  /*0d80*/  DADD R2, R2, R4 ;  /* 0x0000000002027229 */ /* 0x004fd00000000004 */
[----:B------:R-:W-:-:S08]  /*0d90*/  DADD R2, R2, R6 ;  /* 0x0000000002027229 */ /* 0x000fd00000000006 */
[----:B0-----:R-:W-:-:S08]  /*0da0*/  DADD R2, R2, R8 ;  /* 0x0000000002027229 */ /* 0x001fd00000000008 */
[----:B------:R-:W-:-:S08]  /*0db0*/  DADD R2, R2, R10 ;  /* 0x0000000002027229 */ /* 0x000fd0000000000a */
[----:B-1----:R-:W-:-:S08]  /*0dc0*/  DADD R2, R2, R12 ;  /* 0x0000000002027229 */ /* 0x002fd0000000000c */
[----:B------:R-:W-:Y:S01]  /*0dd0*/  DADD R8, R2, R14 ;  /* 0x0000000002087229 */ /* 0x000fe2000000000e */
[----:B------:R-:W-:Y:S10]  /*0de0*/  BRA `(.L_x_15) ;  /* 0x0000001800587947 */ /* 0x000ff40003800000 */
.L_x_14:
[----:B------:R-:W-:-:S05]  /*0df0*/  LOP3.LUT R2, R0, 0x3e0, RZ, 0xc0, !PT ;  /* 0x000003e000027812 */ /* 0x000fca00078ec0ff */
[----:B------:R-:W-:Y:S01]  /*0e00*/  VIADD R4, R2, 0x20 ;  /* 0x0000002002047836 */ /* 0x000fe20000000000 */
[----:B------:R-:W-:-:S04]  /*0e10*/  LOP3.LUT R2, RZ, R2, RZ, 0x33, !PT ;  /* 0x00000002ff027212 */ /* 0x000fc800078e33ff */
[----:B------:R-:W-:Y:S01]  /*0e20*/  ISETP.GT.AND P0, PT, R4, R3, PT ;  /* 0x000000030400720c */ /* 0x000fe20003f04270 */
[----:B------:R-:W-:-:S05]  /*0e30*/  IMAD.IADD R2, R3, 0x1, R2 ;  /* 0x0000000103027824 */ /* 0x000fca00078e0202 */
[----:B------:R-:W-:Y:S02]  /*0e40*/  SEL R5, R2, 0x1f, P0 ;  /* 0x0000001f02057807 */ /* 0x000fe40000000000 */
[----:B------:R-:W0:Y:S03]  /*0e50*/  S2R R2, SR_LANEID ;  /* 0x0000000000027919 */ /* 0x000e260000000000 */
[----:B------:R-:W-:Y:S04]  /*0e60*/  SHFL.DOWN PT, R6, R8, 0x1, R5 ;  /* 0x0820000008067989 */ /* 0x000fe800000e0005 */
[----:B------:R-:W1:Y:S02]  /*0e70*/  SHFL.DOWN PT, R7, R9, 0x1, R5 ;  /* 0x0820000009077989 */ /* 0x000e6400000e0005 */
[----:B-1----:R-:W-:Y:S01]  /*0e80*/  DADD R6, R6, R8 ;  /* 0x0000000006067229 */ /* 0x002fe20000000008 */
[C---:B0-----:R-:W-:Y:S01]  /*0e90*/  ISETP.GE.AND P0, PT, R2.reuse, R5, PT ;  /* 0x000000050200720c */ /* 0x041fe20003f06270 */
[C---:B------:R-:W-:Y:S01]  /*0ea0*/  VIADD R4, R2.reuse, 0x2 ;  /* 0x0000000202047836 */ /* 0x040fe20000000000 */
[----:B------:R-:W-:-:S07]  /*0eb0*/  ISETP.NE.AND P1, PT, R2, RZ, PT ;  /* 0x000000ff0200720c */ /* 0x000fce0003f25270 */
[----:B------:R-:W-:Y:S02]  /*0ec0*/  FSEL R10, R6, R8, !P0 ;  /* 0x00000008060a7208 */ /* 0x000fe40004000000 */
[----:B------:R-:W-:Y:S02]  /*0ed0*/  FSEL R11, R7, R9, !P0 ;  /* 0x00000009070b7208 */ /* 0x000fe40004000000 */
[----:B------:R-:W-:Y:S01]  /*0ee0*/  ISETP.GT.AND P0, PT, R4, R5, PT ;  /* 0x000000050400720c */ /* 0x000fe20003f04270 */
[----:B------:R-:W-:Y:S01]  /*0ef0*/  SHFL.DOWN PT, R6, R10, 0x2, R5 ;  /* 0x084000000a067989 */ /* 0x000fe200000e0005 */
[----:B------:R-:W-:-:S03]  /*0f00*/  VIADD R4, R2, 0x4 ;  /* 0x0000000402047836 */ /* 0x000fc60000000000 */
[----:B------:R-:W0:Y:S02]  /*0f10*/  SHFL.DOWN PT, R7, R11, 0x2, R5 ;  /* 0x084000000b077989 */ /* 0x000e2400000e0005 */
[----:B0-----:R-:W-:-:S10]  /*0f20*/  DADD R6, R6, R10 ;  /* 0x0000000006067229 */ /* 0x001fd4000000000a */
[----:B------:R-:W-:Y:S02]  /*0f30*/  FSEL R12, R10, R6, P0 ;  /* 0x000000060a0c7208 */ /* 0x000fe40000000000 */
[----:B------:R-:W-:Y:S02]  /*0f40*/  FSEL R13, R11, R7, P0 ;  /* 0x000000070b0d7208 */ /* 0x000fe40000000000 */
[----:B------:R-:W-:Y:S01]  /*0f50*/  ISETP.GT.AND P0, PT, R4, R5, PT ;  /* 0x000000050400720c */ /* 0x000fe20003f04270 */
[----:B------:R-:W-:Y:S01]  /*0f60*/  SHFL.DOWN PT, R6, R12, 0x4, R5 ;  /* 0x088000000c067989 */ /* 0x000fe200000e0005 */
[C---:B------:R-:W-:Y:S02]  /*0f70*/  VIADD R4, R2.reuse, 0x8 ;  /* 0x0000000802047836 */ /* 0x040fe40000000000 */
[----:B------:R-:W-:Y:S01]  /*0f80*/  VIADD R2, R2, 0x10 ;  /* 0x0000001002027836 */ /* 0x000fe20000000000 */
[----:B------:R-:W0:Y:S02]  /*0f90*/  SHFL.DOWN PT, R7, R13, 0x4, R5 ;  /* 0x088000000d077989 */ /* 0x000e2400000e0005 */
[----:B0-----:R-:W-:-:S10]  /*0fa0*/  DADD R6, R6, R12 ;  /* 0x0000000006067229 */ /* 0x001fd4000000000c */
[----:B------:R-:W-:Y:S02]  /*0fb0*/  FSEL R8, R12, R6, P0 ;  /* 0x000000060c087208 */ /* 0x000fe40000000000 */
[----:B------:R-:W-:Y:S02]  /*0fc0*/  FSEL R9, R13, R7, P0 ;  /* 0x000000070d097208 */ /* 0x000fe40000000000 */
[----:B------:R-:W-:Y:S01]  /*0fd0*/  ISETP.GT.AND P0, PT, R4, R5, PT ;  /* 0x000000050400720c */ /* 0x000fe20003f04270 */
[----:B------:R-:W-:Y:S01]  /*0fe0*/  SHFL.DOWN PT, R6, R8, 0x8, R5 ;  /* 0x0900000008067989 */ /* 0x000fe200000e0005 */
[----:B------:R-:W-:-:S03]  /*0ff0*/  @!P1 SHF.R.U32.HI R4, RZ, 0x2, R0 ;  /* 0x00000002ff049819 */ /* 0x000fc60000011600 */
[----:B------:R-:W0:Y:S01]  /*1000*/  SHFL.DOWN PT, R7, R9, 0x8, R5 ;  /* 0x0900000009077989 */ /* 0x000e2200000e0005 */
[----:B------:R-:W-:Y:S01]  /*1010*/  @!P1 LOP3.LUT R4, R4, 0xf8, RZ, 0xc0, !PT ;  /* 0x000000f804049812 */ /* 0x000fe200078ec0ff */
[----:B------:R-:W1:Y:S01]  /*1020*/  @!P1 S2R R13, SR_CgaCtaId ;  /* 0x00000000000d9919 */ /* 0x000e620000008800 */
[----:B0-----:R-:W-:-:S10]  /*1030*/  DADD R6, R6, R8 ;  /* 0x0000000006067229 */ /* 0x001fd40000000008 */
[----:B------:R-:W-:Y:S02]  /*1040*/  FSEL R10, R8, R6, P0 ;  /* 0x00000006080a7208 */ /* 0x000fe40000000000 */
[----:B------:R-:W-:Y:S02]  /*1050*/  FSEL R11, R9, R7, P0 ;  /* 0x00000007090b7208 */ /* 0x000fe40000000000 */
[----:B------:R-:W-:Y:S01]  /*1060*/  @!P1 MOV R8, 0x400 ;  /* 0x0000040000089802 */ /* 0x000fe20000000f00 */
[----:B------:R-:W-:Y:S01]  /*1070*/  SHFL.DOWN PT, R6, R10, 0x10, R5 ;  /* 0x0a0000000a067989 */ /* 0x000fe200000e0005 */
[----:B------:R-:W-:Y:S02]  /*1080*/  ISETP.GT.AND P0, PT, R2, R5, PT ;  /* 0x000000050200720c */ /* 0x000fe40003f04270 */
[----:B-1----:R-:W-:Y:S01]  /*1090*/  @!P1 LEA R13, R13, R8, 0x18 ;  /* 0x000000080d0d9211 */ /* 0x002fe200078ec0ff */
[----:B------:R-:W0:Y:S04]  /*10a0*/  SHFL.DOWN PT, R7, R11, 0x10, R5 ;  /* 0x0a0000000b077989 */ /* 0x000e2800000e0005 */
[----:B------:R-:W-:Y:S01]  /*10b0*/  @!P1 IMAD.IADD R13, R4, 0x1, R13 ;  /* 0x00000001040d9824 */ /* 0x000fe200078e020d */
[----:B0-----:R-:W-:-:S10]  /*10c0*/  DADD R6, R6, R10 ;  /* 0x0000000006067229 */ /* 0x001fd4000000000a */
[----:B------:R-:W-:Y:S02]  /*10d0*/  FSEL R8, R10, R6, P0 ;  /* 0x000000060a087208 */ /* 0x000fe40000000000 */
[----:B------:R-:W-:Y:S02]  /*10e0*/  FSEL R9, R11, R7, P0 ;  /* 0x000000070b097208 */ /* 0x000fe40000000000 */
[----:B------:R-:W-:-:S03]  /*10f0*/  ISETP.NE.AND P0, PT, R0, RZ, PT ;  /* 0x000000ff0000720c */ /* 0x000fc60003f05270 */
[----:B------:R1:W-:Y:S01]  /*1100*/  @!P1 STS.64 [R13+0x10], R8 ;  /* 0x000010080d009388 */ /* 0x0003e20000000a00 */
[----:B------:R-:W-:Y:S09]  /*1110*/  BAR.SYNC.DEFER_BLOCKING 0x0 ;  /* 0x0000000000007b1d */ /* 0x000ff20000010000 */
[----:B------:R-:W-:Y:S05]  /*1120*/  @P0 BRA `(.L_x_15) ;  /* 0x0000001400880947 */ /* 0x000fea0003800000 */
[----:B------:R-:W0:Y:S01]  /*1130*/  S2UR UR5, SR_CgaCtaId ;  /* 0x00000000000579c3 */ /* 0x000e220000008800 */
[----:B------:R-:W-:Y:S01]  /*1140*/  UMOV UR4, 0x400 ;  /* 0x0000040000047882 */ /* 0x000fe20000000000 */
[----:B------:R-:W-:Y:S01]  /*1150*/  ISETP.GT.AND P1, PT, R3, 0x20, PT ;  /* 0x000000200300780c */ /* 0x000fe20003f24270 */
[----:B0-----:R-:W-:-:S09]  /*1160*/  ULEA UR4, UR5, UR4, 0x18 ;  /* 0x0000000405047291 */ /* 0x001fd2000f8ec0ff */
[----:B------:R-:W0:Y:S04]  /*1170*/  LDS.64 R10, [UR4+0x18] ;  /* 0x00001804ff0a7984 */ /* 0x000e280008000a00 */
[----:B------:R-:W2:Y:S01]  /*1180*/  LDS.128 R4, [UR4+0x20] ;  /* 0x00002004ff047984 */ /* 0x000ea20008000c00 */
[----:B0-----:R-:W-:-:S10]  /*1190*/  DADD R10, R8, R10 ;  /* 0x00000000080a7229 */ /* 0x001fd4000000000a */
[----:B------:R-:W-:Y:S02]  /*11a0*/  FSEL R12, R10, R8, P1 ;  /* 0x000000080a0c7208 */ /* 0x000fe40000800000 */
[----:B-1----:R-:W-:Y:S02]  /*11b0*/  FSEL R13, R11, R9, P1 ;  /* 0x000000090b0d7208 */ /* 0x002fe40000800000 */
[----:B------:R-:W0:Y:S01]  /*11c0*/  LDS.128 R8, [UR4+0x30] ;  /* 0x00003004ff087984 */ /* 0x000e220008000c00 */
[----:B------:R-:W-:-:S03]  /*11d0*/  ISETP.GT.AND P1, PT, R3, 0x40, PT ;  /* 0x000000400300780c */ /* 0x000fc60003f24270 */
[----:B--2---:R-:W-:-:S10]  /*11e0*/  DADD R4, R4, R12 ;  /* 0x0000000004047229 */ /* 0x004fd4000000000c */
[----:B------:R-:W-:Y:S02]  /*11f0*/  FSEL R4, R4, R12, P1 ;  /* 0x0000000c04047208 */ /* 0x000fe40000800000 */
[----:B------:R-:W-:Y:S02]  /*1200*/  FSEL R5, R5, R13, P1 ;  /* 0x0000000d05057208 */ /* 0x000fe40000800000 */
[----:B------:R-:W-:-:S04]  /*1210*/  ISETP.GT.AND P1, PT, R3, 0x60, PT ;  /* 0x000000600300780c */ /* 0x000fc80003f24270 */
[----:B------:R-:W-:-:S10]  /*1220*/  DADD R6, R4, R6 ;  /* 0x0000000004067229 */ /* 0x000fd40000000006 */
[----:B------:R-:W-:Y:S02]  /*1230*/  FSEL R12, R6, R4, P1 ;  /* 0x00000004060c7208 */ /* 0x000fe40000800000 */
[----:B------:R-:W-:Y:S02]  /*1240*/  FSEL R13, R7, R5, P1 ;  /* 0x00000005070d7208 */ /* 0x000fe40000800000 */
[----:B------:R-:W1:Y:S01]  /*1250*/  LDS.128 R4, [UR4+0x40] ;  /* 0x00004004ff047984 */ /* 0x000e620008000c00 */
[----:B------:R-:W-:-:S03]  /*1260*/  ISETP.GT.AND P1, PT, R3, 0x80, PT ;  /* 0x000000800300780c */ /* 0x000fc60003f24270 */
[----:B0-----:R-:W-:-:S10]  /*1270*/  DADD R8, R8, R12 ;  /* 0x0000000008087229 */ /* 0x001fd4000000000c */
[----:B------:R-:W-:Y:S02]  /*1280*/  FSEL R8, R8, R12, P1 ;  /* 0x0000000c08087208 */ /* 0x000fe40000800000 */
[----:B------:R-:W-:Y:S02]  /*1290*/  FSEL R9, R9, R13, P1 ;  /* 0x0000000d09097208 */ /* 0x000fe40000800000 */
[----:B------:R-:W-:-:S04]  /*12a0*/  ISETP.GT.AND P1, PT, R3, 0xa0, PT ;  /* 0x000000a00300780c */ /* 0x000fc80003f24270 */
[----:B------:R-:W-:-:S10]  /*12b0*/  DADD R10, R8, R10 ;  /* 0x00000000080a7229 */ /* 0x000fd4000000000a */
[----:B------:R-:W-:Y:S02]  /*12c0*/  FSEL R12, R10, R8, P1 ;  /* 0x000000080a0c7208 */ /* 0x000fe40000800000 */
[----:B------:R-:W-:Y:S02]  /*12d0*/  FSEL R13, R11, R9, P1 ;  /* 0x000000090b0d7208 */ /* 0x000fe40000800000 */
[----:B------:R-:W0:Y:S01]  /*12e0*/  LDS.128 R8, [UR4+0x50] ;  /* 0x00005004ff087984 */ /* 0x000e220008000c00 */
[----:B------:R-:W-:-:S03]  /*12f0*/  ISETP.GT.AND P1, PT, R3, 0xc0, PT ;  /* 0x000000c00300780c */ /* 0x000fc60003f24270 */
[----:B-1----:R-:W-:-:S10]  /*1300*/  DADD R4, R4, R12 ;  /* 0x0000000004047229 */ /* 0x002fd4000000000c */
        /* <DEDUP_REMOVED lines=33> */
[----:B------:R-:W-:-:S04]  /*1520*/  ISETP.GT.AND P1, PT, R3, 0x1c0, PT ;  /* 0x000001c00300780c */ /* 0x000fc80003f24270 */
[----:B-1----:R-:W-:-:S10]  /*1530*/  DADD R4, R4, R8 ;  /* 0x0000000004047229 */ /* 0x002fd40000000008 */
[----:B------:R-:W-:Y:S02]  /*1540*/  FSEL R4, R4, R8, P1 ;  /* 0x0000000804047208 */ /* 0x000fe40000800000 */
[----:B------:R-:W-:Y:S02]  /*1550*/  FSEL R5, R5, R9, P1 ;  /* 0x0000000905057208 */ /* 0x000fe40000800000 */
[----:B------:R-:W-:-:S04]  /*1560*/  ISETP.GT.AND P1, PT, R3, 0x1e0, PT ;  /* 0x000001e00300780c */ /* 0x000fc80003f24270 */
[----:B------:R-:W-:-:S10]  /*1570*/  DADD R6, R4, R6 ;  /* 0x0000000004067229 */ /* 0x000fd40000000006 */
[----:B------:R-:W-:Y:S02]  /*1580*/  FSEL R8, R6, R4, P1 ;  /* 0x0000000406087208 */ /* 0x000fe40000800000 */
[----:B------:R-:W-:Y:S01]  /*1590*/  FSEL R9, R7, R5, P1 ;  /* 0x0000000507097208 */ /* 0x000fe20000800000 */
[----:B------:R-:W-:Y:S06]  /*15a0*/  BRA `(.L_x_15) ;  /* 0x0000001000687947 */ /* 0x000fec0003800000 */
.L_x_1:
[----:B------:R-:W0:Y:S01]  /*15b0*/  S2R R0, SR_TID.X ;  /* 0x0000000000007919 */ /* 0x000e220000002100 */
[----:B------:R-:W1:Y:S01]  /*15c0*/  LDC.64 R2, c[0x0][0x380] ;  /* 0x0000e000ff027b82 */ /* 0x000e620000000a00 */
[----:B0-----:R-:W-:-:S04]  /*15d0*/  VIADD R21, R0, UR6 ;  /* 0x0000000600157c36 */ /* 0x001fc80008000000 */
[----:B-1----:R-:W-:-:S05]  /*15e0*/  IMAD.WIDE.U32 R20, R21, 0x8, R2 ;  /* 0x0000000815147825 */ /* 0x002fca00078e0002 */
[----:B------:R-:W2:Y:S04]  /*15f0*/  LDG.E.64 R16, desc[UR14][R20.64+0x1000] ;  /* 0x0010000e14107981 */ /* 0x000ea8000c1e1b00 */
[----:B------:R-:W3:Y:S04]  /*1600*/  LDG.E.64 R14, desc[UR14][R20.64] ;  /* 0x0000000e140e7981 */ /* 0x000ee8000c1e1b00 */
[----:B------:R-:W4:Y:S04]  /*1610*/  LDG.E.64 R12, desc[UR14][R20.64+0x2000] ;  /* 0x0020000e140c7981 */ /* 0x000f28000c1e1b00 */
[----:B------:R-:W5:Y:S04]  /*1620*/  LDG.E.64 R10, desc[UR14][R20.64+0x3000] ;  /* 0x0030000e140a7981 */ /* 0x000f68000c1e1b00 */
[----:B------:R-:W5:Y:S04]  /*1630*/  LDG.E.64 R6, desc[UR14][R20.64+0x4000] ;  /* 0x0040000e14067981 */ /* 0x000f68000c1e1b00 */
[----:B------:R-:W5:Y:S04]  /*1640*/  LDG.E.64 R2, desc[UR14][R20.64+0x5000] ;  /* 0x0050000e14027981 */ /* 0x000f68000c1e1b00 */
[----:B------:R-:W5:Y:S01]  /*1650*/  LDG.E.64 R8, desc[UR14][R20.64+0x6000] ;  /* 0x0060000e14087981 */ /* 0x000f62000c1e1b00 */
[----:B------:R-:W-:-:S04]  /*1660*/  ISETP.GE.U32.AND P0, PT, R19, UR5, PT ;  /* 0x0000000513007c0c */ /* 0x000fc8000bf06070 */
[----:B------:R-:W-:Y:S01]  /*1670*/  ISETP.GE.U32.AND.EX P0, PT, R18, UR16, PT, P0 ;  /* 0x0000001012007c0c */ /* 0x000fe2000bf06100 */
[----:B--2---:R-:W-:-:S08]  /*1680*/  DMUL R16, R16, R16 ;  /* 0x0000001010107228 */ /* 0x004fd00000000000 */
[----:B---3--:R-:W-:-:S08]  /*1690*/  DFMA R16, R14, R14, R16 ;  /* 0x0000000e0e10722b */ /* 0x008fd00000000010 */
[----:B----4-:R-:W-:-:S08]  /*16a0*/  DFMA R16, R12, R12, R16 ;  /* 0x0000000c0c10722b */ /* 0x010fd00000000010 */
[----:B-----5:R-:W-:-:S08]  /*16b0*/  DFMA R16, R10, R10, R16 ;  /* 0x0000000a0a10722b */ /* 0x020fd00000000010 */
[----:B------:R-:W-:-:S08]  /*16c0*/  DFMA R16, R6, R6, R16 ;  /* 0x000000060610722b */ /* 0x000fd00000000010 */
[----:B------:R-:W-:-:S08]  /*16d0*/  DFMA R16, R2, R2, R16 ;  /* 0x000000020210722b */ /* 0x000fd00000000010 */
[----:B------:R-:W-:Y:S01]  /*16e0*/  DFMA R8, R8, R8, R16 ;  /* 0x000000080808722b */ /* 0x000fe20000000010 */
[----:B------:R-:W-:Y:S10]  /*16f0*/  @!P0 BRA `(.L_x_16) ;  /* 0x0000000c00048947 */ /* 0x000ff40003800000 */
[----:B------:R-:W-:Y:S01]  /*1700*/  UIADD3 UR8, UP0, UPT, UR5, UR6, URZ ;  /* 0x0000000605087290 */ /* 0x000fe2000ff1e0ff */
[----:B------:R-:W-:Y:S01]  /*1710*/  IADD3 R26, P1, PT, R4, -0xe00, RZ ;  /* 0xfffff200041a7810 */ /* 0x000fe20007f3e0ff */
[----:B------:R-:W0:Y:S01]  /*1720*/  LDCU.64 UR12, c[0x0][0x380] ;  /* 0x00007000ff0c77ac */ /* 0x000e220008000a00 */
[----:B------:R-:W-:Y:S02]  /*1730*/  LOP3.LUT R3, RZ, R0, RZ, 0x33, !PT ;  /* 0x00000000ff037212 */ /* 0x000fe400078e33ff */
[----:B------:R-:W-:Y:S01]  /*1740*/  IADD3.X R2, PT, PT, R5, -0x1, RZ, P1, !PT ;  /* 0xffffffff05027810 */ /* 0x000fe20000ffe4ff */
[----:B------:R-:W-:Y:S01]  /*1750*/  UIADD3.X UR9, UPT, UPT, URZ, UR16, URZ, UP0, !UPT ;  /* 0x00000010ff097290 */ /* 0x000fe200087fe4ff */
[----:B------:R-:W-:Y:S01]  /*1760*/  ISETP.LT.U32.AND P0, PT, R26, UR8, PT ;  /* 0x000000081a007c0c */ /* 0x000fe2000bf01070 */
[----:B------:R-:W-:Y:S01]  /*1770*/  UMOV UR4, URZ ;  /* 0x000000ff00047c82 */ /* 0x000fe20008000000 */
[----:B------:R-:W-:Y:S01]  /*1780*/  IADD3 R7, P2, PT, R0, UR8, RZ ;  /* 0x0000000800077c10 */ /* 0x000fe2000ff5e0ff */
[----:B------:R-:W-:Y:S01]  /*1790*/  UMOV UR10, UR8 ;  /* 0x00000008000a7c82 */ /* 0x000fe20008000000 */
[----:B------:R-:W-:Y:S01]  /*17a0*/  IADD3 R3, PT, PT, R4, -UR5, R3 ;  /* 0x8000000504037c10 */ /* 0x000fe2000fffe003 */
[----:B------:R-:W-:Y:S01]  /*17b0*/  IMAD.U32 R11, RZ, RZ, UR9 ;  /* 0x00000009ff0b7e24 */ /* 0x000fe2000f8e00ff */
[----:B------:R-:W-:Y:S01]  /*17c0*/  UMOV UR7, UR9 ;  /* 0x0000000900077c82 */ /* 0x000fe20008000000 */
[----:B------:R-:W-:-:S02]  /*17d0*/  IMAD.X R10, RZ, RZ, UR9, P2 ;  /* 0x00000009ff0a7e24 */ /* 0x000fc400090e06ff */
[----:B------:R-:W-:Y:S01]  /*17e0*/  VIADD R3, R3, -UR6 ;  /* 0x8000000603037c36 */ /* 0x000fe20008000000 */
[----:B------:R-:W-:Y:S02]  /*17f0*/  ISETP.GT.U32.AND.EX P0, PT, R11, R2, PT, P0 ;  /* 0x000000020b00720c */ /* 0x000fe40003f04100 */
[----:B0-----:R-:W-:-:S04]  /*1800*/  LEA R6, P1, R7, UR12, 0x3 ;  /* 0x0000000c07067c11 */ /* 0x001fc8000f8218ff */
[----:B------:R-:W-:Y:S02]  /*1810*/  IADD3 R6, P2, PT, R6, 0x8000, RZ ;  /* 0x0000800006067810 */ /* 0x000fe40007f5e0ff */
[----:B------:R-:W-:-:S05]  /*1820*/  LEA.HI.X R7, R7, UR13, R10, 0x3, P1 ;  /* 0x0000000d07077c11 */ /* 0x000fca00088f1c0a */
[----:B------:R-:W-:Y:S01]  /*1830*/  IMAD.X R7, RZ, RZ, R7, P2 ;  /* 0x000000ffff077224 */ /* 0x000fe200010e0607 */
[----:B------:R-:W-:Y:S06]  /*1840*/  @P0 BRA `(.L_x_17) ;  /* 0x0000000000a80947 */ /* 0x000fec0003800000 */
[----:B------:R-:W0:Y:S01]  /*1850*/  LDC.64 R4, c[0x0][0x3b8] ;  /* 0x0000ee00ff047b82 */ /* 0x000e220000000a00 */
[----:B------:R-:W1:Y:S01]  /*1860*/  LDCU.64 UR12, c[0x0][0x380] ;  /* 0x00007000ff0c77ac */ /* 0x000e620008000a00 */
[----:B------:R-:W-:Y:S01]  /*1870*/  NOP ;  /* 0x0000000000007918 */ /* 0x000fe20000000000 */
.L_x_18:
[----:B------:R-:W-:-:S05]  /*1880*/  IADD3 R10, P0, PT, R0, UR8, RZ ;  /* 0x00000008000a7c10 */ /* 0x000fca000ff1e0ff */
[----:B------:R-:W-:Y:S01]  /*1890*/  IMAD.X R11, RZ, RZ, UR9, P0 ;  /* 0x00000009ff0b7e24 */ /* 0x000fe200080e06ff */
[----:B-1----:R-:W-:-:S04]  /*18a0*/  LEA R24, P0, R10, UR12, 0x3 ;  /* 0x0000000c0a187c11 */ /* 0x002fc8000f8018ff */
[----:B------:R-:W-:-:S05]  /*18b0*/  LEA.HI.X R25, R10, UR13, R11, 0x3, P0 ;  /* 0x0000000d0a197c11 */ /* 0x000fca00080f1c0b */
[----:B------:R-:W2:Y:S04]  /*18c0*/  LDG.E.64 R12, desc[UR14][R24.64] ;  /* 0x0000000e180c7981 */ /* 0x000ea8000c1e1b00 */
[----:B------:R-:W3:Y:S04]  /*18d0*/  LDG.E.64 R14, desc[UR14][R24.64+0x1000] ;  /* 0x0010000e180e7981 */ /* 0x000ee8000c1e1b00 */
[----:B------:R-:W4:Y:S04]  /*18e0*/  LDG.E.64 R16, desc[UR14][R24.64+0x2000] ;  /* 0x0020000e18107981 */ /* 0x000f28000c1e1b00 */
[----:B------:R-:W5:Y:S04]  /*18f0*/  LDG.E.64 R18, desc[UR14][R24.64+0x3000] ;  /* 0x0030000e18127981 */ /* 0x000f68000c1e1b00 */
[----:B------:R-:W5:Y:S04]  /*1900*/  LDG.E.64 R20, desc[UR14][R24.64+0x4000] ;  /* 0x0040000e18147981 */ /* 0x000f68000c1e1b00 */
[----:B------:R-:W5:Y:S04]  /*1910*/  LDG.E.64 R10, desc[UR14][R24.64+0x5000] ;  /* 0x0050000e180a7981 */ /* 0x000f68000c1e1b00 */
[----:B------:R-:W5:Y:S01]  /*1920*/  LDG.E.64 R22, desc[UR14][R24.64+0x6000] ;  /* 0x0060000e18167981 */ /* 0x000f62000c1e1b00 */
[----:B------:R-:W-:-:S04]  /*1930*/  UIADD3 UR6, UP0, UPT, UR5, UR10, URZ ;  /* 0x0000000a05067290 */ /* 0x000fc8000ff1e0ff */
[----:B------:R-:W-:Y:S01]  /*1940*/  UIADD3.X UR7, UPT, UPT, UR16, UR7, URZ, UP0, !UPT ;  /* 0x0000000710077290 */ /* 0x000fe200087fe4ff */
[----:B--2---:R-:W-:Y:S01]  /*1950*/  DFMA R8, R12, R12, R8 ;  /* 0x0000000c0c08722b */ /* 0x004fe20000000008 */
[----:B0-----:R-:W-:-:S04]  /*1960*/  IADD3 R12, P1, PT, R4, -UR8, RZ ;  /* 0x80000008040c7c10 */ /* 0x001fc8000ff3e0ff */
[----:B------:R-:W-:-:S03]  /*1970*/  ISETP.GE.U32.AND P0, PT, R12, UR5, PT ;  /* 0x000000050c007c0c */ /* 0x000fc6000bf06070 */
[----:B---3--:R-:W-:-:S08]  /*1980*/  DFMA R8, R14, R14, R8 ;  /* 0x0000000e0e08722b */ /* 0x008fd00000000008 */
[----:B----4-:R-:W-:-:S08]  /*1990*/  DFMA R8, R16, R16, R8 ;  /* 0x000000101008722b */ /* 0x010fd00000000008 */
[----:B-----5:R-:W-:-:S08]  /*19a0*/  DFMA R8, R18, R18, R8 ;  /* 0x000000121208722b */ /* 0x020fd00000000008 */
[----:B------:R-:W-:-:S08]  /*19b0*/  DFMA R8, R20, R20, R8 ;  /* 0x000000141408722b */ /* 0x000fd00000000008 */
[----:B------:R-:W-:Y:S01]  /*19c0*/  DFMA R8, R10, R10, R8 ;  /* 0x0000000a0a08722b */ /* 0x000fe20000000008 */
[----:B------:R-:W-:Y:S01]  /*19d0*/  IADD3.X R10, PT, PT, R5, ~UR9, RZ, P1, !PT ;  /* 0x80000009050a7c10 */ /* 0x000fe20008ffe4ff */
[----:B------:R-:W-:-:S03]  /*19e0*/  IMAD.U32 R11, RZ, RZ, UR5 ;  /* 0x00000005ff0b7e24 */ /* 0x000fc6000f8e00ff */
[----:B------:R-:W-:Y:S01]  /*19f0*/  ISETP.GE.U32.AND.EX P0, PT, R10, UR16, PT, P0 ;  /* 0x000000100a007c0c */ /* 0x000fe2000bf06100 */
[----:B------:R-:W-:Y:S01]  /*1a00*/  IMAD.U32 R10, RZ, RZ, UR5 ;  /* 0x00000005ff0a7e24 */ /* 0x000fe2000f8e00ff */
[----:B------:R-:W-:Y:S01]  /*1a10*/  LEA R6, P1, R11, R6, 0x3 ;  /* 0x000000060b067211 */ /* 0x000fe200078218ff */
[----:B------:R-:W-:Y:S01]  /*1a20*/  IMAD.U32 R11, RZ, RZ, UR16 ;  /* 0x00000010ff0b7e24 */ /* 0x000fe2000f8e00ff */
[----:B------:R-:W-:-:S04]  /*1a30*/  DFMA R8, R22, R22, R8 ;  /* 0x000000161608722b */ /* 0x000fc80000000008 */
[----:B------:R-:W-:-:S05]  /*1a40*/  LEA.HI.X R7, R10, R7, R11, 0x3, P1 ;  /* 0x000000070a077211 */ /* 0x000fca00008f1c0b */
[----:B------:R-:W-:Y:S05]  /*1a50*/  @!P0 BRA `(.L_x_16) ;  /* 0x00000008002c8947 */ /* 0x000fea0003800000 */
[----:B------:R-:W-:Y:S02]  /*1a60*/  UIADD3 UR8, UP0, UPT, UR5, UR8, URZ ;  /* 0x0000000805087290 */ /* 0x000fe4000ff1e0ff */
[----:B------:R-:W-:Y:S01]  /*1a70*/  VIADD R3, R3, -UR5 ;  /* 0x8000000503037c36 */ /* 0x000fe20008000000 */
[----:B------:R-:W-:Y:S02]  /*1a80*/  UIADD3 UR4, UPT, UPT, UR4, 0x1, URZ ;  /* 0x0000000104047890 */ /* 0x000fe4000fffe0ff */
[----:B------:R-:W-:Y:S01]  /*1a90*/  UIADD3.X UR9, UPT, UPT, UR16, UR9, URZ, UP0, !UPT ;  /* 0x0000000910097290 */ /* 0x000fe200087fe4ff */
[----:B------:R-:W-:Y:S01]  /*1aa0*/  ISETP.LT.U32.AND P0, PT, R26, UR8, PT ;  /* 0x000000081a007c0c */ /* 0x000fe2000bf01070 */
[----:B------:R-:W-:-:S04]  /*1ab0*/  UMOV UR10, UR6 ;  /* 0x00000006000a7c82 */ /* 0x000fc80008000000 */
[----:B------:R-:W-:-:S05]  /*1ac0*/  IMAD.U32 R11, RZ, RZ, UR9 ;  /* 0x00000009ff0b7e24 */ /* 0x000fca000f8e00ff */
[----:B------:R-:W-:-:S13]  /*1ad0*/  ISETP.GT.U32.AND.EX P0, PT, R11, R2, PT, P0 ;  /* 0x000000020b00720c */ /* 0x000fda0003f04100 */
[----:B------:R-:W-:Y:S05]  /*1ae0*/  @!P0 BRA `(.L_x_18) ;  /* 0xfffffffc00648947 */ /* 0x000fea000383ffff */
.L_x_17:
[C---:B------:R-:W-:Y:S01]  /*1af0*/  VIADD R11, R4.reuse, -UR8 ;  /* 0x80000008040b7c36 */ /* 0x040fe20008000000 */
[----:B------:R-:W-:Y:S01]  /*1b00*/  ISETP.LE.U32.AND P1, PT, R4, UR8, PT ;  /* 0x0000000804007c0c */ /* 0x000fe2000bf23070 */
[----:B------:R-:W-:Y:S01]  /*1b10*/  IMAD.U32 R2, RZ, RZ, UR9 ;  /* 0x00000009ff027e24 */ /* 0x000fe2000f8e00ff */
[----:B------:R-:W-:Y:S02]  /*1b20*/  BSSY.RECONVERGENT B1, `(.L_x_16) ;  /* 0x000007e000017945 */ /* 0x000fe40003800200 */
[----:B------:R-:W-:-:S04]  /*1b30*/  ISETP.GE.AND P0, PT, R0, R11, PT ;  /* 0x0000000b0000720c */ /* 0x000fc80003f06270 */
[----:B------:R-:W-:-:S13]  /*1b40*/  ISETP.GE.U32.OR.EX P0, PT, R2, R5, P0, P1 ;  /* 0x000000050200720c */ /* 0x000fda0000706510 */
[----:B------:R-:W-:Y:S05]  /*1b50*/  @P0 BRA `(.L_x_19) ;  /* 0x0000000400e80947 */ /* 0x000fea0003800000 */
[----:B------:R-:W0:Y:S01]  /*1b60*/  LDC R2, c[0x0][0x3c0] ;  /* 0x0000f000ff027b82 */ /* 0x000e220000000800 */
[----:B------:R-:W-:Y:S01]  /*1b70*/  UIMAD UR6, UR11, 0xe00, URZ ;  /* 0x00000e000b0678a4 */ /* 0x000fe2000f8e02ff */
[----:B------:R-:W-:Y:S01]  /*1b80*/  LOP3.LUT R5, RZ, R0, RZ, 0x33, !PT ;  /* 0x00000000ff057212 */ /* 0x000fe200078e33ff */
[----:B------:R-:W-:Y:S02]  /*1b90*/  BSSY.RECONVERGENT B2, `(.L_x_20) ;  /* 0x0000035000027945 */ /* 0x000fe40003800200 */
[----:B------:R-:W-:-:S06]  /*1ba0*/  UIADD3 UR6, UPT, UPT, UR5, UR6, URZ ;  /* 0x0000000605067290 */ /* 0x000fcc000fffe0ff */
[----:B------:R-:W-:Y:S01]  /*1bb0*/  IADD3 R4, PT, PT, R4, -UR6, R5 ;  /* 0x8000000604047c10 */ /* 0x000fe2000fffe005 */
[----:B0-----:R-:W-:-:S04]  /*1bc0*/  IMAD R5, R2, UR4, RZ ;  /* 0x0000000402057c24 */ /* 0x001fc8000f8e02ff */
[----:B------:R-:W-:-:S05]  /*1bd0*/  IMAD R4, R5, -0xe00, R4 ;  /* 0xfffff20005047824 */ /* 0x000fca00078e0204 */
[C---:B------:R-:W-:Y:S02]  /*1be0*/  ISETP.GE.U32.AND P1, PT, R4.reuse, 0x1e00, PT ;  /* 0x00001e000400780c */ /* 0x040fe40003f26070 */
[----:B------:R-:W-:Y:S01]  /*1bf0*/  LEA.HI R5, R4, 0x1, RZ, 0x17 ;  /* 0x0000000104057811 */ /* 0x000fe200078fb8ff */
[----:B------:R-:W-:-:S03]  /*1c00*/  IMAD.MOV.U32 R4, RZ, RZ, R0 ;  /* 0x000000ffff047224 */ /* 0x000fc600078e0000 */
[----:B------:R-:W-:-:S04]  /*1c10*/  LOP3.LUT R26, R5, 0xf, RZ, 0xc0, !PT ;  /* 0x0000000f051a7812 */ /* 0x000fc800078ec0ff */
[----:B------:R-:W-:-:S03]  /*1c20*/  ISETP.NE.AND P0, PT, R26, RZ, PT ;  /* 0x000000ff1a00720c */ /* 0x000fc60003f05270 */
[----:B------:R-:W-:Y:S10]  /*1c30*/  @!P1 BRA `(.L_x_21) ;  /* 0x0000000000a89947 */ /* 0x000ff40003800000 */
[----:B------:R-:W-:Y:S01]  /*1c40*/  LEA.HI R2, R3, 0x1, RZ, 0x17 ;  /* 0x0000000103027811 */ /* 0x000fe200078fb8ff */
[----:B------:R-:W-:-:S03]  /*1c50*/  IMAD.MOV.U32 R4, RZ, RZ, R0 ;  /* 0x000000ffff047224 */ /* 0x000fc600078e0000 */
[----:B------:R-:W-:-:S05]  /*1c60*/  LOP3.LUT R2, R2, 0xfffff0, RZ, 0xc0, !PT ;  /* 0x00fffff002027812 */ /* 0x000fca00078ec0ff */
[----:B------:R-:W-:-:S07]  /*1c70*/  IMAD.MOV R2, RZ, RZ, -R2 ;  /* 0x000000ffff027224 */ /* 0x000fce00078e0a02 */
.L_x_22:
        /* <DEDUP_REMOVED lines=38> */
.L_x_21:
[----:B------:R-:W-:Y:S05]  /*1ee0*/  BSYNC.RECONVERGENT B2 ;  /* 0x0000000000027941 */ /* 0x000fea0003800200 */
.L_x_20:
[----:B------:R-:W-:Y:S05]  /*1ef0*/  @!P0 BRA `(.L_x_19) ;  /* 0x0000000400008947 */ /* 0x000fea0003800000 */
[----:B------:R-:W-:Y:S01]  /*1f00*/  ISETP.GE.U32.AND P1, PT, R26, 0x8, PT ;  /* 0x000000081a00780c */ /* 0x000fe20003f26070 */
[----:B------:R-:W-:Y:S01]  /*1f10*/  BSSY.RECONVERGENT B2, `(.L_x_23) ;  /* 0x0000019000027945 */ /* 0x000fe20003800200 */
[----:B------:R-:W-:-:S04]  /*1f20*/  LOP3.LUT R2, R5, 0x7, RZ, 0xc0, !PT ;  /* 0x0000000705027812 */ /* 0x000fc800078ec0ff */
[----:B------:R-:W-:-:S07]  /*1f30*/  ISETP.NE.AND P0, PT, R2, RZ, PT ;  /* 0x000000ff0200720c */ /* 0x000fce0003f05270 */
[----:B------:R-:W-:Y:S06]  /*1f40*/  @!P1 BRA `(.L_x_24) ;  /* 0x0000000000549947 */ /* 0x000fec0003800000 */
[----:B------:R-:W-:-:S05]  /*1f50*/  IADD3 R6, P1, PT, R4, UR8, RZ ;  /* 0x0000000804067c10 */ /* 0x000fca000ff3e0ff */
[----:B------:R-:W-:Y:S01]  /*1f60*/  IMAD.X R7, RZ, RZ, UR9, P1 ;  /* 0x00000009ff077e24 */ /* 0x000fe200088e06ff */
[----:B------:R-:W-:-:S04]  /*1f70*/  LEA R24, P1, R6, UR12, 0x3 ;  /* 0x0000000c06187c11 */ /* 0x000fc8000f8218ff */
        /* <DEDUP_REMOVED lines=18> */
.L_x_24:
[----:B------:R-:W-:Y:S05]  /*20a0*/  BSYNC.RECONVERGENT B2 ;  /* 0x0000000000027941 */ /* 0x000fea0003800200 */
.L_x_23:
[----:B------:R-:W-:Y:S05]  /*20b0*/  @!P0 BRA `(.L_x_19) ;  /* 0x0000000000908947 */ /* 0x000fea0003800000 */
[----:B------:R-:W-:Y:S01]  /*20c0*/  ISETP.GE.U32.AND P1, PT, R2, 0x4, PT ;  /* 0x000000040200780c */ /* 0x000fe20003f26070 */
[----:B------:R-:W-:Y:S01]  /*20d0*/  BSSY.RECONVERGENT B2, `(.L_x_25) ;  /* 0x0000010000027945 */ /* 0x000fe20003800200 */
[----:B------:R-:W-:-:S11]  /*20e0*/  LOP3.LUT P0, RZ, R5, 0x3, RZ, 0xc0, !PT ;  /* 0x0000000305ff7812 */ /* 0x000fd6000780c0ff */
[----:B------:R-:W-:Y:S05]  /*20f0*/  @!P1 BRA `(.L_x_26) ;  /* 0x0000000000349947 */ /* 0x000fea0003800000 */
[----:B------:R-:W-:-:S05]  /*2100*/  IADD3 R2, P1, PT, R4, UR8, RZ ;  /* 0x0000000804027c10 */ /* 0x000fca000ff3e0ff */
[----:B------:R-:W-:Y:S01]  /*2110*/  IMAD.X R5, RZ, RZ, UR9, P1 ;  /* 0x00000009ff057e24 */ /* 0x000fe200088e06ff */
[----:B------:R-:W-:-:S04]  /*2120*/  LEA R6, P1, R2, UR12, 0x3 ;  /* 0x0000000c02067c11 */ /* 0x000fc8000f8218ff */
        /* <DEDUP_REMOVED lines=10> */
.L_x_26:
[----:B------:R-:W-:Y:S05]  /*21d0*/  BSYNC.RECONVERGENT B2 ;  /* 0x0000000000027941 */ /* 0x000fea0003800200 */
.L_x_25:
[----:B------:R-:W-:Y:S05]  /*21e0*/  @!P0 BRA `(.L_x_19) ;  /* 0x0000000000448947 */ /* 0x000fea0003800000 */
[----:B------:R-:W-:Y:S02]  /*21f0*/  LOP3.LUT R2, R3, 0xffff, RZ, 0xc0, !PT ;  /* 0x0000ffff03027812 */ /* 0x000fe400078ec0ff */
[----:B------:R-:W-:Y:S02]  /*2200*/  IADD3 R6, P0, PT, R4, UR10, RZ ;  /* 0x0000000a04067c10 */ /* 0x000fe4000ff1e0ff */
[----:B------:R-:W-:Y:S02]  /*2210*/  LEA.HI R2, R2, 0x1, RZ, 0x17 ;  /* 0x0000000102027811 */ /* 0x000fe400078fb8ff */
[----:B------:R-:W-:Y:S01]  /*2220*/  LEA R5, P1, R6, UR12, 0x3 ;  /* 0x0000000c06057c11 */ /* 0x000fe2000f8218ff */
[----:B------:R-:W-:Y:S01]  /*2230*/  IMAD.X R3, RZ, RZ, UR7, P0 ;  /* 0x00000007ff037e24 */ /* 0x000fe200080e06ff */
[----:B------:R-:W-:-:S04]  /*2240*/  LOP3.LUT R2, R2, 0x3, RZ, 0xc0, !PT ;  /* 0x0000000302027812 */ /* 0x000fc800078ec0ff */
[----:B------:R-:W-:Y:S01]  /*2250*/  LEA.HI.X R6, R6, UR13, R3, 0x3, P1 ;  /* 0x0000000d06067c11 */ /* 0x000fe200088f1c03 */
[----:B------:R-:W-:-:S07]  /*2260*/  IMAD.MOV R4, RZ, RZ, -R2 ;  /* 0x000000ffff047224 */ /* 0x000fce00078e0a02 */
.L_x_27:
[----:B------:R-:W-:Y:S02]  /*2270*/  IMAD.MOV.U32 R2, RZ, RZ, R5 ;  /* 0x000000ffff027224 */ /* 0x000fe400078e0005 */
[----:B------:R-:W-:-:S06]  /*2280*/  IMAD.MOV.U32 R3, RZ, RZ, R6 ;  /* 0x000000ffff037224 */ /* 0x000fcc00078e0006 */
[----:B------:R-:W2:Y:S01]  /*2290*/  LDG.E.64 R2, desc[UR14][R2.64] ;  /* 0x0000000e02027981 */ /* 0x000ea2000c1e1b00 */
[----:B------:R-:W-:Y:S01]  /*22a0*/  VIADD R4, R4, 0x1 ;  /* 0x0000000104047836 */ /* 0x000fe20000000000 */
[----:B------:R-:W-:-:S04]  /*22b0*/  IADD3 R5, P1, PT, R5, 0x1000, RZ ;  /* 0x0000100005057810 */ /* 0x000fc80007f3e0ff */
[----:B------:R-:W-:Y:S01]  /*22c0*/  ISETP.NE.AND P0, PT, R4, RZ, PT ;  /* 0x000000ff0400720c */ /* 0x000fe20003f05270 */
[----:B------:R-:W-:Y:S01]  /*22d0*/  IMAD.X R6, RZ, RZ, R6, P1 ;  /* 0x000000ffff067224 */ /* 0x000fe200008e0606 */
[----:B--2---:R-:W-:-:S11]  /*22e0*/  DFMA R8, R2, R2, R8 ;  /* 0x000000020208722b */ /* 0x004fd60000000008 */
[----:B------:R-:W-:Y:S05]  /*22f0*/  @P0 BRA `(.L_x_27) ;  /* 0xfffffffc00dc0947 */ /* 0x000fea000383ffff */
.L_x_19:
[----:B------:R-:W-:Y:S05]  /*2300*/  BSYNC.RECONVERGENT B1 ;  /* 0x0000000000017941 */ /* 0x000fea0003800200 */
.L_x_16:
        /* <DEDUP_REMOVED lines=42> */
[----:B------:R-:W1:Y:S01]  /*25b0*/  S2UR UR5, SR_CgaCtaId ;  /* 0x00000000000579c3 */ /* 0x000e620000008800 */
[----:B------:R-:W-:Y:S02]  /*25c0*/  UMOV UR4, 0x400 ;  /* 0x0000040000047882 */ /* 0x000fe40000000000 */
[----:B-1----:R-:W-:-:S09]  /*25d0*/  ULEA UR4, UR5, UR4, 0x18 ;  /* 0x0000000405047291 */ /* 0x002fd2000f8ec0ff */
[----:B0-----:R-:W0:Y:S04]  /*25e0*/  LDS.64 R2, [UR4+0x18] ;  /* 0x00001804ff027984 */ /* 0x001e280008000a00 */
        /* <DEDUP_REMOVED lines=21> */
[----:B------:R-:W-:-:S11]  /*2740*/  DADD R8, R2, R14 ;  /* 0x0000000002087229 */ /* 0x000fd6000000000e */
.L_x_15:
[----:B------:R-:W-:Y:S05]  /*2750*/  BSYNC.RECONVERGENT B0 ;  /* 0x0000000000007941 */ /* 0x000fea0003800200 */
.L_x_0:
[----:B------:R-:W-:Y:S05]  /*2760*/  @P0 EXIT ;  /* 0x000000000000094d */ /* 0x000fea0003800000 */
[----:B------:R-:W3:Y:S02]  /*2770*/  LDCU.64 UR4, c[0x0][0x388] ;  /* 0x00007100ff0477ac */ /* 0x000ee40008000a00 */
[----:B---3--:R-:W-:-:S06]  /*2780*/  UIMAD.WIDE.U32 UR4, UR11, 0x8, UR4 ;  /* 0x000000080b0478a5 */ /* 0x008fcc000f8e0004 */
[----:B------:R-:W-:Y:S02]  /*2790*/  IMAD.U32 R2, RZ, RZ, UR4 ;  /* 0x00000004ff027e24 */ /* 0x000fe4000f8e00ff */
[----:B0-2---:R-:W-:-:S05]  /*27a0*/  IMAD.U32 R3, RZ, RZ, UR5 ;  /* 0x00000005ff037e24 */ /* 0x005fca000f8e00ff */
[----:B------:R-:W-:Y:S01]  /*27b0*/  STG.E.64 desc[UR14][R2.64], R8 ;  /* 0x0000000802007986 */ /* 0x000fe2000c101b0e */
[----:B------:R-:W-:Y:S05]  /*27c0*/  EXIT ;  /* 0x000000000000794d */ /* 0x000fea0003800000 */
.L_x_28:
[----:B------:R-:W-:-:S00]  /*27d0*/  BRA `(.L_x_28) ;  /* 0xfffffffc00fc7947 */ /* 0x000fc0000383ffff */
[----:B------:R-:W-:-:S00]  /*27e0*/  NOP ;  /* 0x0000000000007918 */ /* 0x000fc00000000000 */
        /* <DEDUP_REMOVED lines=9> */
.L_x_349:


//--------------------- .text._ZN3cub18CUB_300001_SM_10006detail6reduce28DeviceReduceSingleTileKernelINS2_10policy_hubIdyN4cuda3std3__44plusIdEEE10Policy1000EN6thrust24THRUST_300001_SM_1000_NS6detail15normal_iteratorINSD_10device_ptrIdEEEEPdyS9_dd12unary_squareIdEEEvT0_T1_T2_T3_T4_T6_ --------------------------
	.section	.text._ZN3cub18CUB_300001_SM_10006detail6reduce28DeviceReduceSingleTileKernelINS2_10policy_hubIdyN4cuda3std3__44plusIdEEE10Policy1000EN6thrust24THRUST_300001_SM_1000_NS6detail15normal_iteratorINSD_10device_ptrIdEEEEPdyS9_dd12unary_squareIdEEEvT0_T1_T2_T3_T4_T6_,"ax",@progbits
	.align	128
        .global         _ZN3cub18CUB_300001_SM_10006detail6reduce28DeviceReduceSingleTileKernelINS2_10policy_hubIdyN4cuda3std3__44plusIdEEE10Policy1000EN6thrust24THRUST_300001_SM_1000_NS6detail15normal_iteratorINSD_10device_ptrIdEEEEPdyS9_dd12unary_squareIdEEEvT0_T1_T2_T3_T4_T6_
        .type           _ZN3cub18CUB_300001_SM_10006detail6reduce28DeviceReduceSingleTileKernelINS2_10policy_hubIdyN4cuda3std3__44plusIdEEE10Policy1000EN6thrust24THRUST_300001_SM_1000_NS6detail15normal_iteratorINSD_10device_ptrIdEEEEPdyS9_dd12unary_squareIdEEEvT0_T1_T2_T3_T4_T6_,@function
        .size           _ZN3cub18CUB_300001_SM_10006detail6reduce28DeviceReduceSingleTileKernelINS2_10policy_hubIdyN4cuda3std3__44plusIdEEE10Policy1000EN6thrust24THRUST_300001_SM_1000_NS6detail15normal_iteratorINSD_10device_ptrIdEEEEPdyS9_dd12unary_squareIdEEEvT0_T1_T2_T3_T4_T6_,(.L_x_350 - _ZN3cub18CUB_300001_SM_10006detail6reduce28DeviceReduceSingleTileKernelINS2_10policy_hubIdyN4cuda3std3__44plusIdEEE10Policy1000EN6thrust24THRUST_300001_SM_1000_NS6detail15normal_iteratorINSD_10device_ptrIdEEEEPdyS9_dd12unary_squareIdEEEvT0_T1_T2_T3_T4_T6_)
        .other          _ZN3cub18CUB_300001_SM_10006detail6reduce28DeviceReduceSingleTileKernelINS2_10policy_hubIdyN4cuda3std3__44plusIdEEE10Policy1000EN6thrust24THRUST_300001_SM_1000_NS6detail15normal_iteratorINSD_10device_ptrIdEEEEPdyS9_dd12unary_squareIdEEEvT0_T1_T2_T3_T4_T6_,@"STO_CUDA_ENTRY STV_DEFAULT"
_ZN3cub18CUB_300001_SM_10006detail6reduce28DeviceReduceSingleTileKernelINS2_10policy_hubIdyN4cuda3std3__44plusIdEEE10Policy1000EN6thrust24THRUST_300001_SM_1000_NS6detail15normal_iteratorINSD_10device_ptrIdEEEEPdyS9_dd12unary_squareIdEEEvT0_T1_T2_T3_T4_T6_:
.text._ZN3cub18CUB_300001_SM_10006detail6reduce28DeviceReduceSingleTileKernelINS2_10policy_hubIdyN4cuda3std3__44plusIdEEE10Policy1000EN6thrust24THRUST_300001_SM_1000_NS6detail15normal_iteratorINSD_10device_ptrIdEEEEPdyS9_dd12unary_squareIdEEEvT0_T1_T2_T3_T4_T6_:
[----:B------:R-:W-:Y:S01]  /*0000*/  LDC R1, c[0x0][0x37c] ;  /* 0x0000df00ff017b82 */ /* 0x000fe20000000800 */
[----:B------:R-:W0:Y:S01]  /*0010*/  LDCU.64 UR4, c[0x0][0x390] ;  /* 0x00007200ff0477ac */ /* 0x000e220008000a00 */
[----:B------:R-:W1:Y:S01]  /*0020*/  LDCU.64 UR6, c[0x0][0x358] ;  /* 0x00006b00ff0677ac */ /* 0x000e620008000a00 */
[----:B0-----:R-:W-:Y:S02]  /*0030*/  IMAD.U32 R8, RZ, RZ, UR4 ;  /* 0x00000004ff087e24 */ /* 0x001fe4000f8e00ff */
[----:B------:R-:W-:-:S03]  /*0040*/  IMAD.U32 R9, RZ, RZ, UR5 ;  /* 0x00000005ff097e24 */ /* 0x000fc6000f8e00ff */
[----:B------:R-:W-:-:S04]  /*0050*/  ISETP.NE.U32.AND P0, PT, R8, RZ, PT ;  /* 0x000000ff0800720c */ /* 0x000fc80003f05070 */
[----:B------:R-:W-:-:S13]  /*0060*/  ISETP.NE.AND.EX P0, PT, R9, RZ, PT, P0 ;  /* 0x000000ff0900720c */ /* 0x000fda0003f05300 */
[----:B-1----:R-:W-:Y:S05]  /*0070*/  @P0 BRA `(.L_x_29) ;  /* 0x00000000001c0947 */ /* 0x002fea0003800000 */
[----:B------:R-:W0:Y:S02]  /*0080*/  S2R R0, SR_TID.X ;  /* 0x0000000000007919 */ /* 0x000e240000002100 */
[----:B0-----:R-:W-:-:S13]  /*0090*/  ISETP.NE.AND P0, PT, R0, RZ, PT ;  /* 0x000000ff0000720c */ /* 0x001fda0003f05270 */
[----:B------:R-:W-:Y:S05]  /*00a0*/  @P0 EXIT ;  /* 0x000000000000094d */ /* 0x000fea0003800000 */
[----:B------:R-:W0:Y:S08]  /*00b0*/  LDC.64 R2, c[0x0][0x388] ;  /* 0x0000e200ff027b82 */ /* 0x000e300000000a00 */
[----:B------:R-:W0:Y:S02]  /*00c0*/  LDC.64 R4, c[0x0][0x3a0] ;  /* 0x0000e800ff047b82 */ /* 0x000e240000000a00 */
[----:B0-----:R-:W-:Y:S01]  /*00d0*/  STG.E.64 desc[UR6][R2.64], R4 ;  /* 0x0000000402007986 */ /* 0x001fe2000c101b06 */
[----:B------:R-:W-:Y:S05]  /*00e0*/  EXIT ;  /* 0x000000000000794d */ /* 0x000fea0003800000 */
.L_x_29:
[----:B------:R-:W-:Y:S01]  /*00f0*/  ISETP.GT.U32.AND P0, PT, R8, 0xdff, PT ;  /* 0x00000dff0800780c */ /* 0x000fe20003f04070 */
[----:B------:R-:W-:Y:S03]  /*0100*/  BSSY.RECONVERGENT B0, `(.L_x_30) ;  /* 0x000024f000007945 */ /* 0x000fe60003800200 */
[----:B------:R-:W-:-:S13]  /*0110*/  ISETP.GT.U32.AND.EX P0, PT, R9, RZ, PT, P0 ;  /* 0x000000ff0900720c */ /* 0x000fda0003f04100 */
[----:B------:R-:W-:Y:S05]  /*0120*/  @P0 BRA `(.L_x_31) ;  /* 0x0000001400380947 */ /* 0x000fea0003800000 */
[----:B------:R-:W0:Y:S01]  /*0130*/  S2R R0, SR_TID.X ;  /* 0x0000000000007919 */ /* 0x000e220000002100 */
[----:B------:R-:W-:Y:S01]  /*0140*/  BSSY.RECONVERGENT B1, `(.L_x_32) ;  /* 0x000000a000017945 */ /* 0x000fe20003800200 */
[----:B------:R-:W-:Y:S02]  /*0150*/  CS2R R4, SRZ ;  /* 0x0000000000047805 */ /* 0x000fe4000001ff00 */
[----:B0-----:R-:W-:Y:S01]  /*0160*/  ISETP.GE.U32.AND P0, PT, R0, R8, PT ;  /* 0x000000080000720c */ /* 0x001fe20003f06070 */
[----:B------:R-:W-:-:S12]  /*0170*/  IMAD.MOV.U32 R2, RZ, RZ, R0 ;  /* 0x000000ffff027224 */ /* 0x000fd800078e0000 */
[----:B------:R-:W-:Y:S05]  /*0180*/  @P0 BRA `(.L_x_33) ;  /* 0x0000000000140947 */ /* 0x000fea0003800000 */
[----:B------:R-:W0:Y:S02]  /*0190*/  LDC.64 R6, c[0x0][0x380] ;  /* 0x0000e000ff067b82 */ /* 0x000e240000000a00 */
[----:B0-----:R-:W-:-:S06]  /*01a0*/  IMAD.WIDE.U32 R6, R0, 0x8, R6 ;  /* 0x0000000800067825 */ /* 0x001fcc00078e0006 */
[----:B------:R-:W2:Y:S01]  /*01b0*/  LDG.E.64 R6, desc[UR6][R6.64] ;  /* 0x0000000606067981 */ /* 0x000ea2000c1e1b00 */
[----:B------:R-:W-:Y:S01]  /*01c0*/  VIADD R2, R0, 0x200 ;  /* 0x0000020000027836 */ /* 0x000fe20000000000 */
[----:B--2---:R-:W-:-:S11]  /*01d0*/  DMUL R4, R6, R6 ;  /* 0x0000000606047228 */ /* 0x004fd60000000000 */
.L_x_33:
[----:B------:R-:W-:Y:S05]  /*01e0*/  BSYNC.RECONVERGENT B1 ;  /* 0x0000000000017941 */ /* 0x000fea0003800200 */
.L_x_32:
[----:B------:R-:W-:Y:S01]  /*01f0*/  ISETP.GE.U32.AND P0, PT, R2, R8, PT ;  /* 0x000000080200720c */ /* 0x000fe20003f06070 */
[----:B------:R-:W-:-:S12]  /*0200*/  BSSY.RECONVERGENT B1, `(.L_x_34) ;  /* 0x000006d000017945 */ /* 0x000fd80003800200 */
[----:B------:R-:W-:Y:S05]  /*0210*/  @P0 BRA `(.L_x_35) ;  /* 0x0000000400ac0947 */ /* 0x000fea0003800000 */
[----:B------:R-:W-:Y:S01]  /*0220*/  LOP3.LUT R3, RZ, R2, RZ, 0x33, !PT ;  /* 0x00000002ff037212 */ /* 0x000fe200078e33ff */
[----:B------:R-:W-:Y:S04]  /*0230*/  BSSY.RECONVERGENT B2, `(.L_x_36) ;  /* 0x0000033000027945 */ /* 0x000fe80003800200 */
[----:B------:R-:W-:-:S05]  /*0240*/  IMAD.IADD R6, R3, 0x1, R8 ;  /* 0x0000000103067824 */ /* 0x000fca00078e0208 */
[C---:B------:R-:W-:Y:S02]  /*0250*/  ISETP.GE.U32.AND P1, PT, R6.reuse, 0x1e00, PT ;  /* 0x00001e000600780c */ /* 0x040fe40003f26070 */
[----:B------:R-:W-:-:S04]  /*0260*/  LEA.HI R3, R6, 0x1, RZ, 0x17 ;  /* 0x0000000106037811 */ /* 0x000fc800078fb8ff */
[----:B------:R-:W-:-:S04]  /*0270*/  LOP3.LUT R43, R3, 0xf, RZ, 0xc0, !PT ;  /* 0x0000000f032b7812 */ /* 0x000fc800078ec0ff */
[----:B------:R-:W-:-:S03]  /*0280*/  ISETP.NE.AND P0, PT, R43, RZ, PT ;  /* 0x000000ff2b00720c */ /* 0x000fc60003f05270 */
[----:B------:R-:W-:Y:S10]  /*0290*/  @!P1 BRA `(.L_x_37) ;  /* 0x0000000000b09947 */ /* 0x000ff40003800000 */
[----:B------:R-:W0:Y:S01]  /*02a0*/  LDC.64 R6, c[0x0][0x380] ;  /* 0x0000e000ff067b82 */ /* 0x000e220000000a00 */
[----:B------:R-:W-:-:S05]  /*02b0*/  LOP3.LUT R42, R3, 0xfffff0, RZ, 0xc0, !PT ;  /* 0x00fffff0032a7812 */ /* 0x000fca00078ec0ff */
[----:B------:R-:W-:Y:S02]  /*02c0*/  IMAD.MOV R42, RZ, RZ, -R42 ;  /* 0x000000ffff2a7224 */ /* 0x000fe400078e0a2a */
[----:B0-----:R-:W-:-:S03]  /*02d0*/  IMAD.WIDE.U32 R6, R2, 0x8, R6 ;  /* 0x0000000802067825 */ /* 0x001fc600078e0006 */
[----:B------:R-:W-:-:S05]  /*02e0*/  IADD3 R6, P1, PT, R6, 0x8000, RZ ;  /* 0x0000800006067810 */ /* 0x000fca0007f3e0ff */
[----:B------:R-:W-:-:S08]  /*02f0*/  IMAD.X R7, RZ, RZ, R7, P1 ;  /* 0x000000ffff077224 */ /* 0x000fd000008e0607 */
.L_x_38:
[----:B------:R-:W2:Y:S04]  /*0300*/  LDG.E.64 R10, desc[UR6][R6.64+-0x8000] ;  /* 0xff800006060a7981 */ /* 0x000ea8000c1e1b00 */
[----:B------:R-:W3:Y:S04]  /*0310*/  LDG.E.64 R12, desc[UR6][R6.64+-0x7000] ;  /* 0xff900006060c7981 */ /* 0x000ee8000c1e1b00 */
[----:B------:R-:W4:Y:S04]  /*0320*/  LDG.E.64 R14, desc[UR6][R6.64+-0x6000] ;  /* 0xffa00006060e7981 */ /* 0x000f28000c1e1b00 */
[----:B------:R-:W5:Y:S04]  /*0330*/  LDG.E.64 R16, desc[UR6][R6.64+-0x5000] ;  /* 0xffb0000606107981 */ /* 0x000f68000c1e1b00 */
        /* <DEDUP_REMOVED lines=11> */
[----:B------:R0:W5:Y:S01]  /*03f0*/  LDG.E.64 R40, desc[UR6][R6.64+0x7000] ;  /* 0x0070000606287981 */ /* 0x000162000c1e1b00 */
[----:B------:R-:W-:-:S02]  /*0400*/  VIADD R42, R42, 0x10 ;  /* 0x000000102a2a7836 */ /* 0x000fc40000000000 */
        /* <DEDUP_REMOVED lines=19> */
[----:B------:R-:W-:Y:S01]  /*0540*/  DFMA R4, R40, R40, R4 ;  /* 0x000000282804722b */ /* 0x000fe20000000004 */
[----:B------:R-:W-:Y:S10]  /*0550*/  @P1 BRA `(.L_x_38) ;  /* 0xfffffffc00681947 */ /* 0x000ff4000383ffff */
.L_x_37:
[----:B------:R-:W-:Y:S05]  /*0560*/  BSYNC.RECONVERGENT B2 ;  /* 0x0000000000027941 */ /* 0x000fea0003800200 */
.L_x_36:
[----:B------:R-:W-:Y:S05]  /*0570*/  @!P0 BRA `(.L_x_35) ;  /* 0x0000000000d48947 */ /* 0x000fea0003800000 */
[----:B------:R-:W-:Y:S01]  /*0580*/  ISETP.GE.U32.AND P0, PT, R43, 0x8, PT ;  /* 0x000000082b00780c */ /* 0x000fe20003f06070 */
[----:B------:R-:W-:Y:S01]  /*0590*/  BSSY.RECONVERGENT B2, `(.L_x_39) ;  /* 0x0000017000027945 */ /* 0x000fe20003800200 */
[----:B------:R-:W-:-:S04]  /*05a0*/  LOP3.LUT R26, R3, 0x7, RZ, 0xc0, !PT ;  /* 0x00000007031a7812 */ /* 0x000fc800078ec0ff */
[----:B------:R-:W-:-:S07]  /*05b0*/  ISETP.NE.AND P1, PT, R26, RZ, PT ;  /* 0x000000ff1a00720c */ /* 0x000fce0003f25270 */
[----:B------:R-:W-:Y:S06]  /*05c0*/  @!P0 BRA `(.L_x_40) ;  /* 0x00000000004c8947 */ /* 0x000fec0003800000 */
[----:B------:R-:W0:Y:S02]  /*05d0*/  LDC.64 R6, c[0x0][0x380] ;  /* 0x0000e000ff067b82 */ /* 0x000e240000000a00 */
[----:B0-----:R-:W-:-:S05]  /*05e0*/  IMAD.WIDE R6, R2, 0x8, R6 ;  /* 0x0000000802067825 */ /* 0x001fca00078e0206 */
        /* <DEDUP_REMOVED lines=17> */
.L_x_40:
[----:B------:R-:W-:Y:S05]  /*0700*/  BSYNC.RECONVERGENT B2 ;  /* 0x0000000000027941 */ /* 0x000fea0003800200 */
.L_x_39:
        /* <DEDUP_REMOVED lines=17> */
.L_x_42:
[----:B------:R-:W-:Y:S05]  /*0820*/  BSYNC.RECONVERGENT B2 ;  /* 0x0000000000027941 */ /* 0x000fea0003800200 */
.L_x_41:
[----:B------:R-:W-:Y:S05]  /*0830*/  @!P1 BRA `(.L_x_35) ;  /* 0x0000000000249947 */ /* 0x000fea0003800000 */
[----:B------:R-:W0:Y:S01]  /*0840*/  LDC.64 R10, c[0x0][0x380] ;  /* 0x0000e000ff0a7b82 */ /* 0x000e220000000a00 */
[----:B------:R-:W-:-:S07]  /*0850*/  IMAD.MOV R3, RZ, RZ, -R3 ;  /* 0x000000ffff037224 */ /* 0x000fce00078e0a03 */
.L_x_43:
[----:B0-----:R-:W-:-:S06]  /*0860*/  IMAD.WIDE R6, R2, 0x8, R10 ;  /* 0x0000000802067825 */ /* 0x001fcc00078e020a */
[----:B------:R-:W2:Y:S01]  /*0870*/  LDG.E.64 R6, desc[UR6][R6.64] ;  /* 0x0000000606067981 */ /* 0x000ea2000c1e1b00 */
[----:B------:R-:W-:Y:S02]  /*0880*/  VIADD R3, R3, 0x1 ;  /* 0x0000000103037836 */ /* 0x000fe40000000000 */
[----:B------:R-:W-:-:S03]  /*0890*/  VIADD R2, R2, 0x200 ;  /* 0x0000020002027836 */ /* 0x000fc60000000000 */
[----:B------:R-:W-:Y:S01]  /*08a0*/  ISETP.NE.AND P0, PT, R3, RZ, PT ;  /* 0x000000ff0300720c */ /* 0x000fe20003f05270 */
[----:B--2---:R-:W-:-:S12]  /*08b0*/  DFMA R4, R6, R6, R4 ;  /* 0x000000060604722b */ /* 0x004fd80000000004 */
[----:B------:R-:W-:Y:S05]  /*08c0*/  @P0 BRA `(.L_x_43) ;  /* 0xfffffffc00e40947 */ /* 0x000fea000383ffff */
.L_x_35:
[----:B------:R-:W-:Y:S05]  /*08d0*/  BSYNC.RECONVERGENT B1 ;  /* 0x0000000000017941 */ /* 0x000fea0003800200 */
.L_x_34:
[----:B------:R-:W-:-:S04]  /*08e0*/  ISETP.GE.U32.AND P0, PT, R8, 0x200, PT ;  /* 0x000002000800780c */ /* 0x000fc80003f06070 */
[----:B------:R-:W-:-:S13]  /*08f0*/  ISETP.GE.U32.AND.EX P0, PT, R9, RZ, PT, P0 ;  /* 0x000000ff0900720c */ /* 0x000fda0003f06100 */
        /* <DEDUP_REMOVED lines=10> */
[----:B------:R-:W-:Y:S04]  /*09a0*/  SHFL.DOWN PT, R2, R6, 0x2, 0x1f ;  /* 0x08401f0006027f89 */ /* 0x000fe800000e0000 */
[----:B------:R-:W0:Y:S01]  /*09b0*/  SHFL.DOWN PT, R3, R7, 0x2, 0x1f ;  /* 0x08401f0007037f89 */ /* 0x000e2200000e0000 */
        /* <DEDUP_REMOVED lines=14> */
[----:B-1----:R-:W-:Y:S01]  /*0aa0*/  @!P1 LEA R9, R11, R8, 0x18 ;  /* 0x000000080b099211 */ /* 0x002fe200078ec0ff */
[----:B0-----:R-:W-:-:S10]  /*0ab0*/  DADD R2, R2, R4 ;  /* 0x0000000002027229 */ /* 0x001fd40000000004 */
[----:B------:R-:W-:Y:S02]  /*0ac0*/  FSEL R6, R4, R2, P0 ;  /* 0x0000000204067208 */ /* 0x000fe40000000000 */
[----:B------:R-:W-:Y:S02]  /*0ad0*/  FSEL R7, R5, R3, P0 ;  /* 0x0000000305077208 */ /* 0x000fe40000000000 */
[----:B------:R-:W-:Y:S01]  /*0ae0*/  @!P1 SHF.R.U32.HI R4, RZ, 0x2, R0 ;  /* 0x00000002ff049819 */ /* 0x000fe20000011600 */
[----:B------:R-:W-:Y:S01]  /*0af0*/  SHFL.DOWN PT, R2, R6, 0x10, 0x1f ;  /* 0x0a001f0006027f89 */ /* 0x000fe200000e0000 */
[----:B------:R-:W-:Y:S02]  /*0b00*/  ISETP.GT.AND P0, PT, R10, 0xf, PT ;  /* 0x0000000f0a00780c */ /* 0x000fe40003f04270 */
[----:B------:R-:W-:Y:S01]  /*0b10*/  @!P1 LOP3.LUT R8, R4, 0xf8, RZ, 0xc0, !PT ;  /* 0x000000f804089812 */ /* 0x000fe200078ec0ff */
[----:B------:R-:W0:Y:S04]  /*0b20*/  SHFL.DOWN PT, R3, R7, 0x10, 0x1f ;  /* 0x0a001f0007037f89 */ /* 0x000e2800000e0000 */
[----:B------:R-:W-:Y:S01]  /*0b30*/  @!P1 IMAD.IADD R9, R8, 0x1, R9 ;  /* 0x0000000108099824 */ /* 0x000fe200078e0209 */
[----:B0-----:R-:W-:-:S07]  /*0b40*/  DADD R4, R2, R6 ;  /* 0x0000000002047229 */ /* 0x001fce0000000006 */
[----:B------:R0:W-:Y:S01]  /*0b50*/  @!P1 STS.64 [R9+0x10], R4 ;  /* 0x0000100409009388 */ /* 0x0001e20000000a00 */
[----:B------:R-:W-:Y:S01]  /*0b60*/  BAR.SYNC.DEFER_BLOCKING 0x0 ;  /* 0x0000000000007b1d */ /* 0x000fe20000010000 */
[----:B------:R-:W-:Y:S02]  /*0b70*/  ISETP.NE.AND P1, PT, R0, RZ, PT ;  /* 0x000000ff0000720c */ /* 0x000fe40003f25270 */
[----:B------:R-:W-:Y:S02]  /*0b80*/  FSEL R2, R6, R4, P0 ;  /* 0x0000000406027208 */ /* 0x000fe40000000000 */
[----:B------:R-:W-:-:S09]  /*0b90*/  FSEL R3, R7, R5, P0 ;  /* 0x0000000507037208 */ /* 0x000fd20000000000 */
[----:B0-----:R-:W-:Y:S05]  /*0ba0*/  @P1 BRA `(.L_x_45) ;  /* 0x0000001800901947 */ /* 0x001fea0003800000 */
[----:B------:R-:W0:Y:S01]  /*0bb0*/  S2UR UR5, SR_CgaCtaId ;  /* 0x00000000000579c3 */ /* 0x000e220000008800 */
[----:B------:R-:W-:Y:S02]  /*0bc0*/  UMOV UR4, 0x400 ;  /* 0x0000040000047882 */ /* 0x000fe40000000000 */
[----:B0-----:R-:W-:-:S09]  /*0bd0*/  ULEA UR4, UR5, UR4, 0x18 ;  /* 0x0000000405047291 */ /* 0x001fd2000f8ec0ff */
[----:B------:R-:W0:Y:S04]  /*0be0*/  LDS.64 R4, [UR4+0x18] ;  /* 0x00001804ff047984 */ /* 0x000e280008000a00 */
        /* <DEDUP_REMOVED lines=23> */
.L_x_44:
[----:B------:R-:W-:Y:S01]  /*0d60*/  LOP3.LUT R2, R0, 0x3e0, RZ, 0xc0, !PT ;  /* 0x000003e000027812 */ /* 0x000fe200078ec0ff */
[----:B------:R-:W0:Y:S03]  /*0d70*/  S2R R12, SR_LANEID ;  /* 0x00000000000c7919 */ /* 0x000e260000000000 */
[----:B------:R-:W-:Y:S01]  /*0d80*/  LOP3.LUT R7, RZ, R2, RZ, 0x33, !PT ;  /* 0x00000002ff077212 */ /* 0x000fe200078e33ff */
[----:B------:R-:W-:-:S04]  /*0d90*/  VIADD R3, R2, 0x20 ;  /* 0x0000002002037836 */ /* 0x000fc80000000000 */
[----:B------:R-:W-:Y:S01]  /*0da0*/  IMAD.IADD R7, R7, 0x1, R8 ;  /* 0x0000000107077824 */ /* 0x000fe200078e0208 */
[----:B------:R-:W-:-:S04]  /*0db0*/  ISETP.GT.U32.AND P0, PT, R3, R8, PT ;  /* 0x000000080300720c */ /* 0x000fc80003f04070 */
[----:B------:R-:W-:-:S05]  /*0dc0*/  SEL R13, R7, 0x1f, P0 ;  /* 0x0000001f070d7807 */ /* 0x000fca0000000000 */
[----:B------:R-:W-:Y:S04]  /*0dd0*/  SHFL.DOWN PT, R2, R4, 0x1, R13 ;  /* 0x0820000004027989 */ /* 0x000fe800000e000d */
[----:B------:R-:W1:Y:S01]  /*0de0*/  SHFL.DOWN PT, R3, R5, 0x1, R13 ;  /* 0x0820000005037989 */ /* 0x000e6200000e000d */
[C---:B0-----:R-:W-:Y:S01]  /*0df0*/  ISETP.GE.AND P0, PT, R12.reuse, R13, PT ;  /* 0x0000000d0c00720c */ /* 0x041fe20003f06270 */
[C---:B------:R-:W-:Y:S01]  /*0e00*/  VIADD R10, R12.reuse, 0x2 ;  /* 0x000000020c0a7836 */ /* 0x040fe20000000000 */
[----:B------:R-:W-:Y:S01]  /*0e10*/  ISETP.NE.AND P1, PT, R12, RZ, PT ;  /* 0x000000ff0c00720c */ /* 0x000fe20003f25270 */
[----:B-1----:R-:W-:-:S10]  /*0e20*/  DADD R2, R2, R4 ;  /* 0x0000000002027229 */ /* 0x002fd40000000004 */
[----:B------:R-:W-:Y:S01]  /*0e30*/  FSEL R6, R2, R4, !P0 ;  /* 0x0000000402067208 */ /* 0x000fe20004000000 */
[----:B------:R-:W-:Y:S01]  /*0e40*/  VIADD R4, R12, 0x4 ;  /* 0x000000040c047836 */ /* 0x000fe20000000000 */
[----:B------:R-:W-:Y:S02]  /*0e50*/  FSEL R7, R3, R5, !P0 ;  /* 0x0000000503077208 */ /* 0x000fe40004000000 */
[----:B------:R-:W-:Y:S01]  /*0e60*/  ISETP.GT.AND P0, PT, R10, R13, PT ;  /* 0x0000000d0a00720c */ /* 0x000fe20003f04270 */
[----:B------:R-:W-:Y:S04]  /*0e70*/  SHFL.DOWN PT, R2, R6, 0x2, R13 ;  /* 0x0840000006027989 */ /* 0x000fe800000e000d */
[----:B------:R-:W0:Y:S02]  /*0e80*/  SHFL.DOWN PT, R3, R7, 0x2, R13 ;  /* 0x0840000007037989 */ /* 0x000e2400000e000d */
[----:B0-----:R-:W-:-:S10]  /*0e90*/  DADD R2, R2, R6 ;  /* 0x0000000002027229 */ /* 0x001fd40000000006 */
[----:B------:R-:W-:Y:S01]  /*0ea0*/  FSEL R10, R6, R2, P0 ;  /* 0x00000002060a7208 */ /* 0x000fe20000000000 */
[----:B------:R-:W-:Y:S01]  /*0eb0*/  VIADD R6, R12, 0x8 ;  /* 0x000000080c067836 */ /* 0x000fe20000000000 */
[----:B------:R-:W-:Y:S02]  /*0ec0*/  FSEL R11, R7, R3, P0 ;  /* 0x00000003070b7208 */ /* 0x000fe40000000000 */
[----:B------:R-:W-:Y:S01]  /*0ed0*/  ISETP.GT.AND P0, PT, R4, R13, PT ;  /* 0x0000000d0400720c */ /* 0x000fe20003f04270 */
[----:B------:R-:W-:Y:S04]  /*0ee0*/  SHFL.DOWN PT, R2, R10, 0x4, R13 ;  /* 0x088000000a027989 */ /* 0x000fe800000e000d */
[----:B------:R-:W0:Y:S02]  /*0ef0*/  SHFL.DOWN PT, R3, R11, 0x4, R13 ;  /* 0x088000000b037989 */ /* 0x000e2400000e000d */
[----:B0-----:R-:W-:-:S10]  /*0f00*/  DADD R2, R2, R10 ;  /* 0x0000000002027229 */ /* 0x001fd4000000000a */
[----:B------:R-:W-:Y:S02]  /*0f10*/  FSEL R4, R10, R2, P0 ;  /* 0x000000020a047208 */ /* 0x000fe40000000000 */
[----:B------:R-:W-:Y:S02]  /*0f20*/  FSEL R5, R11, R3, P0 ;  /* 0x000000030b057208 */ /* 0x000fe40000000000 */
[----:B------:R-:W-:Y:S01]  /*0f30*/  ISETP.GT.AND P0, PT, R6, R13, PT ;  /* 0x0000000d0600720c */ /* 0x000fe20003f04270 */
[----:B------:R-:W-:Y:S01]  /*0f40*/  SHFL.DOWN PT, R2, R4, 0x8, R13 ;  /* 0x0900000004027989 */ /* 0x000fe200000e000d */
[----:B------:R-:W-:-:S03]  /*0f50*/  @!P1 MOV R10, 0x400 ;  /* 0x00000400000a9802 */ /* 0x000fc60000000f00 */
[----:B------:R-:W0:Y:S01]  /*0f60*/  SHFL.DOWN PT, R3, R5, 0x8, R13 ;  /* 0x0900000005037989 */ /* 0x000e2200000e000d */
[----:B------:R-:W1:Y:S01]  /*0f70*/  @!P1 S2R R11, SR_CgaCtaId ;  /* 0x00000000000b9919 */ /* 0x000e620000008800 */
[----:B0-----:R-:W-:-:S10]  /*0f80*/  DADD R2, R2, R4 ;  /* 0x0000000002027229 */ /* 0x001fd40000000004 */
[----:B------:R-:W-:Y:S01]  /*0f90*/  FSEL R6, R4, R2, P0 ;  /* 0x0000000204067208 */ /* 0x000fe20000000000 */
[----:B------:R-:W-:Y:S01]  /*0fa0*/  VIADD R4, R12, 0x10 ;  /* 0x000000100c047836 */ /* 0x000fe20000000000 */
[----:B------:R-:W-:Y:S02]  /*0fb0*/  FSEL R7, R5, R3, P0 ;  /* 0x0000000305077208 */ /* 0x000fe40000000000 */
[----:B------:R-:W-:Y:S01]  /*0fc0*/  @!P1 SHF.R.U32.HI R5, RZ, 0x2, R0 ;  /* 0x00000002ff059819 */ /* 0x000fe20000011600 */
[----:B------:R-:W-:Y:S01]  /*0fd0*/  SHFL.DOWN PT, R2, R6, 0x10, R13 ;  /* 0x0a00000006027989 */ /* 0x000fe200000e000d */
[----:B-1----:R-:W-:Y:S02]  /*0fe0*/  @!P1 LEA R10, R11, R10, 0x18 ;  /* 0x0000000a0b0a9211 */ /* 0x002fe400078ec0ff */
[----:B------:R-:W-:Y:S01]  /*0ff0*/  @!P1 LOP3.LUT R5, R5, 0xf8, RZ, 0xc0, !PT ;  /* 0x000000f805059812 */ /* 0x000fe200078ec0ff */
[----:B------:R-:W0:Y:S01]  /*1000*/  SHFL.DOWN PT, R3, R7, 0x10, R13 ;  /* 0x0a00000007037989 */ /* 0x000e2200000e000d */
[----:B------:R-:W-:-:S03]  /*1010*/  ISETP.GT.AND P0, PT, R4, R13, PT ;  /* 0x0000000d0400720c */ /* 0x000fc60003f04270 */
[----:B------:R-:W-:Y:S01]  /*1020*/  @!P1 IMAD.IADD R5, R5, 0x1, R10 ;  /* 0x0000000105059824 */ /* 0x000fe200078e020a */
[----:B0-----:R-:W-:-:S10]  /*1030*/  DADD R2, R2, R6 ;  /* 0x0000000002027229 */ /* 0x001fd40000000006 */
[----:B------:R-:W-:Y:S02]  /*1040*/  FSEL R2, R6, R2, P0 ;  /* 0x0000000206027208 */ /* 0x000fe40000000000 */
[----:B------:R-:W-:-:S05]  /*1050*/  FSEL R3, R7, R3, P0 ;  /* 0x0000000307037208 */ /* 0x000fca0000000000 */
[----:B------:R0:W-:Y:S01]  /*1060*/  @!P1 STS.64 [R5+0x10], R2 ;  /* 0x0000100205009388 */ /* 0x0001e20000000a00 */
[----:B------:R-:W-:Y:S01]  /*1070*/  BAR.SYNC.DEFER_BLOCKING 0x0 ;  /* 0x0000000000007b1d */ /* 0x000fe20000010000 */
[----:B------:R-:W-:-:S13]  /*1080*/  ISETP.NE.AND P1, PT, R0, RZ, PT ;  /* 0x000000ff0000720c */ /* 0x000fda0003f25270 */
[----:B0-----:R-:W-:Y:S05]  /*1090*/  @P1 BRA `(.L_x_45) ;  /* 0x0000001400541947 */ /* 0x001fea0003800000 */
[----:B------:R-:W0:Y:S01]  /*10a0*/  S2UR UR5, SR_CgaCtaId ;  /* 0x00000000000579c3 */ /* 0x000e220000008800 */
[----:B------:R-:W-:Y:S01]  /*10b0*/  UMOV UR4, 0x400 ;  /* 0x0000040000047882 */ /* 0x000fe20000000000 */
[----:B------:R-:W-:-:S04]  /*10c0*/  ISETP.GT.U32.AND P0, PT, R8, 0x20, PT ;  /* 0x000000200800780c */ /* 0x000fc80003f04070 */
[----:B------:R-:W-:Y:S01]  /*10d0*/  ISETP.GT.U32.AND.EX P0, PT, R9, RZ, PT, P0 ;  /* 0x000000ff0900720c */ /* 0x000fe20003f04100 */
[----:B0-----:R-:W-:-:S09]  /*10e0*/  ULEA UR4, UR5, UR4, 0x18 ;  /* 0x0000000405047291 */ /* 0x001fd2000f8ec0ff */
[----:B------:R-:W0:Y:S04]  /*10f0*/  LDS.64 R4, [UR4+0x18] ;  /* 0x00001804ff047984 */ /* 0x000e280008000a00 */
[----:B------:R-:W1:Y:S01]  /*1100*/  LDS.128 R12, [UR4+0x20] ;  /* 0x00002004ff0c7984 */ /* 0x000e620008000c00 */
[----:B0-----:R-:W-:-:S10]  /*1110*/  DADD R4, R2, R4 ;  /* 0x0000000002047229 */ /* 0x001fd40000000004 */
[----:B------:R-:W-:Y:S02]  /*1120*/  FSEL R2, R4, R2, P0 ;  /* 0x0000000204027208 */ /* 0x000fe40000000000 */
[----:B------:R-:W-:Y:S02]  /*1130*/  FSEL R3, R5, R3, P0 ;  /* 0x0000000305037208 */ /* 0x000fe40000000000 */
[----:B------:R-:W0:Y:S01]  /*1140*/  LDS.128 R4, [UR4+0x30] ;  /* 0x00003004ff047984 */ /* 0x000e220008000c00 */
[----:B------:R-:W-:-:S03]  /*1150*/  ISETP.GT.U32.AND P0, PT, R8, 0x40, PT ;  /* 0x000000400800780c */ /* 0x000fc60003f04070 */
[----:B-1----:R-:W-:Y:S01]  /*1160*/  DADD R12, R12, R2 ;  /* 0x000000000c0c7229 */ /* 0x002fe20000000002 */
[----:B------:R-:W-:-:S09]  /*1170*/  ISETP.GT.U32.AND.EX P0, PT, R9, RZ, PT, P0 ;  /* 0x000000ff0900720c */ /* 0x000fd20003f04100 */
[----:B------:R-:W-:Y:S02]  /*1180*/  FSEL R2, R12, R2, P0 ;  /* 0x000000020c027208 */ /* 0x000fe40000000000 */
[----:B------:R-:W-:Y:S02]  /*1190*/  FSEL R3, R13, R3, P0 ;  /* 0x000000030d037208 */ /* 0x000fe40000000000 */
[----:B------:R-:W-:-:S04]  /*11a0*/  ISETP.GT.U32.AND P0, PT, R8, 0x60, PT ;  /* 0x000000600800780c */ /* 0x000fc80003f04070 */
[----:B------:R-:W-:Y:S01]  /*11b0*/  DADD R14, R2, R14 ;  /* 0x00000000020e7229 */ /* 0x000fe2000000000e */
[----:B------:R-:W-:-:S09]  /*11c0*/  ISETP.GT.U32.AND.EX P0, PT, R9, RZ, PT, P0 ;  /* 0x000000ff0900720c */ /* 0x000fd20003f04100 */
[----:B------:R-:W-:Y:S02]  /*11d0*/  FSEL R2, R14, R2, P0 ;  /* 0x000000020e027208 */ /* 0x000fe40000000000 */
[----:B------:R-:W-:Y:S02]  /*11e0*/  FSEL R3, R15, R3, P0 ;  /* 0x000000030f037208 */ /* 0x000fe40000000000 */
[----:B------:R-:W1:Y:S01]  /*11f0*/  LDS.128 R12, [UR4+0x40] ;  /* 0x00004004ff0c7984 */ /* 0x000e620008000c00 */
[----:B------:R-:W-:-:S03]  /*1200*/  ISETP.GT.U32.AND P0, PT, R8, 0x80, PT ;  /* 0x000000800800780c */ /* 0x000fc60003f04070 */
[----:B0-----:R-:W-:Y:S01]  /*1210*/  DADD R4, R4, R2 ;  /* 0x0000000004047229 */ /* 0x001fe20000000002 */
        /* <DEDUP_REMOVED lines=52> */
[----:B------:R-:W-:-:S04]  /*1560*/  ISETP.GT.U32.AND P0, PT, R8, 0x1c0, PT ;  /* 0x000001c00800780c */ /* 0x000fc80003f04070 */
        /* <DEDUP_REMOVED lines=8> */
[----:B------:R-:W-:Y:S01]  /*15f0*/  FSEL R3, R15, R3, P0 ;  /* 0x000000030f037208 */ /* 0x000fe20000000000 */
[----:B------:R-:W-:Y:S06]  /*1600*/  BRA `(.L_x_45) ;  /* 0x0000000c00f87947 */ /* 0x000fec0003800000 */
.L_x_31:
[----:B------:R-:W0:Y:S01]  /*1610*/  S2R R0, SR_TID.X ;  /* 0x0000000000007919 */ /* 0x000e220000002100 */
[----:B------:R-:W0:Y:S02]  /*1620*/  LDC.64 R4, c[0x0][0x380] ;  /* 0x0000e000ff047b82 */ /* 0x000e240000000a00 */
[----:B0-----:R-:W-:-:S05]  /*1630*/  IMAD.WIDE.U32 R4, R0, 0x8, R4 ;  /* 0x0000000800047825 */ /* 0x001fca00078e0004 */
[----:B------:R-:W2:Y:S04]  /*1640*/  LDG.E.64 R6, desc[UR6][R4.64+0x1000] ;  /* 0x0010000604067981 */ /* 0x000ea8000c1e1b00 */
[----:B------:R-:W3:Y:S04]  /*1650*/  LDG.E.64 R2, desc[UR6][R4.64] ;  /* 0x0000000604027981 */ /* 0x000ee8000c1e1b00 */
[----:B------:R-:W4:Y:S04]  /*1660*/  LDG.E.64 R10, desc[UR6][R4.64+0x2000] ;  /* 0x00200006040a7981 */ /* 0x000f28000c1e1b00 */
[----:B------:R-:W5:Y:S04]  /*1670*/  LDG.E.64 R12, desc[UR6][R4.64+0x3000] ;  /* 0x00300006040c7981 */ /* 0x000f68000c1e1b00 */
[----:B------:R-:W5:Y:S04]  /*1680*/  LDG.E.64 R14, desc[UR6][R4.64+0x4000] ;  /* 0x00400006040e7981 */ /* 0x000f68000c1e1b00 */
[----:B------:R-:W5:Y:S04]  /*1690*/  LDG.E.64 R16, desc[UR6][R4.64+0x5000] ;  /* 0x0050000604107981 */ /* 0x000f68000c1e1b00 */
[----:B------:R-:W5:Y:S01]  /*16a0*/  LDG.E.64 R18, desc[UR6][R4.64+0x6000] ;  /* 0x0060000604127981 */ /* 0x000f62000c1e1b00 */
[----:B--2---:R-:W-:-:S08]  /*16b0*/  DMUL R6, R6, R6 ;  /* 0x0000000606067228 */ /* 0x004fd00000000000 */
[----:B---3--:R-:W-:Y:S01]  /*16c0*/  DFMA R6, R2, R2, R6 ;  /* 0x000000020206722b */ /* 0x008fe20000000006 */
[----:B------:R-:W-:Y:S02]  /*16d0*/  IMAD.MOV.U32 R3, RZ, RZ, 0xe00 ;  /* 0x00000e00ff037424 */ /* 0x000fe400078e00ff */
[----:B------:R-:W-:-:S05]  /*16e0*/  IMAD.MOV.U32 R2, RZ, RZ, RZ ;  /* 0x000000ffff027224 */ /* 0x000fca00078e00ff */
[----:B----4-:R-:W-:-:S08]  /*16f0*/  DFMA R6, R10, R10, R6 ;  /* 0x0000000a0a06722b */ /* 0x010fd00000000006 */
[----:B-----5:R-:W-:Y:S01]  /*1700*/  DFMA R6, R12, R12, R6 ;  /* 0x0000000c0c06722b */ /* 0x020fe20000000006 */
[----:B------:R-:W-:-:S04]  /*1710*/  IADD3 R12, P1, PT, R8, -0xe00, RZ ;  /* 0xfffff200080c7810 */ /* 0x000fc80007f3e0ff */
[----:B------:R-:W-:Y:S02]  /*1720*/  ISETP.GE.U32.AND P0, PT, R12, 0xe00, PT ;  /* 0x00000e000c00780c */ /* 0x000fe40003f06070 */
[----:B------:R-:W-:Y:S01]  /*1730*/  IADD3.X R13, PT, PT, R9, -0x1, RZ, P1, !PT ;  /* 0xffffffff090d7810 */ /* 0x000fe20000ffe4ff */
[----:B------:R-:W-:-:S03]  /*1740*/  DFMA R6, R14, R14, R6 ;  /* 0x0000000e0e06722b */ /* 0x000fc60000000006 */
[----:B------:R-:W-:-:S05]  /*1750*/  ISETP.GE.U32.AND.EX P0, PT, R13, RZ, PT, P0 ;  /* 0x000000ff0d00720c */ /* 0x000fca0003f06100 */
[----:B------:R-:W-:-:S08]  /*1760*/  DFMA R6, R16, R16, R6 ;  /* 0x000000101006722b */ /* 0x000fd00000000006 */
[----:B------:R-:W-:Y:S01]  /*1770*/  DFMA R6, R18, R18, R6 ;  /* 0x000000121206722b */ /* 0x000fe20000000006 */
[----:B------:R-:W-:Y:S10]  /*1780*/  @!P0 BRA `(.L_x_46) ;  /* 0x0000000000748947 */ /* 0x000ff40003800000 */
[----:B------:R-:W0:Y:S01]  /*1790*/  LDC.64 R8, c[0x0][0x390] ;  /* 0x0000e400ff087b82 */ /* 0x000e220000000a00 */
[----:B------:R-:W-:Y:S02]  /*17a0*/  IMAD.MOV.U32 R3, RZ, RZ, 0xe00 ;  /* 0x00000e00ff037424 */ /* 0x000fe400078e00ff */
[----:B------:R-:W-:-:S07]  /*17b0*/  IMAD.MOV.U32 R2, RZ, RZ, RZ ;  /* 0x000000ffff027224 */ /* 0x000fce00078e00ff */
.L_x_48:
[----:B------:R-:W-:-:S04]  /*17c0*/  LEA R16, P0, R3, R4, 0x3 ;  /* 0x0000000403107211 */ /* 0x000fc800078018ff */
[----:B------:R-:W-:-:S05]  /*17d0*/  LEA.HI.X R17, R3, R5, R2, 0x3, P0 ;  /* 0x0000000503117211 */ /* 0x000fca00000f1c02 */
[----:B------:R-:W2:Y:S04]  /*17e0*/  LDG.E.64 R18, desc[UR6][R16.64] ;  /* 0x0000000610127981 */ /* 0x000ea8000c1e1b00 */
[----:B------:R-:W3:Y:S04]  /*17f0*/  LDG.E.64 R20, desc[UR6][R16.64+0x1000] ;  /* 0x0010000610147981 */ /* 0x000ee8000c1e1b00 */
[----:B------:R-:W4:Y:S04]  /*1800*/  LDG.E.64 R22, desc[UR6][R16.64+0x2000] ;  /* 0x0020000610167981 */ /* 0x000f28000c1e1b00 */
[----:B------:R-:W5:Y:S04]  /*1810*/  LDG.E.64 R24, desc[UR6][R16.64+0x3000] ;  /* 0x0030000610187981 */ /* 0x000f68000c1e1b00 */
[----:B------:R-:W5:Y:S04]  /*1820*/  LDG.E.64 R26, desc[UR6][R16.64+0x4000] ;  /* 0x00400006101a7981 */ /* 0x000f68000c1e1b00 */
[----:B------:R-:W5:Y:S04]  /*1830*/  LDG.E.64 R10, desc[UR6][R16.64+0x5000] ;  /* 0x00500006100a7981 */ /* 0x000f68000c1e1b00 */
[----:B------:R-:W5:Y:S01]  /*1840*/  LDG.E.64 R14, desc[UR6][R16.64+0x6000] ;  /* 0x00600006100e7981 */ /* 0x000f62000c1e1b00 */
[----:B--2---:R-:W-:Y:S01]  /*1850*/  DFMA R6, R18, R18, R6 ;  /* 0x000000121206722b */ /* 0x004fe20000000006 */
[----:B0-----:R-:W-:-:S04]  /*1860*/  IADD3 R18, P1, PT, -R3, R8, RZ ;  /* 0x0000000803127210 */ /* 0x001fc80007f3e1ff */
[----:B------:R-:W-:-:S03]  /*1870*/  ISETP.GE.U32.AND P0, PT, R18, 0xe00, PT ;  /* 0x00000e001200780c */ /* 0x000fc60003f06070 */
[----:B---3--:R-:W-:-:S08]  /*1880*/  DFMA R6, R20, R20, R6 ;  /* 0x000000141406722b */ /* 0x008fd00000000006 */
[----:B----4-:R-:W-:-:S08]  /*1890*/  DFMA R6, R22, R22, R6 ;  /* 0x000000161606722b */ /* 0x010fd00000000006 */
[----:B-----5:R-:W-:-:S08]  /*18a0*/  DFMA R6, R24, R24, R6 ;  /* 0x000000181806722b */ /* 0x020fd00000000006 */
[----:B------:R-:W-:-:S08]  /*18b0*/  DFMA R6, R26, R26, R6 ;  /* 0x0000001a1a06722b */ /* 0x000fd00000000006 */
[----:B------:R-:W-:Y:S01]  /*18c0*/  DFMA R6, R10, R10, R6 ;  /* 0x0000000a0a06722b */ /* 0x000fe20000000006 */
[----:B------:R-:W-:-:S05]  /*18d0*/  IMAD.X R10, R9, 0x1, ~R2, P1 ;  /* 0x00000001090a7824 */ /* 0x000fca00008e0e02 */
[----:B------:R-:W-:Y:S02]  /*18e0*/  ISETP.GE.U32.AND.EX P0, PT, R10, RZ, PT, P0 ;  /* 0x000000ff0a00720c */ /* 0x000fe40003f06100 */
[----:B------:R-:W-:-:S11]  /*18f0*/  DFMA R6, R14, R14, R6 ;  /* 0x0000000e0e06722b */ /* 0x000fd60000000006 */
[----:B------:R-:W-:Y:S05]  /*1900*/  @!P0 BRA `(.L_x_47) ;  /* 0x0000000800208947 */ /* 0x000fea0003800000 */
[----:B------:R-:W-:-:S05]  /*1910*/  IADD3 R3, P0, PT, R3, 0xe00, RZ ;  /* 0x00000e0003037810 */ /* 0x000fca0007f1e0ff */
[----:B------:R-:W-:Y:S01]  /*1920*/  IMAD.X R2, RZ, RZ, R2, P0 ;  /* 0x000000ffff027224 */ /* 0x000fe200000e0602 */
[----:B------:R-:W-:-:S04]  /*1930*/  ISETP.GT.U32.AND P0, PT, R3, R12, PT ;  /* 0x0000000c0300720c */ /* 0x000fc80003f04070 */
[----:B------:R-:W-:-:S13]  /*1940*/  ISETP.GT.U32.AND.EX P0, PT, R2, R13, PT, P0 ;  /* 0x0000000d0200720c */ /* 0x000fda0003f04100 */
[----:B------:R-:W-:Y:S05]  /*1950*/  @!P0 BRA `(.L_x_48) ;  /* 0xfffffffc00988947 */ /* 0x000fea000383ffff */
.L_x_46:
[----:B------:R-:W-:Y:S01]  /*1960*/  IMAD.IADD R5, R8, 0x1, -R3 ;  /* 0x0000000108057824 */ /* 0x000fe200078e0a03 */
[----:B------:R-:W-:Y:S01]  /*1970*/  ISETP.GE.U32.AND P1, PT, R3, R8, PT ;  /* 0x000000080300720c */ /* 0x000fe20003f26070 */
[----:B------:R-:W-:Y:S03]  /*1980*/  BSSY.RECONVERGENT B1, `(.L_x_47) ;  /* 0x0000080000017945 */ /* 0x000fe60003800200 */
[----:B------:R-:W-:-:S04]  /*1990*/  ISETP.GE.AND P0, PT, R0, R5, PT ;  /* 0x000000050000720c */ /* 0x000fc80003f06270 */
[----:B------:R-:W-:-:S13]  /*19a0*/  ISETP.GE.U32.OR.EX P0, PT, R2, R9, P0, P1 ;  /* 0x000000090200720c */ /* 0x000fda0000706510 */
[----:B------:R-:W-:Y:S05]  /*19b0*/  @P0 BRA `(.L_x_49) ;  /* 0x0000000400f00947 */ /* 0x000fea0003800000 */
[----:B------:R-:W-:Y:S01]  /*19c0*/  LOP3.LUT R4, RZ, R0, RZ, 0x33, !PT ;  /* 0x00000000ff047212 */ /* 0x000fe200078e33ff */
[----:B------:R-:W-:Y:S01]  /*19d0*/  BSSY.RECONVERGENT B2, `(.L_x_50) ;  /* 0x0000038000027945 */ /* 0x000fe20003800200 */
[----:B------:R-:W-:Y:S02]  /*19e0*/  IMAD.MOV.U32 R42, RZ, RZ, R0 ;  /* 0x000000ffff2a7224 */ /* 0x000fe400078e0000 */
[----:B------:R-:W-:-:S04]  /*19f0*/  IADD3 R8, PT, PT, -R3, R8, R4 ;  /* 0x0000000803087210 */ /* 0x000fc80007ffe104 */
[C---:B------:R-:W-:Y:S02]  /*1a00*/  ISETP.GE.U32.AND P1, PT, R8.reuse, 0x1e00, PT ;  /* 0x00001e000800780c */ /* 0x040fe40003f26070 */
[----:B------:R-:W-:-:S04]  /*1a10*/  LEA.HI R4, R8, 0x1, RZ, 0x17 ;  /* 0x0000000108047811 */ /* 0x000fc800078fb8ff */
[----:B------:R-:W-:-:S04]  /*1a20*/  LOP3.LUT R5, R4, 0xf, RZ, 0xc0, !PT ;  /* 0x0000000f04057812 */ /* 0x000fc800078ec0ff */
[----:B------:R-:W-:-:S03]  /*1a30*/  ISETP.NE.AND P0, PT, R5, RZ, PT ;  /* 0x000000ff0500720c */ /* 0x000fc60003f05270 */
[----:B------:R-:W-:Y:S10]  /*1a40*/  @!P1 BRA `(.L_x_51) ;  /* 0x0000000000c09947 */ /* 0x000ff40003800000 */
[----:B------:R-:W0:Y:S01]  /*1a50*/  LDCU.64 UR4, c[0x0][0x380] ;  /* 0x00007000ff0477ac */ /* 0x000e220008000a00 */
[----:B------:R-:W-:Y:S01]  /*1a60*/  IADD3 R9, P2, PT, R0, R3, RZ ;  /* 0x0000000300097210 */ /* 0x000fe20007f5e0ff */
[----:B------:R-:W-:Y:S01]  /*1a70*/  IMAD.MOV.U32 R42, RZ, RZ, R0 ;  /* 0x000000ffff2a7224 */ /* 0x000fe200078e0000 */
[----:B------:R-:W-:-:S03]  /*1a80*/  LOP3.LUT R43, R4, 0xfffff0, RZ, 0xc0, !PT ;  /* 0x00fffff0042b7812 */ /* 0x000fc600078ec0ff */
[----:B------:R-:W-:Y:S02]  /*1a90*/  IMAD.X R10, RZ, RZ, R2, P2 ;  /* 0x000000ffff0a7224 */ /* 0x000fe400010e0602 */
[----:B------:R-:W-:Y:S01]  /*1aa0*/  IMAD.MOV R43, RZ, RZ, -R43 ;  /* 0x000000ffff2b7224 */ /* 0x000fe200078e0a2b */
[----:B0-----:R-:W-:-:S04]  /*1ab0*/  LEA R8, P1, R9, UR4, 0x3 ;  /* 0x0000000409087c11 */ /* 0x001fc8000f8218ff */
[----:B------:R-:W-:Y:S02]  /*1ac0*/  IADD3 R8, P2, PT, R8, 0x8000, RZ ;  /* 0x0000800008087810 */ /* 0x000fe40007f5e0ff */
[----:B------:R-:W-:-:S05]  /*1ad0*/  LEA.HI.X R9, R9, UR5, R10, 0x3, P1 ;  /* 0x0000000509097c11 */ /* 0x000fca00088f1c0a */
[----:B------:R-:W-:-:S07]  /*1ae0*/  IMAD.X R9, RZ, RZ, R9, P2 ;  /* 0x000000ffff097224 */ /* 0x000fce00010e0609 */
.L_x_52:
        /* <DEDUP_REMOVED lines=38> */
.L_x_51:
[----:B------:R-:W-:Y:S05]  /*1d50*/  BSYNC.RECONVERGENT B2 ;  /* 0x0000000000027941 */ /* 0x000fea0003800200 */
.L_x_50:
[----:B------:R-:W-:Y:S05]  /*1d60*/  @!P0 BRA `(.L_x_49) ;  /* 0x0000000400048947 */ /* 0x000fea0003800000 */
[----:B------:R-:W-:Y:S01]  /*1d70*/  ISETP.GE.U32.AND P1, PT, R5, 0x8, PT ;  /* 0x000000080500780c */ /* 0x000fe20003f26070 */
[----:B------:R-:W-:Y:S01]  /*1d80*/  BSSY.RECONVERGENT B2, `(.L_x_53) ;  /* 0x000001a000027945 */ /* 0x000fe20003800200 */
[----:B------:R-:W-:-:S04]  /*1d90*/  LOP3.LUT R26, R4, 0x7, RZ, 0xc0, !PT ;  /* 0x00000007041a7812 */ /* 0x000fc800078ec0ff */
[----:B------:R-:W-:-:S07]  /*1da0*/  ISETP.NE.AND P0, PT, R26, RZ, PT ;  /* 0x000000ff1a00720c */ /* 0x000fce0003f05270 */
[----:B------:R-:W-:Y:S06]  /*1db0*/  @!P1 BRA `(.L_x_54) ;  /* 0x0000000000589947 */ /* 0x000fec0003800000 */
[----:B------:R-:W0:Y:S01]  /*1dc0*/  LDCU.64 UR4, c[0x0][0x380] ;  /* 0x00007000ff0477ac */ /* 0x000e220008000a00 */
[----:B------:R-:W-:-:S05]  /*1dd0*/  IADD3 R5, P1, PT, R42, R3, RZ ;  /* 0x000000032a057210 */ /* 0x000fca0007f3e0ff */
[----:B------:R-:W-:Y:S01]  /*1de0*/  IMAD.X R10, RZ, RZ, R2, P1 ;  /* 0x000000ffff0a7224 */ /* 0x000fe200008e0602 */
        /* <DEDUP_REMOVED lines=19> */
.L_x_54:
[----:B------:R-:W-:Y:S05]  /*1f20*/  BSYNC.RECONVERGENT B2 ;  /* 0x0000000000027941 */ /* 0x000fea0003800200 */
.L_x_53:
        /* <DEDUP_REMOVED lines=20> */
.L_x_56:
[----:B------:R-:W-:Y:S05]  /*2070*/  BSYNC.RECONVERGENT B2 ;  /* 0x0000000000027941 */ /* 0x000fea0003800200 */
.L_x_55:
[----:B------:R-:W-:Y:S05]  /*2080*/  @!P0 BRA `(.L_x_49) ;  /* 0x00000000003c8947 */ /* 0x000fea0003800000 */
[----:B------:R-:W0:Y:S01]  /*2090*/  LDCU.64 UR4, c[0x0][0x380] ;  /* 0x00007000ff0477ac */ /* 0x000e220008000a00 */
[----:B------:R-:W-:Y:S01]  /*20a0*/  IADD3 R3, P0, PT, R42, R3, RZ ;  /* 0x000000032a037210 */ /* 0x000fe20007f1e0ff */
[----:B------:R-:W-:-:S04]  /*20b0*/  IMAD.MOV R4, RZ, RZ, -R16 ;  /* 0x000000ffff047224 */ /* 0x000fc800078e0a10 */
[----:B------:R-:W-:Y:S01]  /*20c0*/  IMAD.X R2, RZ, RZ, R2, P0 ;  /* 0x000000ffff027224 */ /* 0x000fe200000e0602 */
[----:B0-----:R-:W-:-:S04]  /*20d0*/  LEA R5, P1, R3, UR4, 0x3 ;  /* 0x0000000403057c11 */ /* 0x001fc8000f8218ff */
[----:B------:R-:W-:-:S09]  /*20e0*/  LEA.HI.X R8, R3, UR5, R2, 0x3, P1 ;  /* 0x0000000503087c11 */ /* 0x000fd200088f1c02 */
.L_x_57:
        /* <DEDUP_REMOVED lines=9> */
.L_x_49:
[----:B------:R-:W-:Y:S05]  /*2180*/  BSYNC.RECONVERGENT B1 ;  /* 0x0000000000017941 */ /* 0x000fea0003800200 */
.L_x_47:
        /* <DEDUP_REMOVED lines=40> */
[----:B------:R-:W-:-:S03]  /*2410*/  FSEL R5, R5, R3, P0 ;  /* 0x0000000305057208 */ /* 0x000fc60000000000 */
[----:B0-----:R-:W-:Y:S02]  /*2420*/  IMAD.MOV.U32 R2, RZ, RZ, R0 ;  /* 0x000000ffff027224 */ /* 0x001fe400078e0000 */
[----:B------:R-:W-:-:S04]  /*2430*/  IMAD.MOV.U32 R3, RZ, RZ, R5 ;  /* 0x000000ffff037224 */ /* 0x000fc800078e0005 */
[----:B------:R-:W-:Y:S05]  /*2440*/  @P1 BRA `(.L_x_45) ;  /* 0x0000000000681947 */ /* 0x000fea0003800000 */
        /* <DEDUP_REMOVED lines=26> */
.L_x_45:
[----:B------:R-:W-:Y:S05]  /*25f0*/  BSYNC.RECONVERGENT B0 ;  /* 0x0000000000007941 */ /* 0x000fea0003800200 */
.L_x_30:
[----:B------:R-:W-:Y:S05]  /*2600*/  @P1 EXIT ;  /* 0x000000000000194d */ /* 0x000fea0003800000 */
[----:B------:R-:W0:Y:S01]  /*2610*/  LDCU.64 UR4, c[0x0][0x3a0] ;  /* 0x00007400ff0477ac */ /* 0x000e220008000a00 */
[----:B------:R-:W1:Y:S01]  /*2620*/  LDC.64 R4, c[0x0][0x388] ;  /* 0x0000e200ff047b82 */ /* 0x000e620000000a00 */
[----:B0-----:R-:W-:-:S07]  /*2630*/  DADD R2, R2, UR4 ;  /* 0x0000000402027e29 */ /* 0x001fce0008000000 */
[----:B-1----:R-:W-:Y:S01]  /*2640*/  STG.E.64 desc[UR6][R4.64], R2 ;  /* 0x0000000204007986 */ /* 0x002fe2000c101b06 */
[----:B------:R-:W-:Y:S05]  /*2650*/  EXIT ;  /* 0x000000000000794d */ /* 0x000fea0003800000 */
.L_x_58:
        /* <DEDUP_REMOVED lines=10> */
.L_x_350:


//--------------------- .text._ZN3cub18CUB_300001_SM_10006detail6reduce18DeviceReduceKernelINS2_10policy_hubIdjN4cuda3std3__44plusIdEEE10Policy1000EN6thrust24THRUST_300001_SM_1000_NS6detail15normal_iteratorINSD_10device_ptrIdEEEEjS9_d12unary_squareIdEEEvT0_PT3_T1_NS0_13GridEvenShareISO_EET2_T4_ --------------------------
	.section	.text._ZN3cub18CUB_300001_SM_10006detail6reduce18DeviceReduceKernelINS2_10policy_hubIdjN4cuda3std3__44plusIdEEE10Policy1000EN6thrust24THRUST_300001_SM_1000_NS6detail15normal_iteratorINSD_10device_ptrIdEEEEjS9_d12unary_squareIdEEEvT0_PT3_T1_NS0_13GridEvenShareISO_EET2_T4_,"ax",@progbits
	.align	128
        .global         _ZN3cub18CUB_300001_SM_10006detail6reduce18DeviceReduceKernelINS2_10policy_hubIdjN4cuda3std3__44plusIdEEE10Policy1000EN6thrust24THRUST_300001_SM_1000_NS6detail15normal_iteratorINSD_10device_ptrIdEEEEjS9_d12unary_squareIdEEEvT0_PT3_T1_NS0_13GridEvenShareISO_EET2_T4_
        .type           _ZN3cub18CUB_300001_SM_10006detail6reduce18DeviceReduceKernelINS2_10policy_hubIdjN4cuda3std3__44plusIdEEE10Policy1000EN6thrust24THRUST_300001_SM_1000_NS6detail15normal_iteratorINSD_10device_ptrIdEEEEjS9_d12unary_squareIdEEEvT0_PT3_T1_NS0_13GridEvenShareISO_EET2_T4_,@function
        .size           _ZN3cub18CUB_300001_SM_10006detail6reduce18DeviceReduceKernelINS2_10policy_hubIdjN4cuda3std3__44plusIdEEE10Policy1000EN6thrust24THRUST_300001_SM_1000_NS6detail15normal_iteratorINSD_10device_ptrIdEEEEjS9_d12unary_squareIdEEEvT0_PT3_T1_NS0_13GridEvenShareISO_EET2_T4_,(.L_x_351 - _ZN3cub18CUB_300001_SM_10006detail6reduce18DeviceReduceKernelINS2_10policy_hubIdjN4cuda3std3__44plusIdEEE10Policy1000EN6thrust24THRUST_300001_SM_1000_NS6detail15normal_iteratorINSD_10device_ptrIdEEEEjS9_d12unary_squareIdEEEvT0_PT3_T1_NS0_13GridEvenShareISO_EET2_T4_)
        .other          _ZN3cub18CUB_300001_SM_10006detail6reduce18DeviceReduceKernelINS2_10policy_hubIdjN4cuda3std3__44plusIdEEE10Policy1000EN6thrust24THRUST_300001_SM_1000_NS6detail15normal_iteratorINSD_10device_ptrIdEEEEjS9_d12unary_squareIdEEEvT0_PT3_T1_NS0_13GridEvenShareISO_EET2_T4_,@"STO_CUDA_ENTRY STV_DEFAULT"
_ZN3cub18CUB_300001_SM_10006detail6reduce18DeviceReduceKernelINS2_10policy_hubIdjN4cuda3std3__44plusIdEEE10Policy1000EN6thrust24THRUST_300001_SM_1000_NS6detail15normal_iteratorINSD_10device_ptrIdEEEEjS9_d12unary_squareIdEEEvT0_PT3_T1_NS0_13GridEvenShareISO_EET2_T4_:
.text._ZN3cub18CUB_300001_SM_10006detail6reduce18DeviceReduceKernelINS2_10policy_hubIdjN4cuda3std3__44plusIdEEE10Policy1000EN6thrust24THRUST_300001_SM_1000_NS6detail15normal_iteratorINSD_10device_ptrIdEEEEjS9_d12unary_squareIdEEEvT0_PT3_T1_NS0_13GridEvenShareISO_EET2_T4_:
[----:B------:R-:W-:Y:S01]  /*0000*/  LDC R1, c[0x0][0x37c] ;  /* 0x0000df00ff017b82 */ /* 0x000fe20000000800 */
[----:B------:R-:W0:Y:S07]  /*0010*/  S2R R0, SR_CTAID.X ;  /* 0x0000000000007919 */ /* 0x000e2e0000002500 */
[----:B------:R-:W1:Y:S01]  /*0020*/  LDC.64 R14, c[0x0][0x3a8] ;  /* 0x0000ea00ff0e7b82 */ /* 0x000e620000000a00 */
[----:B------:R-:W2:Y:S01]  /*0030*/  LDCU.64 UR6, c[0x0][0x358] ;  /* 0x00006b00ff0677ac */ /* 0x000ea20008000a00 */
[----:B------:R-:W-:Y:S01]  /*0040*/  BSSY.RECONVERGENT B0, `(.L_x_59) ;  /* 0x00002d6000007945 */ /* 0x000fe20003800200 */
[----:B-1----:R-:W-:-:S02]  /*0050*/  IMAD R5, R15, 0x1400, RZ ;  /* 0x000014000f057824 */ /* 0x002fc400078e02ff */
[----:B0-----:R-:W-:-:S05]  /*0060*/  IMAD R2, R0, -0x1400, R14 ;  /* 0xffffec0000027824 */ /* 0x001fca00078e020e */
[----:B------:R-:W-:-:S13]  /*0070*/  ISETP.GT.U32.AND P0, PT, R2, 0x13ff, PT ;  /* 0x000013ff0200780c */ /* 0x000fda0003f04070 */
[----:B--2---:R-:W-:Y:S05]  /*0080*/  @P0 BRA `(.L_x_60) ;  /* 0x0000001800400947 */ /* 0x004fea0003800000 */
[----:B------:R-:W0:Y:S01]  /*0090*/  S2R R3, SR_TID.X ;  /* 0x0000000000037919 */ /* 0x000e220000002100 */
[----:B------:R-:W-:Y:S01]  /*00a0*/  BSSY.RECONVERGENT B1, `(.L_x_61) ;  /* 0x000000b000017945 */ /* 0x000fe20003800200 */
[----:B------:R-:W-:Y:S02]  /*00b0*/  CS2R R8, SRZ ;  /* 0x0000000000087805 */ /* 0x000fe4000001ff00 */
[----:B0-----:R-:W-:Y:S01]  /*00c0*/  ISETP.GE.U32.AND P0, PT, R3, R2, PT ;  /* 0x000000020300720c */ /* 0x001fe20003f06070 */
[----:B------:R-:W-:-:S12]  /*00d0*/  IMAD.MOV.U32 R7, RZ, RZ, R3 ;  /* 0x000000ffff077224 */ /* 0x000fd800078e0003 */
[----:B------:R-:W-:Y:S05]  /*00e0*/  @P0 BRA `(.L_x_62) ;  /* 0x0000000000180947 */ /* 0x000fea0003800000 */
[----:B------:R-:W0:Y:S01]  /*00f0*/  LDC.64 R4, c[0x0][0x380] ;  /* 0x0000e000ff047b82 */ /* 0x000e220000000a00 */
[----:B------:R-:W-:-:S04]  /*0100*/  IMAD R7, R0, 0x1400, R3 ;  /* 0x0000140000077824 */ /* 0x000fc800078e0203 */
[----:B0-----:R-:W-:-:S06]  /*0110*/  IMAD.WIDE.U32 R4, R7, 0x8, R4 ;  /* 0x0000000807047825 */ /* 0x001fcc00078e0004 */
[----:B------:R-:W2:Y:S01]  /*0120*/  LDG.E.64 R4, desc[UR6][R4.64] ;  /* 0x0000000604047981 */ /* 0x000ea2000c1e1b00 */
[----:B------:R-:W-:Y:S01]  /*0130*/  VIADD R7, R3, 0x280 ;  /* 0x0000028003077836 */ /* 0x000fe20000000000 */
[----:B--2---:R-:W-:-:S11]  /*0140*/  DMUL R8, R4, R4 ;  /* 0x0000000404087228 */ /* 0x004fd60000000000 */
.L_x_62:
[----:B------:R-:W-:Y:S05]  /*0150*/  BSYNC.RECONVERGENT B1 ;  /* 0x0000000000017941 */ /* 0x000fea0003800200 */
.L_x_61:
[----:B------:R-:W-:Y:S01]  /*0160*/  ISETP.GE.U32.AND P0, PT, R7, R2, PT ;  /* 0x000000020700720c */ /* 0x000fe20003f06070 */
[----:B------:R-:W-:-:S12]  /*0170*/  BSSY.RECONVERGENT B1, `(.L_x_63) ;  /* 0x00000a6000017945 */ /* 0x000fd80003800200 */
[----:B------:R-:W-:Y:S05]  /*0180*/  @P0 BRA `(.L_x_64) ;  /* 0x0000000800900947 */ /* 0x000fea0003800000 */
[----:B------:R-:W-:Y:S01]  /*0190*/  LOP3.LUT R5, RZ, R7, RZ, 0x33, !PT ;  /* 0x00000007ff057212 */ /* 0x000fe200078e33ff */
[----:B------:R-:W-:Y:S04]  /*01a0*/  BSSY.RECONVERGENT B2, `(.L_x_65) ;  /* 0x0000054000027945 */ /* 0x000fe80003800200 */
[----:B------:R-:W-:-:S04]  /*01b0*/  IMAD.IADD R5, R5, 0x1, R14 ;  /* 0x0000000105057824 */ /* 0x000fc800078e020e */
[----:B------:R-:W-:-:S04]  /*01c0*/  IMAD R5, R0, -0x1400, R5 ;  /* 0xffffec0000057824 */ /* 0x000fc800078e0205 */
[C---:B------:R-:W-:Y:S01]  /*01d0*/  IMAD.HI.U32 R4, R5.reuse, -0x33333333, RZ ;  /* 0xcccccccd05047827 */ /* 0x040fe200078e00ff */
[----:B------:R-:W-:-:S04]  /*01e0*/  ISETP.GE.U32.AND P0, PT, R5, 0x2580, PT ;  /* 0x000025800500780c */ /* 0x000fc80003f06070 */
[----:B------:R-:W-:-:S04]  /*01f0*/  LEA.HI R5, R4, 0x1, RZ, 0x17 ;  /* 0x0000000104057811 */ /* 0x000fc800078fb8ff */
[----:B------:R-:W-:-:S05]  /*0200*/  LOP3.LUT R24, R5, 0xf, RZ, 0xc0, !PT ;  /* 0x0000000f05187812 */ /* 0x000fca00078ec0ff */
[----:B------:R-:W-:Y:S05]  /*0210*/  @!P0 BRA `(.L_x_66) ;  /* 0x0000000400308947 */ /* 0x000fea0003800000 */
[----:B------:R-:W-:Y:S01]  /*0220*/  LOP3.LUT R26, R5, 0xfffff0, RZ, 0xc0, !PT ;  /* 0x00fffff0051a7812 */ /* 0x000fe200078ec0ff */
[----:B------:R-:W-:Y:S01]  /*0230*/  BSSY.RECONVERGENT B3, `(.L_x_67) ;  /* 0x0000049000037945 */ /* 0x000fe20003800200 */
[----:B------:R-:W-:Y:S02]  /*0240*/  VIADD R4, R7, 0x1400 ;  /* 0x0000140007047836 */ /* 0x000fe40000000000 */
[----:B------:R-:W-:Y:S02]  /*0250*/  IMAD R25, R0, 0x1400, R7 ;  /* 0x0000140000197824 */ /* 0x000fe400078e0207 */
[----:B------:R-:W-:-:S07]  /*0260*/  IMAD.MOV R26, RZ, RZ, -R26 ;  /* 0x000000ffff1a7224 */ /* 0x000fce00078e0a1a */
.L_x_68:
[----:B------:R-:W0:Y:S01]  /*0270*/  LDC.64 R6, c[0x0][0x380] ;  /* 0x0000e000ff067b82 */ /* 0x000e220000000a00 */
[C---:B------:R-:W-:Y:S02]  /*0280*/  VIADD R21, R25.reuse, 0x280 ;  /* 0x0000028019157836 */ /* 0x040fe40000000000 */
[----:B0-----:R-:W-:-:S04]  /*0290*/  IMAD.WIDE.U32 R10, R25, 0x8, R6 ;  /* 0x00000008190a7825 */ /* 0x001fc800078e0006 */
[--C-:B------:R-:W-:Y:S02]  /*02a0*/  IMAD.WIDE.U32 R20, R21, 0x8, R6.reuse ;  /* 0x0000000815147825 */ /* 0x100fe400078e0006 */
[----:B------:R-:W2:Y:S04]  /*02b0*/  LDG.E.64 R10, desc[UR6][R10.64] ;  /* 0x000000060a0a7981 */ /* 0x000ea8000c1e1b00 */
[----:B------:R-:W3:Y:S01]  /*02c0*/  LDG.E.64 R20, desc[UR6][R20.64] ;  /* 0x0000000614147981 */ /* 0x000ee2000c1e1b00 */
[C---:B------:R-:W-:Y:S02]  /*02d0*/  VIADD R19, R25.reuse, 0x500 ;  /* 0x0000050019137836 */ /* 0x040fe40000000000 */
[----:B------:R-:W-:Y:S02]  /*02e0*/  VIADD R17, R25, 0x780 ;  /* 0x0000078019117836 */ /* 0x000fe40000000000 */
[----:B------:R-:W-:-:S04]  /*02f0*/  IMAD.WIDE.U32 R18, R19, 0x8, R6 ;  /* 0x0000000813127825 */ /* 0x000fc800078e0006 */
[--C-:B------:R-:W-:Y:S02]  /*0300*/  IMAD.WIDE.U32 R16, R17, 0x8, R6.reuse ;  /* 0x0000000811107825 */ /* 0x100fe400078e0006 */
[----:B------:R-:W4:Y:S02]  /*0310*/  LDG.E.64 R18, desc[UR6][R18.64] ;  /* 0x0000000612127981 */ /* 0x000f24000c1e1b00 */
[C---:B------:R-:W-:Y:S02]  /*0320*/  VIADD R15, R25.reuse, 0xa00 ;  /* 0x00000a00190f7836 */ /* 0x040fe40000000000 */
[----:B------:R-:W5:Y:S01]  /*0330*/  LDG.E.64 R16, desc[UR6][R16.64] ;  /* 0x0000000610107981 */ /* 0x000f62000c1e1b00 */
[----:B------:R-:W-:Y:S02]  /*0340*/  VIADD R13, R25, 0xc80 ;  /* 0x00000c80190d7836 */ /* 0x000fe40000000000 */
[----:B------:R-:W-:-:S04]  /*0350*/  IMAD.WIDE.U32 R14, R15, 0x8, R6 ;  /* 0x000000080f0e7825 */ /* 0x000fc800078e0006 */
[--C-:B------:R-:W-:Y:S02]  /*0360*/  IMAD.WIDE.U32 R12, R13, 0x8, R6.reuse ;  /* 0x000000080d0c7825 */ /* 0x100fe400078e0006 */
[----:B------:R-:W5:Y:S02]  /*0370*/  LDG.E.64 R14, desc[UR6][R14.64] ;  /* 0x000000060e0e7981 */ /* 0x000f64000c1e1b00 */
[----:B------:R-:W-:Y:S02]  /*0380*/  VIADD R23, R25, 0xf00 ;  /* 0x00000f0019177836 */ /* 0x000fe40000000000 */
[----:B------:R-:W5:Y:S01]  /*0390*/  LDG.E.64 R12, desc[UR6][R12.64] ;  /* 0x000000060c0c7981 */ /* 0x000f62000c1e1b00 */
[----:B--2---:R-:W-:Y:S01]  /*03a0*/  DFMA R8, R10, R10, R8 ;  /* 0x0000000a0a08722b */ /* 0x004fe20000000008 */
[----:B------:R-:W-:-:S04]  /*03b0*/  IMAD.WIDE.U32 R10, R23, 0x8, R6 ;  /* 0x00000008170a7825 */ /* 0x000fc800078e0006 */
[----:B------:R-:W-:Y:S02]  /*03c0*/  VIADD R23, R25, 0x1180 ;  /* 0x0000118019177836 */ /* 0x000fe40000000000 */
[----:B------:R-:W2:Y:S01]  /*03d0*/  LDG.E.64 R10, desc[UR6][R10.64] ;  /* 0x000000060a0a7981 */ /* 0x000ea2000c1e1b00 */
[----:B---3--:R-:W-:Y:S01]  /*03e0*/  DFMA R20, R20, R20, R8 ;  /* 0x000000141414722b */ /* 0x008fe20000000008 */
[----:B------:R-:W-:-:S04]  /*03f0*/  IMAD.WIDE.U32 R8, R23, 0x8, R6 ;  /* 0x0000000817087825 */ /* 0x000fc800078e0006 */
[----:B------:R-:W-:Y:S02]  /*0400*/  VIADD R23, R25, 0x1400 ;  /* 0x0000140019177836 */ /* 0x000fe40000000000 */
[----:B------:R-:W3:Y:S02]  /*0410*/  LDG.E.64 R8, desc[UR6][R8.64] ;  /* 0x0000000608087981 */ /* 0x000ee4000c1e1b00 */
[----:B------:R-:W-:-:S06]  /*0420*/  IMAD.WIDE.U32 R22, R23, 0x8, R6 ;  /* 0x0000000817167825 */ /* 0x000fcc00078e0006 */
[----:B------:R-:W3:Y:S01]  /*0430*/  LDG.E.64 R22, desc[UR6][R22.64] ;  /* 0x0000000616167981 */ /* 0x000ee2000c1e1b00 */
[----:B----4-:R-:W-:Y:S01]  /*0440*/  DFMA R18, R18, R18, R20 ;  /* 0x000000121212722b */ /* 0x010fe20000000014 */
[----:B------:R-:W-:-:S07]  /*0450*/  VIADD R21, R25, 0x1680 ;  /* 0x0000168019157836 */ /* 0x000fce0000000000 */
[----:B-----5:R-:W-:Y:S01]  /*0460*/  DFMA R18, R16, R16, R18 ;  /* 0x000000101012722b */ /* 0x020fe20000000012 */
[----:B------:R-:W-:Y:S01]  /*0470*/  IMAD.WIDE.U32 R16, R21, 0x8, R6 ;  /* 0x0000000815107825 */ /* 0x000fe200078e0006 */
[----:B------:R-:W-:-:S05]  /*0480*/  IADD3 R21, PT, PT, R25, 0x1900, RZ ;  /* 0x0000190019157810 */ /* 0x000fca0007ffe0ff */
[----:B------:R-:W4:Y:S01]  /*0490*/  LDG.E.64 R16, desc[UR6][R16.64] ;  /* 0x0000000610107981 */ /* 0x000f22000c1e1b00 */
[----:B------:R-:W-:Y:S01]  /*04a0*/  DFMA R18, R14, R14, R18 ;  /* 0x0000000e0e12722b */ /* 0x000fe20000000012 */
[----:B------:R-:W-:-:S04]  /*04b0*/  IMAD.WIDE.U32 R14, R21, 0x8, R6 ;  /* 0x00000008150e7825 */ /* 0x000fc800078e0006 */
[----:B------:R-:W-:Y:S02]  /*04c0*/  VIADD R21, R25, 0x1b80 ;  /* 0x00001b8019157836 */ /* 0x000fe40000000000 */
[----:B------:R-:W5:Y:S01]  /*04d0*/  LDG.E.64 R14, desc[UR6][R14.64] ;  /* 0x000000060e0e7981 */ /* 0x000f62000c1e1b00 */
[----:B------:R-:W-:Y:S01]  /*04e0*/  DFMA R18, R12, R12, R18 ;  /* 0x0000000c0c12722b */ /* 0x000fe20000000012 */
[----:B------:R-:W-:-:S04]  /*04f0*/  IMAD.WIDE.U32 R12, R21, 0x8, R6 ;  /* 0x00000008150c7825 */ /* 0x000fc800078e0006 */
        /* <DEDUP_REMOVED lines=9> */
[----:B------:R-:W3:Y:S01]  /*0590*/  LDG.E.64 R8, desc[UR6][R8.64] ;  /* 0x0000000608087981 */ /* 0x000ee2000c1e1b00 */
[----:B------:R-:W-:Y:S01]  /*05a0*/  DFMA R22, R22, R22, R18 ;  /* 0x000000161616722b */ /* 0x000fe20000000012 */
[----:B------:R-:W-:-:S04]  /*05b0*/  IMAD.WIDE.U32 R18, R21, 0x8, R6 ;  /* 0x0000000815127825 */ /* 0x000fc800078e0006 */
[----:B------:R-:W-:Y:S02]  /*05c0*/  VIADD R21, R25, 0x2580 ;  /* 0x0000258019157836 */ /* 0x000fe40000000000 */
[----:B------:R-:W3:Y:S02]  /*05d0*/  LDG.E.64 R18, desc[UR6][R18.64] ;  /* 0x0000000612127981 */ /* 0x000ee4000c1e1b00 */
[----:B------:R-:W-:-:S06]  /*05e0*/  IMAD.WIDE.U32 R6, R21, 0x8, R6 ;  /* 0x0000000815067825 */ /* 0x000fcc00078e0006 */
[----:B------:R-:W3:Y:S01]  /*05f0*/  LDG.E.64 R6, desc[UR6][R6.64] ;  /* 0x0000000606067981 */ /* 0x000ee2000c1e1b00 */
[----:B----4-:R-:W-:Y:S01]  /*0600*/  DFMA R22, R16, R16, R22 ;  /* 0x000000101016722b */ /* 0x010fe20000000016 */
[----:B------:R-:W-:Y:S02]  /*0610*/  VIADD R26, R26, 0x10 ;  /* 0x000000101a1a7836 */ /* 0x000fe40000000000 */
[----:B------:R-:W-:Y:S02]  /*0620*/  VIADD R4, R4, 0x2800 ;  /* 0x0000280004047836 */ /* 0x000fe40000000000 */
[----:B------:R-:W-:Y:S01]  /*0630*/  VIADD R25, R25, 0x2800 ;  /* 0x0000280019197836 */ /* 0x000fe20000000000 */
[----:B------:R-:W-:Y:S02]  /*0640*/  ISETP.NE.AND P0, PT, R26, RZ, PT ;  /* 0x000000ff1a00720c */ /* 0x000fe40003f05270 */
[----:B-----5:R-:W-:-:S08]  /*0650*/  DFMA R22, R14, R14, R22 ;  /* 0x0000000e0e16722b */ /* 0x020fd00000000016 */
[----:B------:R-:W-:-:S08]  /*0660*/  DFMA R22, R12, R12, R22 ;  /* 0x0000000c0c16722b */ /* 0x000fd00000000016 */
[----:B--2---:R-:W-:-:S08]  /*0670*/  DFMA R22, R10, R10, R22 ;  /* 0x0000000a0a16722b */ /* 0x004fd00000000016 */
[----:B---3--:R-:W-:-:S08]  /*0680*/  DFMA R22, R8, R8, R22 ;  /* 0x000000080816722b */ /* 0x008fd00000000016 */
[----:B------:R-:W-:-:S08]  /*0690*/  DFMA R22, R18, R18, R22 ;  /* 0x000000121216722b */ /* 0x000fd00000000016 */
[----:B------:R-:W-:Y:S01]  /*06a0*/  DFMA R8, R6, R6, R22 ;  /* 0x000000060608722b */ /* 0x000fe20000000016 */
[----:B------:R-:W-:Y:S10]  /*06b0*/  @P0 BRA `(.L_x_68) ;  /* 0xfffffff800ec0947 */ /* 0x000ff4000383ffff */
[----:B------:R-:W-:Y:S05]  /*06c0*/  BSYNC.RECONVERGENT B3 ;  /* 0x0000000000037941 */ /* 0x000fea0003800200 */
.L_x_67:
[----:B------:R-:W-:-:S07]  /*06d0*/  VIADD R7, R4, 0xffffec00 ;  /* 0xffffec0004077836 */ /* 0x000fce0000000000 */
.L_x_66:
[----:B------:R-:W-:Y:S05]  /*06e0*/  BSYNC.RECONVERGENT B2 ;  /* 0x0000000000027941 */ /* 0x000fea0003800200 */
.L_x_65:
[----:B------:R-:W-:-:S13]  /*06f0*/  ISETP.NE.AND P0, PT, R24, RZ, PT ;  /* 0x000000ff1800720c */ /* 0x000fda0003f05270 */
[----:B------:R-:W-:Y:S05]  /*0700*/  @!P0 BRA `(.L_x_64) ;  /* 0x0000000400308947 */ /* 0x000fea0003800000 */
[----:B------:R-:W-:Y:S01]  /*0710*/  ISETP.GE.U32.AND P0, PT, R24, 0x8, PT ;  /* 0x000000081800780c */ /* 0x000fe20003f06070 */
[----:B------:R-:W-:Y:S01]  /*0720*/  BSSY.RECONVERGENT B2, `(.L_x_69) ;  /* 0x0000026000027945 */ /* 0x000fe20003800200 */
[----:B------:R-:W-:-:S04]  /*0730*/  LOP3.LUT R4, R5, 0x7, RZ, 0xc0, !PT ;  /* 0x0000000705047812 */ /* 0x000fc800078ec0ff */
[----:B------:R-:W-:-:S07]  /*0740*/  ISETP.NE.AND P1, PT, R4, RZ, PT ;  /* 0x000000ff0400720c */ /* 0x000fce0003f25270 */
[----:B------:R-:W-:Y:S06]  /*0750*/  @!P0 BRA `(.L_x_70) ;  /* 0x0000000000888947 */ /* 0x000fec0003800000 */
[----:B------:R-:W0:Y:S01]  /*0760*/  LDC.64 R24, c[0x0][0x380] ;  /* 0x0000e000ff187b82 */ /* 0x000e220000000a00 */
[----:B------:R-:W-:-:S04]  /*0770*/  IMAD R27, R0, 0x1400, R7 ;  /* 0x00001400001b7824 */ /* 0x000fc800078e0207 */
[C---:B------:R-:W-:Y:S02]  /*0780*/  VIADD R21, R27.reuse, 0x280 ;  /* 0x000002801b157836 */ /* 0x040fe40000000000 */
[C---:B------:R-:W-:Y:S02]  /*0790*/  VIADD R19, R27.reuse, 0x500 ;  /* 0x000005001b137836 */ /* 0x040fe40000000000 */
[----:B0-----:R-:W-:-:S04]  /*07a0*/  IMAD.WIDE.U32 R22, R27, 0x8, R24 ;  /* 0x000000081b167825 */ /* 0x001fc800078e0018 */
[--C-:B------:R-:W-:Y:S02]  /*07b0*/  IMAD.WIDE.U32 R20, R21, 0x8, R24.reuse ;  /* 0x0000000815147825 */ /* 0x100fe400078e0018 */
[----:B------:R-:W2:Y:S02]  /*07c0*/  LDG.E.64 R22, desc[UR6][R22.64] ;  /* 0x0000000616167981 */ /* 0x000ea4000c1e1b00 */
[--C-:B------:R-:W-:Y:S02]  /*07d0*/  IMAD.WIDE.U32 R18, R19, 0x8, R24.reuse ;  /* 0x0000000813127825 */ /* 0x100fe400078e0018 */
[----:B------:R-:W3:Y:S02]  /*07e0*/  LDG.E.64 R20, desc[UR6][R20.64] ;  /* 0x0000000614147981 */ /* 0x000ee4000c1e1b00 */
[C---:B------:R-:W-:Y:S02]  /*07f0*/  VIADD R17, R27.reuse, 0x780 ;  /* 0x000007801b117836 */ /* 0x040fe40000000000 */
[----:B------:R-:W4:Y:S01]  /*0800*/  LDG.E.64 R18, desc[UR6][R18.64] ;  /* 0x0000000612127981 */ /* 0x000f22000c1e1b00 */
[----:B------:R-:W-:Y:S01]  /*0810*/  IADD3 R15, PT, PT, R27, 0xa00, RZ ;  /* 0x00000a001b0f7810 */ /* 0x000fe20007ffe0ff */
[----:B------:R-:W-:-:S04]  /*0820*/  IMAD.WIDE.U32 R16, R17, 0x8, R24 ;  /* 0x0000000811107825 */ /* 0x000fc800078e0018 */
[--C-:B------:R-:W-:Y:S02]  /*0830*/  IMAD.WIDE.U32 R14, R15, 0x8, R24.reuse ;  /* 0x000000080f0e7825 */ /* 0x100fe400078e0018 */
[----:B------:R-:W5:Y:S02]  /*0840*/  LDG.E.64 R16, desc[UR6][R16.64] ;  /* 0x0000000610107981 */ /* 0x000f64000c1e1b00 */
[C---:B------:R-:W-:Y:S02]  /*0850*/  VIADD R13, R27.reuse, 0xc80 ;  /* 0x00000c801b0d7836 */ /* 0x040fe40000000000 */
[----:B------:R-:W5:Y:S01]  /*0860*/  LDG.E.64 R14, desc[UR6][R14.64] ;  /* 0x000000060e0e7981 */ /* 0x000f62000c1e1b00 */
[----:B------:R-:W-:Y:S02]  /*0870*/  VIADD R11, R27, 0xf00 ;  /* 0x00000f001b0b7836 */ /* 0x000fe40000000000 */
[----:B------:R-:W-:-:S04]  /*0880*/  IMAD.WIDE.U32 R12, R13, 0x8, R24 ;  /* 0x000000080d0c7825 */ /* 0x000fc800078e0018 */
[--C-:B------:R-:W-:Y:S02]  /*0890*/  IMAD.WIDE.U32 R10, R11, 0x8, R24.reuse ;  /* 0x000000080b0a7825 */ /* 0x100fe400078e0018 */
[----:B------:R-:W5:Y:S02]  /*08a0*/  LDG.E.64 R12, desc[UR6][R12.64] ;  /* 0x000000060c0c7981 */ /* 0x000f64000c1e1b00 */
[----:B------:R-:W-:Y:S02]  /*08b0*/  VIADD R27, R27, 0x1180 ;  /* 0x000011801b1b7836 */ /* 0x000fe40000000000 */
[----:B------:R-:W5:Y:S02]  /*08c0*/  LDG.E.64 R10, desc[UR6][R10.64] ;  /* 0x000000060a0a7981 */ /* 0x000f64000c1e1b00 */
[----:B------:R-:W-:-:S06]  /*08d0*/  IMAD.WIDE.U32 R24, R27, 0x8, R24 ;  /* 0x000000081b187825 */ /* 0x000fcc00078e0018 */
        /* <DEDUP_REMOVED lines=10> */
.L_x_70:
[----:B------:R-:W-:Y:S05]  /*0980*/  BSYNC.RECONVERGENT B2 ;  /* 0x0000000000027941 */ /* 0x000fea0003800200 */
.L_x_69:
        /* <DEDUP_REMOVED lines=15> */
[----:B------:R-:W-:Y:S02]  /*0a80*/  VIADD R19, R19, 0x780 ;  /* 0x0000078013137836 */ /* 0x000fe40000000000 */
[----:B------:R-:W4:Y:S02]  /*0a90*/  LDG.E.64 R16, desc[UR6][R16.64] ;  /* 0x0000000610107981 */ /* 0x000f24000c1e1b00 */
[----:B------:R-:W-:-:S06]  /*0aa0*/  IMAD.WIDE.U32 R14, R19, 0x8, R14 ;  /* 0x00000008130e7825 */ /* 0x000fcc00078e000e */
[----:B------:R-:W5:Y:S01]  /*0ab0*/  LDG.E.64 R14, desc[UR6][R14.64] ;  /* 0x000000060e0e7981 */ /* 0x000f62000c1e1b00 */
[----:B------:R-:W-:Y:S01]  /*0ac0*/  VIADD R7, R7, 0xa00 ;  /* 0x00000a0007077836 */ /* 0x000fe20000000000 */
[----:B--2---:R-:W-:-:S08]  /*0ad0*/  DFMA R8, R10, R10, R8 ;  /* 0x0000000a0a08722b */ /* 0x004fd00000000008 */
[----:B---3--:R-:W-:-:S08]  /*0ae0*/  DFMA R8, R12, R12, R8 ;  /* 0x0000000c0c08722b */ /* 0x008fd00000000008 */
[----:B----4-:R-:W-:-:S08]  /*0af0*/  DFMA R8, R16, R16, R8 ;  /* 0x000000101008722b */ /* 0x010fd00000000008 */
[----:B-----5:R-:W-:-:S11]  /*0b00*/  DFMA R8, R14, R14, R8 ;  /* 0x0000000e0e08722b */ /* 0x020fd60000000008 */
.L_x_72:
[----:B------:R-:W-:Y:S05]  /*0b10*/  BSYNC.RECONVERGENT B2 ;  /* 0x0000000000027941 */ /* 0x000fea0003800200 */
.L_x_71:
[----:B------:R-:W-:Y:S05]  /*0b20*/  @!P1 BRA `(.L_x_64) ;  /* 0x0000000000289947 */ /* 0x000fea0003800000 */
[----:B------:R-:W0:Y:S01]  /*0b30*/  LDC.64 R10, c[0x0][0x380] ;  /* 0x0000e000ff0a7b82 */ /* 0x000e220000000a00 */
[----:B------:R-:W-:Y:S02]  /*0b40*/  IMAD R7, R0, 0x1400, R7 ;  /* 0x0000140000077824 */ /* 0x000fe400078e0207 */
[----:B------:R-:W-:-:S07]  /*0b50*/  IMAD.MOV R6, RZ, RZ, -R5 ;  /* 0x000000ffff067224 */ /* 0x000fce00078e0a05 */
.L_x_73:
[----:B0-----:R-:W-:-:S06]  /*0b60*/  IMAD.WIDE.U32 R4, R7, 0x8, R10 ;  /* 0x0000000807047825 */ /* 0x001fcc00078e000a */
[----:B------:R-:W2:Y:S01]  /*0b70*/  LDG.E.64 R4, desc[UR6][R4.64] ;  /* 0x0000000604047981 */ /* 0x000ea2000c1e1b00 */
[----:B------:R-:W-:Y:S02]  /*0b80*/  VIADD R6, R6, 0x1 ;  /* 0x0000000106067836 */ /* 0x000fe40000000000 */
[----:B------:R-:W-:-:S03]  /*0b90*/  VIADD R7, R7, 0x280 ;  /* 0x0000028007077836 */ /* 0x000fc60000000000 */
[----:B------:R-:W-:Y:S01]  /*0ba0*/  ISETP.NE.AND P0, PT, R6, RZ, PT ;  /* 0x000000ff0600720c */ /* 0x000fe20003f05270 */
[----:B--2---:R-:W-:-:S12]  /*0bb0*/  DFMA R8, R4, R4, R8 ;  /* 0x000000040408722b */ /* 0x004fd80000000008 */
[----:B------:R-:W-:Y:S05]  /*0bc0*/  @P0 BRA `(.L_x_73) ;  /* 0xfffffffc00e40947 */ /* 0x000fea000383ffff */
.L_x_64:
[----:B------:R-:W-:Y:S05]  /*0bd0*/  BSYNC.RECONVERGENT B1 ;  /* 0x0000000000017941 */ /* 0x000fea0003800200 */
.L_x_63:
[----:B------:R-:W-:-:S13]  /*0be0*/  ISETP.GE.U32.AND P0, PT, R2, 0x280, PT ;  /* 0x000002800200780c */ /* 0x000fda0003f06070 */
        /* <DEDUP_REMOVED lines=32> */
[----:B------:R-:W-:Y:S02]  /*0df0*/  ISETP.NE.AND P0, PT, R3, RZ, PT ;  /* 0x000000ff0300720c */ /* 0x000fe40003f05270 */
[----:B------:R-:W-:Y:S01]  /*0e00*/  @!P1 LOP3.LUT R10, R8, 0xf8, RZ, 0xc0, !PT ;  /* 0x000000f8080a9812 */ /* 0x000fe200078ec0ff */
[----:B------:R-:W0:Y:S04]  /*0e10*/  SHFL.DOWN PT, R5, R7, 0x10, 0x1f ;  /* 0x0a001f0007057f89 */ /* 0x000e2800000e0000 */
[----:B------:R-:W-:Y:S01]  /*0e20*/  @!P1 IMAD.IADD R11, R10, 0x1, R11 ;  /* 0x000000010a0b9824 */ /* 0x000fe200078e020b */
        /* <DEDUP_REMOVED lines=10> */
[----:B------:R-:W1:Y:S04]  /*0ed0*/  LDS.128 R16, [UR4+0x20] ;  /* 0x00002004ff107984 */ /* 0x000e680008000c00 */
[----:B------:R-:W2:Y:S04]  /*0ee0*/  LDS.128 R12, [UR4+0x30] ;  /* 0x00003004ff0c7984 */ /* 0x000ea80008000c00 */
[----:B0-----:R-:W0:Y:S01]  /*0ef0*/  LDS.128 R8, [UR4+0x40] ;  /* 0x00004004ff087984 */ /* 0x001e220008000c00 */
[----:B-1----:R-:W-:-:S03]  /*0f00*/  DADD R16, R4, R16 ;  /* 0x0000000004107229 */ /* 0x002fc60000000010 */
[----:B------:R-:W1:Y:S05]  /*0f10*/  LDS.128 R4, [UR4+0x50] ;  /* 0x00005004ff047984 */ /* 0x000e6a0008000c00 */
[----:B------:R-:W-:-:S08]  /*0f20*/  DADD R16, R16, R18 ;  /* 0x0000000010107229 */ /* 0x000fd00000000012 */
[----:B--2---:R-:W-:-:S08]  /*0f30*/  DADD R12, R16, R12 ;  /* 0x00000000100c7229 */ /* 0x004fd0000000000c */
[----:B------:R-:W-:Y:S02]  /*0f40*/  DADD R2, R12, R14 ;  /* 0x000000000c027229 */ /* 0x000fe4000000000e */
[----:B------:R-:W2:Y:S06]  /*0f50*/  LDS.128 R12, [UR4+0x60] ;  /* 0x00006004ff0c7984 */ /* 0x000eac0008000c00 */
[----:B0-----:R-:W-:-:S08]  /*0f60*/  DADD R2, R2, R8 ;  /* 0x0000000002027229 */ /* 0x001fd00000000008 */
[----:B------:R-:W-:Y:S01]  /*0f70*/  DADD R2, R2, R10 ;  /* 0x0000000002027229 */ /* 0x000fe2000000000a */
[----:B------:R-:W0:Y:S07]  /*0f80*/  LDS.128 R8, [UR4+0x70] ;  /* 0x00007004ff087984 */ /* 0x000e2e0008000c00 */
        /* <DEDUP_REMOVED lines=9> */
[----:B-1----:R-:W-:Y:S01]  /*1020*/  DADD R2, R2, R4 ;  /* 0x0000000002027229 */ /* 0x002fe20000000004 */
[----:B------:R-:W1:Y:S07]  /*1030*/  LDS.64 R4, [UR4+0xb0] ;  /* 0x0000b004ff047984 */ /* 0x000e6e0008000a00 */
[----:B------:R-:W-:-:S08]  /*1040*/  DADD R2, R2, R6 ;  /* 0x0000000002027229 */ /* 0x000fd00000000006 */
[----:B--2---:R-:W-:-:S08]  /*1050*/  DADD R2, R2, R12 ;  /* 0x0000000002027229 */ /* 0x004fd0000000000c */
[----:B------:R-:W-:-:S08]  /*1060*/  DADD R2, R2, R14 ;  /* 0x0000000002027229 */ /* 0x000fd0000000000e */
[----:B0-----:R-:W-:-:S08]  /*1070*/  DADD R2, R2, R8 ;  /* 0x0000000002027229 */ /* 0x001fd00000000008 */
[----:B------:R-:W-:-:S08]  /*1080*/  DADD R2, R2, R10 ;  /* 0x0000000002027229 */ /* 0x000fd0000000000a */
[----:B-1----:R-:W-:Y:S01]  /*1090*/  DADD R4, R2, R4 ;  /* 0x0000000002047229 */ /* 0x002fe20000000004 */
[----:B------:R-:W-:Y:S10]  /*10a0*/  BRA `(.L_x_75) ;  /* 0x0000001c003c7947 */ /* 0x000ff40003800000 */
.L_x_74:
[----:B------:R-:W-:-:S04]  /*10b0*/  LOP3.LUT R4, R3, 0x3e0, RZ, 0xc0, !PT ;  /* 0x000003e003047812 */ /* 0x000fc800078ec0ff */
[----:B------:R-:W-:Y:S02]  /*10c0*/  LOP3.LUT R7, RZ, R4, RZ, 0x33, !PT ;  /* 0x00000004ff077212 */ /* 0x000fe400078e33ff */
[----:B------:R-:W-:Y:S02]  /*10d0*/  IADD3 R5, PT, PT, R4, 0x20, RZ ;  /* 0x0000002004057810 */ /* 0x000fe40007ffe0ff */
[----:B------:R-:W0:Y:S01]  /*10e0*/  S2R R4, SR_LANEID ;  /* 0x0000000000047919 */ /* 0x000e220000000000 */
[----:B------:R-:W-:Y:S01]  /*10f0*/  IMAD.IADD R7, R2, 0x1, R7 ;  /* 0x0000000102077824 */ /* 0x000fe200078e0207 */
[----:B------:R-:W-:-:S04]  /*1100*/  ISETP.GT.U32.AND P0, PT, R5, R2, PT ;  /* 0x000000020500720c */ /* 0x000fc80003f04070 */
[----:B------:R-:W-:-:S05]  /*1110*/  SEL R7, R7, 0x1f, P0 ;  /* 0x0000001f07077807 */ /* 0x000fca0000000000 */
[----:B------:R-:W-:Y:S04]  /*1120*/  SHFL.DOWN PT, R10, R8, 0x1, R7 ;  /* 0x08200000080a7989 */ /* 0x000fe800000e0007 */
[----:B------:R-:W1:Y:S01]  /*1130*/  SHFL.DOWN PT, R11, R9, 0x1, R7 ;  /* 0x08200000090b7989 */ /* 0x000e6200000e0007 */
[C---:B0-----:R-:W-:Y:S01]  /*1140*/  ISETP.GE.AND P0, PT, R4.reuse, R7, PT ;  /* 0x000000070400720c */ /* 0x041fe20003f06270 */
[----:B------:R-:W-:Y:S01]  /*1150*/  VIADD R6, R4, 0x2 ;  /* 0x0000000204067836 */ /* 0x000fe20000000000 */
[----:B-1----:R-:W-:-:S10]  /*1160*/  DADD R10, R10, R8 ;  /* 0x000000000a0a7229 */ /* 0x002fd40000000008 */
        /* <DEDUP_REMOVED lines=11> */
[----:B------:R-:W-:-:S03]  /*1220*/  VIADD R6, R4, 0x8 ;  /* 0x0000000804067836 */ /* 0x000fc60000000000 */
[----:B------:R-:W0:Y:S02]  /*1230*/  SHFL.DOWN PT, R9, R11, 0x4, R7 ;  /* 0x088000000b097989 */ /* 0x000e2400000e0007 */
[----:B------:R-:W-:Y:S01]  /*1240*/  ISETP.GT.AND P1, PT, R6, R7, PT ;  /* 0x000000070600720c */ /* 0x000fe20003f24270 */
[----:B0-----:R-:W-:-:S10]  /*1250*/  DADD R8, R8, R10 ;  /* 0x0000000008087229 */ /* 0x001fd4000000000a */
[----:B------:R-:W-:Y:S02]  /*1260*/  FSEL R12, R10, R8, P0 ;  /* 0x000000080a0c7208 */ /* 0x000fe40000000000 */
[----:B------:R-:W-:Y:S02]  /*1270*/  FSEL R13, R11, R9, P0 ;  /* 0x000000090b0d7208 */ /* 0x000fe40000000000 */
[C---:B------:R-:W-:Y:S01]  /*1280*/  ISETP.NE.AND P0, PT, R4.reuse, RZ, PT ;  /* 0x000000ff0400720c */ /* 0x040fe20003f05270 */
[----:B------:R-:W-:Y:S01]  /*1290*/  SHFL.DOWN PT, R8, R12, 0x8, R7 ;  /* 0x090000000c087989 */ /* 0x000fe200000e0007 */
[----:B------:R-:W-:-:S03]  /*12a0*/  VIADD R4, R4, 0x10 ;  /* 0x0000001004047836 */ /* 0x000fc60000000000 */
[----:B------:R-:W0:Y:S08]  /*12b0*/  SHFL.DOWN PT, R9, R13, 0x8, R7 ;  /* 0x090000000d097989 */ /* 0x000e3000000e0007 */
[----:B------:R-:W1:Y:S01]  /*12c0*/  @!P0 S2R R15, SR_CgaCtaId ;  /* 0x00000000000f8919 */ /* 0x000e620000008800 */
[----:B------:R-:W-:Y:S02]  /*12d0*/  @!P0 MOV R6, 0x400 ;  /* 0x0000040000068802 */ /* 0x000fe40000000f00 */
[----:B------:R-:W-:Y:S01]  /*12e0*/  @!P0 SHF.R.U32.HI R5, RZ, 0x2, R3 ;  /* 0x00000002ff058819 */ /* 0x000fe20000011603 */
[----:B0-----:R-:W-:-:S10]  /*12f0*/  DADD R8, R8, R12 ;  /* 0x0000000008087229 */ /* 0x001fd4000000000c */
[----:B------:R-:W-:Y:S02]  /*1300*/  FSEL R10, R12, R8, P1 ;  /* 0x000000080c0a7208 */ /* 0x000fe40000800000 */
[----:B------:R-:W-:Y:S02]  /*1310*/  FSEL R11, R13, R9, P1 ;  /* 0x000000090d0b7208 */ /* 0x000fe40000800000 */
[----:B------:R-:W-:Y:S01]  /*1320*/  ISETP.GT.AND P1, PT, R4, R7, PT ;  /* 0x000000070400720c */ /* 0x000fe20003f24270 */
[----:B------:R-:W-:Y:S01]  /*1330*/  SHFL.DOWN PT, R8, R10, 0x10, R7 ;  /* 0x0a0000000a087989 */ /* 0x000fe200000e0007 */
[----:B-1----:R-:W-:Y:S02]  /*1340*/  @!P0 LEA R15, R15, R6, 0x18 ;  /* 0x000000060f0f8211 */ /* 0x002fe400078ec0ff */
[----:B------:R-:W-:Y:S01]  /*1350*/  @!P0 LOP3.LUT R6, R5, 0xf8, RZ, 0xc0, !PT ;  /* 0x000000f805068812 */ /* 0x000fe200078ec0ff */
[----:B------:R-:W0:Y:S04]  /*1360*/  SHFL.DOWN PT, R9, R11, 0x10, R7 ;  /* 0x0a0000000b097989 */ /* 0x000e2800000e0007 */
        /* <DEDUP_REMOVED lines=10> */
[----:B------:R-:W-:Y:S01]  /*1410*/  ISETP.GT.U32.AND P1, PT, R2, 0x20, PT ;  /* 0x000000200200780c */ /* 0x000fe20003f24070 */
[----:B0-----:R-:W-:-:S09]  /*1420*/  ULEA UR4, UR5, UR4, 0x18 ;  /* 0x0000000405047291 */ /* 0x001fd2000f8ec0ff */
[----:B------:R-:W0:Y:S04]  /*1430*/  LDS.128 R12, [UR4+0x20] ;  /* 0x00002004ff0c7984 */ /* 0x000e280008000c00 */
[----:B------:R-:W1:Y:S01]  /*1440*/  LDS.128 R8, [UR4+0x30] ;  /* 0x00003004ff087984 */ /* 0x000e620008000c00 */
[----:B0-----:R-:W-:-:S10]  /*1450*/  DADD R12, R4, R12 ;  /* 0x00000000040c7229 */ /* 0x001fd4000000000c */
[----:B------:R-:W-:Y:S02]  /*1460*/  FSEL R4, R12, R4, P1 ;  /* 0x000000040c047208 */ /* 0x000fe40000800000 */
[----:B------:R-:W-:Y:S02]  /*1470*/  FSEL R5, R13, R5, P1 ;  /* 0x000000050d057208 */ /* 0x000fe40000800000 */
[----:B------:R-:W-:-:S04]  /*1480*/  ISETP.GT.U32.AND P1, PT, R2, 0x40, PT ;  /* 0x000000400200780c */ /* 0x000fc80003f24070 */
[----:B------:R-:W-:-:S10]  /*1490*/  DADD R14, R4, R14 ;  /* 0x00000000040e7229 */ /* 0x000fd4000000000e */
[----:B------:R-:W-:Y:S02]  /*14a0*/  FSEL R12, R14, R4, P1 ;  /* 0x000000040e0c7208 */ /* 0x000fe40000800000 */
[----:B------:R-:W-:Y:S02]  /*14b0*/  FSEL R13, R15, R5, P1 ;  /* 0x000000050f0d7208 */ /* 0x000fe40000800000 */
[----:B------:R-:W0:Y:S01]  /*14c0*/  LDS.128 R4, [UR4+0x40] ;  /* 0x00004004ff047984 */ /* 0x000e220008000c00 */
[----:B------:R-:W-:-:S03]  /*14d0*/  ISETP.GT.U32.AND P1, PT, R2, 0x60, PT ;  /* 0x000000600200780c */ /* 0x000fc60003f24070 */
[----:B-1----:R-:W-:-:S10]  /*14e0*/  DADD R8, R8, R12 ;  /* 0x0000000008087229 */ /* 0x002fd4000000000c */
[----:B------:R-:W-:Y:S02]  /*14f0*/  FSEL R8, R8, R12, P1 ;  /* 0x0000000c08087208 */ /* 0x000fe40000800000 */
[----:B------:R-:W-:Y:S02]  /*1500*/  FSEL R9, R9, R13, P1 ;  /* 0x0000000d09097208 */ /* 0x000fe40000800000 */
[----:B------:R-:W-:-:S04]  /*1510*/  ISETP.GT.U32.AND P1, PT, R2, 0x80, PT ;  /* 0x000000800200780c */ /* 0x000fc80003f24070 */
[----:B------:R-:W-:-:S10]  /*1520*/  DADD R10, R8, R10 ;  /* 0x00000000080a7229 */ /* 0x000fd4000000000a */
[----:B------:R-:W-:Y:S02]  /*1530*/  FSEL R12, R10, R8, P1 ;  /* 0x000000080a0c7208 */ /* 0x000fe40000800000 */
[----:B------:R-:W-:Y:S02]  /*1540*/  FSEL R13, R11, R9, P1 ;  /* 0x000000090b0d7208 */ /* 0x000fe40000800000 */
[----:B------:R-:W1:Y:S01]  /*1550*/  LDS.128 R8, [UR4+0x50] ;  /* 0x00005004ff087984 */ /* 0x000e620008000c00 */
[----:B------:R-:W-:-:S03]  /*1560*/  ISETP.GT.U32.AND P1, PT, R2, 0xa0, PT ;  /* 0x000000a00200780c */ /* 0x000fc60003f24070 */
        /* <DEDUP_REMOVED lines=52> */
[----:B------:R-:W1:Y:S01]  /*18b0*/  LDS.64 R8, [UR4+0xb0] ;  /* 0x0000b004ff087984 */ /* 0x000e620008000a00 */
        /* <DEDUP_REMOVED lines=8> */
[----:B------:R-:W-:-:S04]  /*1940*/  ISETP.GT.U32.AND P1, PT, R2, 0x260, PT ;  /* 0x000002600200780c */ /* 0x000fc80003f24070 */
[----:B-1----:R-:W-:-:S10]  /*1950*/  DADD R8, R8, R4 ;  /* 0x0000000008087229 */ /* 0x002fd40000000004 */
[----:B------:R-:W-:Y:S02]  /*1960*/  FSEL R4, R8, R4, P1 ;  /* 0x0000000408047208 */ /* 0x000fe40000800000 */
[----:B------:R-:W-:Y:S01]  /*1970*/  FSEL R5, R9, R5, P1 ;  /* 0x0000000509057208 */ /* 0x000fe20000800000 */
[----:B------:R-:W-:Y:S06]  /*1980*/  BRA `(.L_x_75) ;  /* 0x0000001400047947 */ /* 0x000fec0003800000 */
.L_x_60:
[----:B------:R-:W0:Y:S01]  /*1990*/  S2R R25, SR_TID.X ;  /* 0x0000000000197919 */ /* 0x000e220000002100 */
[----:B------:R-:W1:Y:S02]  /*19a0*/  LDCU.64 UR4, c[0x0][0x380] ;  /* 0x00007000ff0477ac */ /* 0x000e640008000a00 */
[----:B-1----:R-:W-:Y:S02]  /*19b0*/  IMAD.U32 R8, RZ, RZ, UR4 ;  /* 0x00000004ff087e24 */ /* 0x002fe4000f8e00ff */
[----:B------:R-:W-:Y:S02]  /*19c0*/  IMAD.U32 R9, RZ, RZ, UR5 ;  /* 0x00000005ff097e24 */ /* 0x000fe4000f8e00ff */
[----:B0-----:R-:W-:-:S04]  /*19d0*/  IMAD R29, R0, 0x1400, R25 ;  /* 0x00001400001d7824 */ /* 0x001fc800078e0219 */
[----:B------:R-:W-:-:S05]  /*19e0*/  IMAD.WIDE.U32 R28, R29, 0x8, R8 ;  /* 0x000000081d1c7825 */ /* 0x000fca00078e0008 */
        /* <DEDUP_REMOVED lines=8> */
[----:B------:R-:W-:Y:S01]  /*1a70*/  ISETP.GE.U32.AND P0, PT, R2, R5, PT ;  /* 0x000000050200720c */ /* 0x000fe20003f06070 */
[----:B--2---:R-:W-:-:S08]  /*1a80*/  DMUL R26, R26, R26 ;  /* 0x0000001a1a1a7228 */ /* 0x004fd00000000000 */
[----:B---3--:R-:W-:-:S08]  /*1a90*/  DFMA R26, R22, R22, R26 ;  /* 0x00000016161a722b */ /* 0x008fd0000000001a */
[----:B----4-:R-:W-:-:S08]  /*1aa0*/  DFMA R26, R20, R20, R26 ;  /* 0x00000014141a722b */ /* 0x010fd0000000001a */
[----:B-----5:R-:W-:-:S08]  /*1ab0*/  DFMA R26, R18, R18, R26 ;  /* 0x00000012121a722b */ /* 0x020fd0000000001a */
[----:B------:R-:W-:-:S08]  /*1ac0*/  DFMA R26, R16, R16, R26 ;  /* 0x00000010101a722b */ /* 0x000fd0000000001a */
[----:B------:R-:W-:-:S08]  /*1ad0*/  DFMA R26, R10, R10, R26 ;  /* 0x0000000a0a1a722b */ /* 0x000fd0000000001a */
[----:B------:R-:W-:-:S08]  /*1ae0*/  DFMA R26, R6, R6, R26 ;  /* 0x00000006061a722b */ /* 0x000fd0000000001a */
[----:B------:R-:W-:Y:S01]  /*1af0*/  DFMA R12, R12, R12, R26 ;  /* 0x0000000c0c0c722b */ /* 0x000fe2000000001a */
[----:B------:R-:W-:Y:S10]  /*1b00*/  @!P0 BRA `(.L_x_76) ;  /* 0x0000000c00708947 */ /* 0x000ff40003800000 */
[----:B------:R-:W-:Y:S01]  /*1b10*/  IMAD.IADD R3, R0, 0x1, R15 ;  /* 0x0000000100037824 */ /* 0x000fe200078e020f */
[----:B------:R-:W-:Y:S01]  /*1b20*/  LOP3.LUT R4, RZ, R25, RZ, 0x33, !PT ;  /* 0x00000019ff047212 */ /* 0x000fe200078e33ff */
[----:B------:R-:W-:Y:S01]  /*1b30*/  VIADD R2, R14, 0xffffec00 ;  /* 0xffffec000e027836 */ /* 0x000fe20000000000 */
[----:B------:R-:W-:Y:S01]  /*1b40*/  UMOV UR4, URZ ;  /* 0x000000ff00047c82 */ /* 0x000fe20008000000 */
[----:B------:R-:W-:Y:S01]  /*1b50*/  IMAD R3, R3, 0x1400, RZ ;  /* 0x0000140003037824 */ /* 0x000fe200078e02ff */
[----:B------:R-:W-:-:S03]  /*1b60*/  IADD3 R7, PT, PT, -R5, R14, R4 ;  /* 0x0000000e05077210 */ /* 0x000fc60007ffe104 */
[----:B------:R-:W-:Y:S01]  /*1b70*/  IMAD.MOV.U32 R6, RZ, RZ, R3 ;  /* 0x000000ffff067224 */ /* 0x000fe200078e0003 */
[C---:B------:R-:W-:Y:S01]  /*1b80*/  ISETP.GT.U32.AND P0, PT, R3.reuse, R2, PT ;  /* 0x000000020300720c */ /* 0x040fe20003f04070 */
[----:B------:R-:W-:Y:S01]  /*1b90*/  IMAD R4, R0, -0x1400, R7 ;  /* 0xffffec0000047824 */ /* 0x000fe200078e0207 */
[----:B------:R-:W-:-:S11]  /*1ba0*/  IADD3 R25, PT, PT, R3, 0x1400, R25 ;  /* 0x0000140003197810 */ /* 0x000fd60007ffe019 */
[----:B------:R-:W-:Y:S05]  /*1bb0*/  @P0 BRA `(.L_x_77) ;  /* 0x0000000000800947 */ /* 0x000fea0003800000 */
[----:B------:R-:W0:Y:S08]  /*1bc0*/  LDC R7, c[0x0][0x3a8] ;  /* 0x0000ea00ff077b82 */ /* 0x000e300000000800 */
[----:B------:R-:W1:Y:S02]  /*1bd0*/  LDC.64 R8, c[0x0][0x380] ;  /* 0x0000e000ff087b82 */ /* 0x000e640000000a00 */
.L_x_78:
[----:B------:R-:W2:Y:S02]  /*1be0*/  S2R R10, SR_TID.X ;  /* 0x00000000000a7919 */ /* 0x000ea40000002100 */
[----:B--2---:R-:W-:-:S04]  /*1bf0*/  IMAD.IADD R11, R10, 0x1, R3 ;  /* 0x000000010a0b7824 */ /* 0x004fc800078e0203 */
[----:B-1----:R-:W-:-:S05]  /*1c00*/  IMAD.WIDE.U32 R10, R11, 0x8, R8 ;  /* 0x000000080b0a7825 */ /* 0x002fca00078e0008 */
[----:B------:R-:W2:Y:S04]  /*1c10*/  LDG.E.64 R22, desc[UR6][R10.64] ;  /* 0x000000060a167981 */ /* 0x000ea8000c1e1b00 */
[----:B------:R-:W3:Y:S04]  /*1c20*/  LDG.E.64 R20, desc[UR6][R10.64+0x1400] ;  /* 0x001400060a147981 */ /* 0x000ee8000c1e1b00 */
[----:B------:R-:W4:Y:S04]  /*1c30*/  LDG.E.64 R14, desc[UR6][R10.64+0x2800] ;  /* 0x002800060a0e7981 */ /* 0x000f28000c1e1b00 */
[----:B------:R-:W5:Y:S04]  /*1c40*/  LDG.E.64 R18, desc[UR6][R10.64+0x3c00] ;  /* 0x003c00060a127981 */ /* 0x000f68000c1e1b00 */
[----:B------:R-:W5:Y:S04]  /*1c50*/  LDG.E.64 R16, desc[UR6][R10.64+0x5000] ;  /* 0x005000060a107981 */ /* 0x000f68000c1e1b00 */
[----:B------:R-:W5:Y:S01]  /*1c60*/  LDG.E.64 R26, desc[UR6][R10.64+0x8c00] ;  /* 0x008c00060a1a7981 */ /* 0x000f62000c1e1b00 */
[----:B--2---:R-:W-:-:S03]  /*1c70*/  DFMA R12, R22, R22, R12 ;  /* 0x00000016160c722b */ /* 0x004fc6000000000c */
[----:B------:R-:W2:Y:S05]  /*1c80*/  LDG.E.64 R22, desc[UR6][R10.64+0x6400] ;  /* 0x006400060a167981 */ /* 0x000eaa000c1e1b00 */
[----:B---3--:R-:W-:Y:S01]  /*1c90*/  DFMA R12, R20, R20, R12 ;  /* 0x00000014140c722b */ /* 0x008fe2000000000c */
[----:B------:R-:W3:Y:S07]  /*1ca0*/  LDG.E.64 R20, desc[UR6][R10.64+0x7800] ;  /* 0x007800060a147981 */ /* 0x000eee000c1e1b00 */
[----:B----4-:R-:W-:-:S08]  /*1cb0*/  DFMA R12, R14, R14, R12 ;  /* 0x0000000e0e0c722b */ /* 0x010fd0000000000c */
[----:B-----5:R-:W-:Y:S01]  /*1cc0*/  DFMA R12, R18, R18, R12 ;  /* 0x00000012120c722b */ /* 0x020fe2000000000c */
[----:B0-----:R-:W-:-:S07]  /*1cd0*/  MOV R14, R7 ;  /* 0x00000007000e7202 */ /* 0x001fce0000000f00 */
[----:B------:R-:W-:Y:S01]  /*1ce0*/  DFMA R12, R16, R16, R12 ;  /* 0x00000010100c722b */ /* 0x000fe2000000000c */
[----:B------:R-:W-:-:S05]  /*1cf0*/  IMAD.IADD R16, R14, 0x1, -R3 ;  /* 0x000000010e107824 */ /* 0x000fca00078e0a03 */
[----:B------:R-:W-:Y:S02]  /*1d00*/  ISETP.GE.U32.AND P0, PT, R16, R5, PT ;  /* 0x000000051000720c */ /* 0x000fe40003f06070 */
[----:B--2---:R-:W-:-:S08]  /*1d10*/  DFMA R12, R22, R22, R12 ;  /* 0x00000016160c722b */ /* 0x004fd0000000000c */
[----:B---3--:R-:W-:-:S08]  /*1d20*/  DFMA R12, R20, R20, R12 ;  /* 0x00000014140c722b */ /* 0x008fd0000000000c */
[----:B------:R-:W-:Y:S01]  /*1d30*/  DFMA R12, R26, R26, R12 ;  /* 0x0000001a1a0c722b */ /* 0x000fe2000000000c */
[----:B------:R-:W-:Y:S10]  /*1d40*/  @!P0 BRA `(.L_x_76) ;  /* 0x0000000800e08947 */ /* 0x000ff40003800000 */
[C---:B------:R-:W-:Y:S01]  /*1d50*/  IMAD.IADD R3, R5.reuse, 0x1, R3 ;  /* 0x0000000105037824 */ /* 0x040fe200078e0203 */
[----:B------:R-:W-:Y:S01]  /*1d60*/  UIADD3 UR4, UPT, UPT, UR4, 0x1, URZ ;  /* 0x0000000104047890 */ /* 0x000fe2000fffe0ff */
[----:B------:R-:W-:Y:S02]  /*1d70*/  IMAD.IADD R6, R5, 0x1, R6 ;  /* 0x0000000105067824 */ /* 0x000fe400078e0206 */
[----:B------:R-:W-:Y:S01]  /*1d80*/  IMAD.IADD R4, R4, 0x1, -R5 ;  /* 0x0000000104047824 */ /* 0x000fe200078e0a05 */
[----:B------:R-:W-:Y:S01]  /*1d90*/  ISETP.GT.U32.AND P0, PT, R3, R2, PT ;  /* 0x000000020300720c */ /* 0x000fe20003f04070 */
[----:B------:R-:W-:-:S12]  /*1da0*/  IMAD.IADD R25, R5, 0x1, R25 ;  /* 0x0000000105197824 */ /* 0x000fd800078e0219 */
[----:B------:R-:W-:Y:S05]  /*1db0*/  @!P0 BRA `(.L_x_78) ;  /* 0xfffffffc00888947 */ /* 0x000fea000383ffff */
.L_x_77:
[----:B------:R-:W0:Y:S01]  /*1dc0*/  S2R R11, SR_TID.X ;  /* 0x00000000000b7919 */ /* 0x000e220000002100 */
[----:B------:R-:W-:Y:S01]  /*1dd0*/  IMAD.IADD R2, R14, 0x1, -R3 ;  /* 0x000000010e027824 */ /* 0x000fe200078e0a03 */
[----:B------:R-:W-:Y:S04]  /*1de0*/  BSSY.RECONVERGENT B1, `(.L_x_76) ;  /* 0x00000ae000017945 */ /* 0x000fe80003800200 */
[----:B0-----:R-:W-:-:S04]  /*1df0*/  ISETP.GE.AND P0, PT, R11, R2, PT ;  /* 0x000000020b00720c */ /* 0x001fc80003f06270 */
[----:B------:R-:W-:-:S13]  /*1e00*/  ISETP.GE.U32.OR P0, PT, R3, R14, P0 ;  /* 0x0000000e0300720c */ /* 0x000fda0000706470 */
[----:B------:R-:W-:Y:S05]  /*1e10*/  @P0 BRA `(.L_x_79) ;  /* 0x0000000800a80947 */ /* 0x000fea0003800000 */
[----:B------:R-:W0:Y:S01]  /*1e20*/  LDCU UR5, c[0x0][0x3ac] ;  /* 0x00007580ff0577ac */ /* 0x000e220008000800 */
[----:B------:R-:W1:Y:S01]  /*1e30*/  LDC R2, c[0x0][0x3ac] ;  /* 0x0000eb00ff027b82 */ /* 0x000e620000000800 */
[----:B------:R-:W-:Y:S01]  /*1e40*/  BSSY.RECONVERGENT B2, `(.L_x_80) ;  /* 0x0000059000027945 */ /* 0x000fe20003800200 */
[----:B0-----:R-:W-:-:S04]  /*1e50*/  VIADD R5, R0, UR5 ;  /* 0x0000000500057c36 */ /* 0x001fc80008000000 */
[----:B------:R-:W-:Y:S01]  /*1e60*/  IMAD R7, R5, 0x1400, RZ ;  /* 0x0000140005077824 */ /* 0x000fe200078e02ff */
[----:B------:R-:W-:-:S04]  /*1e70*/  LOP3.LUT R5, RZ, R11, RZ, 0x33, !PT ;  /* 0x0000000bff057212 */ /* 0x000fc800078e33ff */
[----:B------:R-:W-:Y:S01]  /*1e80*/  IADD3 R14, PT, PT, -R7, R14, R5 ;  /* 0x0000000e070e7210 */ /* 0x000fe20007ffe105 */
[----:B-1----:R-:W-:Y:S02]  /*1e90*/  IMAD R5, R2, UR4, RZ ;  /* 0x0000000402057c24 */ /* 0x002fe4000f8e02ff */
[----:B------:R-:W-:Y:S02]  /*1ea0*/  IMAD.MOV.U32 R2, RZ, RZ, R11 ;  /* 0x000000ffff027224 */ /* 0x000fe400078e000b */
[----:B------:R-:W-:-:S04]  /*1eb0*/  IMAD R5, R5, -0x1400, R14 ;  /* 0xffffec0005057824 */ /* 0x000fc800078e020e */
[C---:B------:R-:W-:Y:S01]  /*1ec0*/  IMAD.HI.U32 R7, R5.reuse, -0x33333333, RZ ;  /* 0xcccccccd05077827 */ /* 0x040fe200078e00ff */
[----:B------:R-:W-:-:S04]  /*1ed0*/  ISETP.GE.U32.AND P0, PT, R5, 0x2580, PT ;  /* 0x000025800500780c */ /* 0x000fc80003f06070 */
[----:B------:R-:W-:-:S04]  /*1ee0*/  LEA.HI R7, R7, 0x1, RZ, 0x17 ;  /* 0x0000000107077811 */ /* 0x000fc800078fb8ff */
[----:B------:R-:W-:-:S05]  /*1ef0*/  LOP3.LUT R24, R7, 0xf, RZ, 0xc0, !PT ;  /* 0x0000000f07187812 */ /* 0x000fca00078ec0ff */
[----:B------:R-:W-:Y:S05]  /*1f00*/  @!P0 BRA `(.L_x_81) ;  /* 0x0000000400308947 */ /* 0x000fea0003800000 */
[----:B------:R-:W-:Y:S01]  /*1f10*/  IMAD.HI.U32 R2, R4, -0x33333333, RZ ;  /* 0xcccccccd04027827 */ /* 0x000fe200078e00ff */
[----:B------:R-:W-:Y:S04]  /*1f20*/  BSSY.RECONVERGENT B3, `(.L_x_82) ;  /* 0x0000049000037945 */ /* 0x000fe80003800200 */
[----:B------:R-:W-:-:S04]  /*1f30*/  LEA.HI R2, R2, 0x1, RZ, 0x17 ;  /* 0x0000000102027811 */ /* 0x000fc800078fb8ff */
[----:B------:R-:W-:Y:S02]  /*1f40*/  LOP3.LUT R5, R2, 0xfffff0, RZ, 0xc0, !PT ;  /* 0x00fffff002057812 */ /* 0x000fe400078ec0ff */
[----:B------:R-:W-:-:S03]  /*1f50*/  LOP3.LUT R2, R11, 0x1400, RZ, 0xfc, !PT ;  /* 0x000014000b027812 */ /* 0x000fc600078efcff */
[----:B------:R-:W-:-:S07]  /*1f60*/  IMAD.MOV R5, RZ, RZ, -R5 ;  /* 0x000000ffff057224 */ /* 0x000fce00078e0a05 */
.L_x_83:
[C---:B------:R-:W-:Y:S02]  /*1f70*/  VIADD R11, R25.reuse, 0xffffec00 ;  /* 0xffffec00190b7836 */ /* 0x040fe40000000000 */
[----:B------:R-:W-:Y:S02]  /*1f80*/  VIADD R23, R25, 0xffffee80 ;  /* 0xffffee8019177836 */ /* 0x000fe40000000000 */
[----:B------:R-:W-:-:S04]  /*1f90*/  IMAD.WIDE.U32 R10, R11, 0x8, R8 ;  /* 0x000000080b0a7825 */ /* 0x000fc800078e0008 */
[--C-:B------:R-:W-:Y:S02]  /*1fa0*/  IMAD.WIDE.U32 R22, R23, 0x8, R8.reuse ;  /* 0x0000000817167825 */ /* 0x100fe400078e0008 */
[----:B------:R-:W2:Y:S02]  /*1fb0*/  LDG.E.64 R10, desc[UR6][R10.64] ;  /* 0x000000060a0a7981 */ /* 0x000ea4000c1e1b00 */
[C---:B------:R-:W-:Y:S02]  /*1fc0*/  VIADD R21, R25.reuse, 0xfffff100 ;  /* 0xfffff10019157836 */ /* 0x040fe40000000000 */
[----:B------:R-:W3:Y:S01]  /*1fd0*/  LDG.E.64 R22, desc[UR6][R22.64] ;  /* 0x0000000616167981 */ /* 0x000ee2000c1e1b00 */
[----:B------:R-:W-:Y:S01]  /*1fe0*/  IADD3 R19, PT, PT, R25, -0xc80, RZ ;  /* 0xfffff38019137810 */ /* 0x000fe20007ffe0ff */
[----:B------:R-:W-:-:S04]  /*1ff0*/  IMAD.WIDE.U32 R20, R21, 0x8, R8 ;  /* 0x0000000815147825 */ /* 0x000fc800078e0008 */
[--C-:B------:R-:W-:Y:S02]  /*2000*/  IMAD.WIDE.U32 R18, R19, 0x8, R8.reuse ;  /* 0x0000000813127825 */ /* 0x100fe400078e0008 */
[----:B------:R-:W4:Y:S04]  /*2010*/  LDG.E.64 R20, desc[UR6][R20.64] ;  /* 0x0000000614147981 */ /* 0x000f28000c1e1b00 */
[----:B------:R-:W5:Y:S01]  /*2020*/  LDG.E.64 R18, desc[UR6][R18.64] ;  /* 0x0000000612127981 */ /* 0x000f62000c1e1b00 */
[C---:B------:R-:W-:Y:S02]  /*2030*/  VIADD R17, R25.reuse, 0xfffff600 ;  /* 0xfffff60019117836 */ /* 0x040fe40000000000 */
[----:B------:R-:W-:Y:S02]  /*2040*/  VIADD R15, R25, 0xfffff880 ;  /* 0xfffff880190f7836 */ /* 0x000fe40000000000 */
[----:B------:R-:W-:-:S04]  /*2050*/  IMAD.WIDE.U32 R16, R17, 0x8, R8 ;  /* 0x0000000811107825 */ /* 0x000fc800078e0008 */
[----:B------:R-:W-:Y:S02]  /*2060*/  IMAD.WIDE.U32 R14, R15, 0x8, R8 ;  /* 0x000000080f0e7825 */ /* 0x000fe400078e0008 */
[----:B------:R-:W5:Y:S04]  /*2070*/  LDG.E.64 R16, desc[UR6][R16.64] ;  /* 0x0000000610107981 */ /* 0x000f68000c1e1b00 */
[----:B------:R-:W5:Y:S01]  /*2080*/  LDG.E.64 R14, desc[UR6][R14.64] ;  /* 0x000000060e0e7981 */ /* 0x000f62000c1e1b00 */
[----:B--2---:R-:W-:Y:S01]  /*2090*/  DFMA R10, R10, R10, R12 ;  /* 0x0000000a0a0a722b */ /* 0x004fe2000000000c */
[----:B------:R-:W-:-:S04]  /*20a0*/  VIADD R13, R25, 0xfffffb00 ;  /* 0xfffffb00190d7836 */ /* 0x000fc80000000000 */
[----:B------:R-:W-:-:S03]  /*20b0*/  IMAD.WIDE.U32 R12, R13, 0x8, R8 ;  /* 0x000000080d0c7825 */ /* 0x000fc600078e0008 */
[----:B---3--:R-:W-:Y:S01]  /*20c0*/  DFMA R22, R22, R22, R10 ;  /* 0x000000161616722b */ /* 0x008fe2000000000a */
[----:B------:R-:W-:Y:S02]  /*20d0*/  VIADD R11, R25, 0xfffffd80 ;  /* 0xfffffd80190b7836 */ /* 0x000fe40000000000 */
[----:B------:R-:W2:Y:S02]  /*20e0*/  LDG.E.64 R12, desc[UR6][R12.64] ;  /* 0x000000060c0c7981 */ /* 0x000ea4000c1e1b00 */
[----:B------:R-:W-:-:S03]  /*20f0*/  IMAD.WIDE.U32 R10, R11, 0x8, R8 ;  /* 0x000000080b0a7825 */ /* 0x000fc600078e0008 */
[----:B----4-:R-:W-:Y:S01]  /*2100*/  DFMA R20, R20, R20, R22 ;  /* 0x000000141414722b */ /* 0x010fe20000000016 */
[C---:B------:R-:W-:Y:S02]  /*2110*/  IMAD.WIDE.U32 R22, R25.reuse, 0x8, R8 ;  /* 0x0000000819167825 */ /* 0x040fe400078e0008 */
[----:B------:R-:W3:Y:S05]  /*2120*/  LDG.E.64 R10, desc[UR6][R10.64] ;  /* 0x000000060a0a7981 */ /* 0x000eea000c1e1b00 */
[----:B-----5:R-:W-:Y:S01]  /*2130*/  DFMA R18, R18, R18, R20 ;  /* 0x000000121212722b */ /* 0x020fe20000000014 */
[----:B------:R-:W4:Y:S01]  /*2140*/  LDG.E.64 R22, desc[UR6][R22.64] ;  /* 0x0000000616167981 */ /* 0x000f22000c1e1b00 */
[----:B------:R-:W-:-:S04]  /*2150*/  VIADD R21, R25, 0x280 ;  /* 0x0000028019157836 */ /* 0x000fc80000000000 */
[----:B------:R-:W-:-:S06]  /*2160*/  IMAD.WIDE.U32 R20, R21, 0x8, R8 ;  /* 0x0000000815147825 */ /* 0x000fcc00078e0008 */
[----:B------:R-:W5:Y:S01]  /*2170*/  LDG.E.64 R20, desc[UR6][R20.64] ;  /* 0x0000000614147981 */ /* 0x000f62000c1e1b00 */
[----:B------:R-:W-:Y:S01]  /*2180*/  DFMA R16, R16, R16, R18 ;  /* 0x000000101010722b */ /* 0x000fe20000000012 */
[----:B------:R-:W-:-:S04]  /*2190*/  VIADD R19, R25, 0x500 ;  /* 0x0000050019137836 */ /* 0x000fc80000000000 */
[----:B------:R-:W-:-:S03]  /*21a0*/  IMAD.WIDE.U32 R18, R19, 0x8, R8 ;  /* 0x0000000813127825 */ /* 0x000fc600078e0008 */
[----:B------:R-:W-:Y:S01]  /*21b0*/  DFMA R14, R14, R14, R16 ;  /* 0x0000000e0e0e722b */ /* 0x000fe20000000010 */
[----:B------:R-:W-:Y:S02]  /*21c0*/  VIADD R17, R25, 0x780 ;  /* 0x0000078019117836 */ /* 0x000fe40000000000 */
[----:B------:R-:W5:Y:S02]  /*21d0*/  LDG.E.64 R18, desc[UR6][R18.64] ;  /* 0x0000000612127981 */ /* 0x000f64000c1e1b00 */
[----:B------:R-:W-:-:S06]  /*21e0*/  IMAD.WIDE.U32 R16, R17, 0x8, R8 ;  /* 0x0000000811107825 */ /* 0x000fcc00078e0008 */
        /* <DEDUP_REMOVED lines=9> */
[----:B------:R-:W-:Y:S02]  /*2280*/  VIADD R11, R25, 0xf00 ;  /* 0x00000f00190b7836 */ /* 0x000fe40000000000 */
[----:B------:R-:W3:Y:S02]  /*2290*/  LDG.E.64 R12, desc[UR6][R12.64] ;  /* 0x000000060c0c7981 */ /* 0x000ee4000c1e1b00 */
[----:B------:R-:W-:-:S03]  /*22a0*/  IMAD.WIDE.U32 R10, R11, 0x8, R8 ;  /* 0x000000080b0a7825 */ /* 0x000fc600078e0008 */
[----:B-----5:R-:W-:Y:S01]  /*22b0*/  DFMA R20, R20, R20, R22 ;  /* 0x000000141414722b */ /* 0x020fe20000000016 */
[----:B------:R-:W-:Y:S02]  /*22c0*/  VIADD R23, R25, 0x1180 ;  /* 0x0000118019177836 */ /* 0x000fe40000000000 */
[----:B------:R-:W4:Y:S02]  /*22d0*/  LDG.E.64 R10, desc[UR6][R10.64] ;  /* 0x000000060a0a7981 */ /* 0x000f24000c1e1b00 */
[----:B------:R-:W-:-:S06]  /*22e0*/  IMAD.WIDE.U32 R22, R23, 0x8, R8 ;  /* 0x0000000817167825 */ /* 0x000fcc00078e0008 */
[----:B------:R-:W5:Y:S01]  /*22f0*/  LDG.E.64 R22, desc[UR6][R22.64] ;  /* 0x0000000616167981 */ /* 0x000f62000c1e1b00 */
[----:B------:R-:W-:-:S08]  /*2300*/  DFMA R20, R18, R18, R20 ;  /* 0x000000121214722b */ /* 0x000fd00000000014 */
[----:B------:R-:W-:Y:S01]  /*2310*/  DFMA R20, R16, R16, R20 ;  /* 0x000000101014722b */ /* 0x000fe20000000014 */
[----:B------:R-:W-:-:S05]  /*2320*/  VIADD R5, R5, 0x10 ;  /* 0x0000001005057836 */ /* 0x000fca0000000000 */
[----:B------:R-:W-:Y:S01]  /*2330*/  ISETP.NE.AND P0, PT, R5, RZ, PT ;  /* 0x000000ff0500720c */ /* 0x000fe20003f05270 */
[----:B------:R-:W-:Y:S01]  /*2340*/  VIADD R25, R25, 0x2800 ;  /* 0x0000280019197836 */ /* 0x000fe20000000000 */
[----:B------:R-:W-:Y:S01]  /*2350*/  IADD3 R2, PT, PT, R2, 0x2800, RZ ;  /* 0x0000280002027810 */ /* 0x000fe20007ffe0ff */
[----:B--2---:R-:W-:-:S08]  /*2360*/  DFMA R20, R14, R14, R20 ;  /* 0x0000000e0e14722b */ /* 0x004fd00000000014 */
[----:B---3--:R-:W-:-:S08]  /*2370*/  DFMA R20, R12, R12, R20 ;  /* 0x0000000c0c14722b */ /* 0x008fd00000000014 */
[----:B----4-:R-:W-:-:S08]  /*2380*/  DFMA R20, R10, R10, R20 ;  /* 0x0000000a0a14722b */ /* 0x010fd00000000014 */
[----:B-----5:R-:W-:Y:S01]  /*2390*/  DFMA R12, R22, R22, R20 ;  /* 0x00000016160c722b */ /* 0x020fe20000000014 */
[----:B------:R-:W-:Y:S10]  /*23a0*/  @P0 BRA `(.L_x_83) ;  /* 0xfffffff800f00947 */ /* 0x000ff4000383ffff */
[----:B------:R-:W-:Y:S05]  /*23b0*/  BSYNC.RECONVERGENT B3 ;  /* 0x0000000000037941 */ /* 0x000fea0003800200 */
.L_x_82:
[----:B------:R-:W-:-:S07]  /*23c0*/  VIADD R2, R2, 0xffffec00 ;  /* 0xffffec0002027836 */ /* 0x000fce0000000000 */
.L_x_81:
[----:B------:R-:W-:Y:S05]  /*23d0*/  BSYNC.RECONVERGENT B2 ;  /* 0x0000000000027941 */ /* 0x000fea0003800200 */
.L_x_80:
[----:B------:R-:W-:-:S13]  /*23e0*/  ISETP.NE.AND P0, PT, R24, RZ, PT ;  /* 0x000000ff1800720c */ /* 0x000fda0003f05270 */
[----:B------:R-:W-:Y:S05]  /*23f0*/  @!P0 BRA `(.L_x_79) ;  /* 0x0000000400308947 */ /* 0x000fea0003800000 */
[----:B------:R-:W-:Y:S01]  /*2400*/  ISETP.GE.U32.AND P0, PT, R24, 0x8, PT ;  /* 0x000000081800780c */ /* 0x000fe20003f06070 */
[----:B------:R-:W-:Y:S01]  /*2410*/  BSSY.RECONVERGENT B2, `(.L_x_84) ;  /* 0x0000025000027945 */ /* 0x000fe20003800200 */
[----:B------:R-:W-:-:S04]  /*2420*/  LOP3.LUT R5, R7, 0x7, RZ, 0xc0, !PT ;  /* 0x0000000707057812 */ /* 0x000fc800078ec0ff */
[----:B------:R-:W-:-:S07]  /*2430*/  ISETP.NE.AND P1, PT, R5, RZ, PT ;  /* 0x000000ff0500720c */ /* 0x000fce0003f25270 */
[----:B------:R-:W-:Y:S06]  /*2440*/  @!P0 BRA `(.L_x_85) ;  /* 0x0000000000848947 */ /* 0x000fec0003800000 */
[----:B------:R-:W-:-:S04]  /*2450*/  IMAD.IADD R25, R2, 0x1, R3 ;  /* 0x0000000102197824 */ /* 0x000fc800078e0203 */
[----:B------:R-:W-:-:S06]  /*2460*/  IMAD.WIDE.U32 R22, R25, 0x8, R8 ;  /* 0x0000000819167825 */ /* 0x000fcc00078e0008 */
[----:B------:R-:W2:Y:S01]  /*2470*/  LDG.E.64 R22, desc[UR6][R22.64] ;  /* 0x0000000616167981 */ /* 0x000ea2000c1e1b00 */
[C---:B------:R-:W-:Y:S02]  /*2480*/  VIADD R21, R25.reuse, 0x280 ;  /* 0x0000028019157836 */ /* 0x040fe40000000000 */
[----:B------:R-:W-:Y:S02]  /*2490*/  VIADD R19, R25, 0x500 ;  /* 0x0000050019137836 */ /* 0x000fe40000000000 */
[----:B------:R-:W-:-:S04]  /*24a0*/  IMAD.WIDE.U32 R20, R21, 0x8, R8 ;  /* 0x0000000815147825 */ /* 0x000fc800078e0008 */
[--C-:B------:R-:W-:Y:S02]  /*24b0*/  IMAD.WIDE.U32 R18, R19, 0x8, R8.reuse ;  /* 0x0000000813127825 */ /* 0x100fe400078e0008 */
[----:B------:R-:W3:Y:S02]  /*24c0*/  LDG.E.64 R20, desc[UR6][R20.64] ;  /* 0x0000000614147981 */ /* 0x000ee4000c1e1b00 */
[C---:B------:R-:W-:Y:S02]  /*24d0*/  VIADD R17, R25.reuse, 0x780 ;  /* 0x0000078019117836 */ /* 0x040fe40000000000 */
[----:B------:R-:W4:Y:S01]  /*24e0*/  LDG.E.64 R18, desc[UR6][R18.64] ;  /* 0x0000000612127981 */ /* 0x000f22000c1e1b00 */
[----:B------:R-:W-:Y:S02]  /*24f0*/  VIADD R15, R25, 0xa00 ;  /* 0x00000a00190f7836 */ /* 0x000fe40000000000 */
[----:B------:R-:W-:-:S04]  /*2500*/  IMAD.WIDE.U32 R16, R17, 0x8, R8 ;  /* 0x0000000811107825 */ /* 0x000fc800078e0008 */
[--C-:B------:R-:W-:Y:S02]  /*2510*/  IMAD.WIDE.U32 R14, R15, 0x8, R8.reuse ;  /* 0x000000080f0e7825 */ /* 0x100fe400078e0008 */
[----:B------:R-:W5:Y:S02]  /*2520*/  LDG.E.64 R16, desc[UR6][R16.64] ;  /* 0x0000000610107981 */ /* 0x000f64000c1e1b00 */
[C---:B------:R-:W-:Y:S02]  /*2530*/  VIADD R11, R25.reuse, 0xc80 ;  /* 0x00000c80190b7836 */ /* 0x040fe40000000000 */
[----:B------:R-:W5:Y:S01]  /*2540*/  LDG.E.64 R14, desc[UR6][R14.64] ;  /* 0x000000060e0e7981 */ /* 0x000f62000c1e1b00 */
[----:B------:R-:W-:Y:S02]  /*2550*/  VIADD R27, R25, 0xf00 ;  /* 0x00000f00191b7836 */ /* 0x000fe40000000000 */
[----:B------:R-:W-:-:S06]  /*2560*/  IMAD.WIDE.U32 R10, R11, 0x8, R8 ;  /* 0x000000080b0a7825 */ /* 0x000fcc00078e0008 */
[----:B------:R-:W5:Y:S01]  /*2570*/  LDG.E.64 R10, desc[UR6][R10.64] ;  /* 0x000000060a0a7981 */ /* 0x000f62000c1e1b00 */
[----:B------:R-:W-:-:S04]  /*2580*/  VIADD R25, R25, 0x1180 ;  /* 0x0000118019197836 */ /* 0x000fc80000000000 */
[----:B------:R-:W-:-:S06]  /*2590*/  IMAD.WIDE.U32 R24, R25, 0x8, R8 ;  /* 0x0000000819187825 */ /* 0x000fcc00078e0008 */
[----:B------:R-:W5:Y:S01]  /*25a0*/  LDG.E.64 R24, desc[UR6][R24.64] ;  /* 0x0000000618187981 */ /* 0x000f62000c1e1b00 */
[----:B--2---:R-:W-:Y:S01]  /*25b0*/  DFMA R12, R22, R22, R12 ;  /* 0x00000016160c722b */ /* 0x004fe2000000000c */
[----:B------:R-:W-:-:S06]  /*25c0*/  IMAD.WIDE.U32 R22, R27, 0x8, R8 ;  /* 0x000000081b167825 */ /* 0x000fcc00078e0008 */
[----:B------:R-:W2:Y:S01]  /*25d0*/  LDG.E.64 R22, desc[UR6][R22.64] ;  /* 0x0000000616167981 */ /* 0x000ea2000c1e1b00 */
[----:B---3--:R-:W-:-:S08]  /*25e0*/  DFMA R12, R20, R20, R12 ;  /* 0x00000014140c722b */ /* 0x008fd0000000000c */
[----:B----4-:R-:W-:-:S08]  /*25f0*/  DFMA R12, R18, R18, R12 ;  /* 0x00000012120c722b */ /* 0x010fd0000000000c */
[----:B-----5:R-:W-:-:S08]  /*2600*/  DFMA R12, R16, R16, R12 ;  /* 0x00000010100c722b */ /* 0x020fd0000000000c */
[----:B------:R-:W-:-:S08]  /*2610*/  DFMA R12, R14, R14, R12 ;  /* 0x0000000e0e0c722b */ /* 0x000fd0000000000c */
[----:B------:R-:W-:Y:S01]  /*2620*/  DFMA R12, R10, R10, R12 ;  /* 0x0000000a0a0c722b */ /* 0x000fe2000000000c */
[----:B------:R-:W-:-:S07]  /*2630*/  VIADD R2, R2, 0x1400 ;  /* 0x0000140002027836 */ /* 0x000fce0000000000 */
[----:B--2---:R-:W-:-:S08]  /*2640*/  DFMA R12, R22, R22, R12 ;  /* 0x00000016160c722b */ /* 0x004fd0000000000c */
[----:B------:R-:W-:-:S11]  /*2650*/  DFMA R12, R24, R24, R12 ;  /* 0x00000018180c722b */ /* 0x000fd6000000000c */
.L_x_85:
[----:B------:R-:W-:Y:S05]  /*2660*/  BSYNC.RECONVERGENT B2 ;  /* 0x0000000000027941 */ /* 0x000fea0003800200 */
.L_x_84:
[----:B------:R-:W-:Y:S05]  /*2670*/  @!P1 BRA `(.L_x_79) ;  /* 0x0000000000909947 */ /* 0x000fea0003800000 */
[----:B------:R-:W-:Y:S01]  /*2680*/  ISETP.GE.U32.AND P0, PT, R5, 0x4, PT ;  /* 0x000000040500780c */ /* 0x000fe20003f06070 */
[----:B------:R-:W-:Y:S01]  /*2690*/  BSSY.RECONVERGENT B2, `(.L_x_86) ;  /* 0x0000014000027945 */ /* 0x000fe20003800200 */
[----:B------:R-:W-:-:S11]  /*26a0*/  LOP3.LUT P1, RZ, R7, 0x3, RZ, 0xc0, !PT ;  /* 0x0000000307ff7812 */ /* 0x000fd6000782c0ff */
[----:B------:R-:W-:Y:S05]  /*26b0*/  @!P0 BRA `(.L_x_87) ;  /* 0x0000000000448947 */ /* 0x000fea0003800000 */
[----:B------:R-:W-:-:S04]  /*26c0*/  IMAD.IADD R3, R2, 0x1, R3 ;  /* 0x0000000102037824 */ /* 0x000fc800078e0203 */
[C---:B------:R-:W-:Y:S01]  /*26d0*/  IMAD.WIDE.U32 R10, R3.reuse, 0x8, R8 ;  /* 0x00000008030a7825 */ /* 0x040fe200078e0008 */
[----:B------:R-:W-:-:S05]  /*26e0*/  IADD3 R15, PT, PT, R3, 0x280, RZ ;  /* 0x00000280030f7810 */ /* 0x000fca0007ffe0ff */
[----:B------:R-:W2:Y:S01]  /*26f0*/  LDG.E.64 R10, desc[UR6][R10.64] ;  /* 0x000000060a0a7981 */ /* 0x000ea2000c1e1b00 */
[----:B------:R-:W-:-:S04]  /*2700*/  IMAD.WIDE.U32 R14, R15, 0x8, R8 ;  /* 0x000000080f0e7825 */ /* 0x000fc800078e0008 */
[C---:B------:R-:W-:Y:S02]  /*2710*/  VIADD R17, R3.reuse, 0x500 ;  /* 0x0000050003117836 */ /* 0x040fe40000000000 */
[----:B------:R-:W3:Y:S01]  /*2720*/  LDG.E.64 R14, desc[UR6][R14.64] ;  /* 0x000000060e0e7981 */ /* 0x000ee2000c1e1b00 */
[----:B------:R-:W-:Y:S02]  /*2730*/  VIADD R19, R3, 0x780 ;  /* 0x0000078003137836 */ /* 0x000fe40000000000 */
[----:B------:R-:W-:-:S04]  /*2740*/  IMAD.WIDE.U32 R16, R17, 0x8, R8 ;  /* 0x0000000811107825 */ /* 0x000fc800078e0008 */
[----:B------:R-:W-:Y:S02]  /*2750*/  IMAD.WIDE.U32 R18, R19, 0x8, R8 ;  /* 0x0000000813127825 */ /* 0x000fe400078e0008 */
[----:B------:R-:W4:Y:S04]  /*2760*/  LDG.E.64 R16, desc[UR6][R16.64] ;  /* 0x0000000610107981 */ /* 0x000f28000c1e1b00 */
[----:B------:R-:W5:Y:S01]  /*2770*/  LDG.E.64 R18, desc[UR6][R18.64] ;  /* 0x0000000612127981 */ /* 0x000f62000c1e1b00 */
[----:B------:R-:W-:Y:S01]  /*2780*/  VIADD R2, R2, 0xa00 ;  /* 0x00000a0002027836 */ /* 0x000fe20000000000 */
[----:B--2---:R-:W-:-:S08]  /*2790*/  DFMA R12, R10, R10, R12 ;  /* 0x0000000a0a0c722b */ /* 0x004fd0000000000c */
[----:B---3--:R-:W-:-:S08]  /*27a0*/  DFMA R12, R14, R14, R12 ;  /* 0x0000000e0e0c722b */ /* 0x008fd0000000000c */
[----:B----4-:R-:W-:-:S08]  /*27b0*/  DFMA R12, R16, R16, R12 ;  /* 0x00000010100c722b */ /* 0x010fd0000000000c */
[----:B-----5:R-:W-:-:S11]  /*27c0*/  DFMA R12, R18, R18, R12 ;  /* 0x00000012120c722b */ /* 0x020fd6000000000c */
.L_x_87:
[----:B------:R-:W-:Y:S05]  /*27d0*/  BSYNC.RECONVERGENT B2 ;  /* 0x0000000000027941 */ /* 0x000fea0003800200 */
.L_x_86:
[----:B------:R-:W-:Y:S05]  /*27e0*/  @!P1 BRA `(.L_x_79) ;  /* 0x0000000000349947 */ /* 0x000fea0003800000 */
[----:B------:R-:W-:-:S04]  /*27f0*/  IMAD.HI.U32 R3, R4, -0x33333333, RZ ;  /* 0xcccccccd04037827 */ /* 0x000fc800078e00ff */
[----:B------:R-:W-:Y:S01]  /*2800*/  IMAD.IADD R5, R2, 0x1, R6 ;  /* 0x0000000102057824 */ /* 0x000fe200078e0206 */
[----:B------:R-:W-:-:S04]  /*2810*/  LOP3.LUT R3, R3, 0xffff, RZ, 0xc0, !PT ;  /* 0x0000ffff03037812 */ /* 0x000fc800078ec0ff */
[----:B------:R-:W-:-:S04]  /*2820*/  LEA.HI R3, R3, 0x1, RZ, 0x17 ;  /* 0x0000000103037811 */ /* 0x000fc800078fb8ff */
[----:B------:R-:W-:-:S05]  /*2830*/  LOP3.LUT R3, R3, 0x3, RZ, 0xc0, !PT ;  /* 0x0000000303037812 */ /* 0x000fca00078ec0ff */
[----:B------:R-:W-:-:S07]  /*2840*/  IMAD.MOV R4, RZ, RZ, -R3 ;  /* 0x000000ffff047224 */ /* 0x000fce00078e0a03 */
.L_x_88:
[----:B------:R-:W-:-:S06]  /*2850*/  IMAD.WIDE.U32 R2, R5, 0x8, R8 ;  /* 0x0000000805027825 */ /* 0x000fcc00078e0008 */
[----:B------:R-:W2:Y:S01]  /*2860*/  LDG.E.64 R2, desc[UR6][R2.64] ;  /* 0x0000000602027981 */ /* 0x000ea2000c1e1b00 */
[----:B------:R-:W-:Y:S02]  /*2870*/  VIADD R4, R4, 0x1 ;  /* 0x0000000104047836 */ /* 0x000fe40000000000 */
[----:B------:R-:W-:-:S03]  /*2880*/  VIADD R5, R5, 0x280 ;  /* 0x0000028005057836 */ /* 0x000fc60000000000 */
[----:B------:R-:W-:Y:S01]  /*2890*/  ISETP.NE.AND P0, PT, R4, RZ, PT ;  /* 0x000000ff0400720c */ /* 0x000fe20003f05270 */
[----:B--2---:R-:W-:-:S12]  /*28a0*/  DFMA R12, R2, R2, R12 ;  /* 0x00000002020c722b */ /* 0x004fd8000000000c */
[----:B------:R-:W-:Y:S05]  /*28b0*/  @P0 BRA `(.L_x_88) ;  /* 0xfffffffc00e40947 */ /* 0x000fea000383ffff */
.L_x_79:
[----:B------:R-:W-:Y:S05]  /*28c0*/  BSYNC.RECONVERGENT B1 ;  /* 0x0000000000017941 */ /* 0x000fea0003800200 */
.L_x_76:
[----:B------:R-:W0:Y:S01]  /*28d0*/  S2R R2, SR_LANEID ;  /* 0x0000000000027919 */ /* 0x000e220000000000 */
[----:B------:R-:W-:Y:S04]  /*28e0*/  SHFL.DOWN PT, R4, R12, 0x1, 0x1f ;  /* 0x08201f000c047f89 */ /* 0x000fe800000e0000 */
[----:B------:R-:W1:Y:S02]  /*28f0*/  SHFL.DOWN PT, R5, R13, 0x1, 0x1f ;  /* 0x08201f000d057f89 */ /* 0x000e6400000e0000 */
[----:B-1----:R-:W-:Y:S01]  /*2900*/  DADD R4, R4, R12 ;  /* 0x0000000004047229 */ /* 0x002fe2000000000c */
[C---:B0-----:R-:W-:Y:S02]  /*2910*/  ISETP.GT.AND P0, PT, R2.reuse, 0x1e, PT ;  /* 0x0000001e0200780c */ /* 0x041fe40003f04270 */
[----:B------:R-:W-:-:S07]  /*2920*/  ISETP.NE.AND P1, PT, R2, RZ, PT ;  /* 0x000000ff0200720c */ /* 0x000fce0003f25270 */
[----:B------:R-:W-:Y:S02]  /*2930*/  FSEL R6, R12, R4, P0 ;  /* 0x000000040c067208 */ /* 0x000fe40000000000 */
[----:B------:R-:W-:Y:S01]  /*2940*/  FSEL R7, R13, R5, P0 ;  /* 0x000000050d077208 */ /* 0x000fe20000000000 */
[----:B------:R-:W0:Y:S01]  /*2950*/  S2R R12, SR_TID.X ;  /* 0x00000000000c7919 */ /* 0x000e220000002100 */
[----:B------:R-:W-:Y:S01]  /*2960*/  ISETP.GT.AND P0, PT, R2, 0x1d, PT ;  /* 0x0000001d0200780c */ /* 0x000fe20003f04270 */
[----:B------:R-:W-:Y:S04]  /*2970*/  SHFL.DOWN PT, R4, R6, 0x2, 0x1f ;  /* 0x08401f0006047f89 */ /* 0x000fe800000e0000 */
[----:B------:R-:W1:Y:S01]  /*2980*/  SHFL.DOWN PT, R5, R7, 0x2, 0x1f ;  /* 0x08401f0007057f89 */ /* 0x000e6200000e0000 */
[----:B------:R-:W2:Y:S01]  /*2990*/  @!P1 S2R R13, SR_CgaCtaId ;  /* 0x00000000000d9919 */ /* 0x000ea20000008800 */
[----:B-1----:R-:W-:Y:S01]  /*29a0*/  DADD R4, R4, R6 ;  /* 0x0000000004047229 */ /* 0x002fe20000000006 */
[----:B0-----:R-:W-:-:S04]  /*29b0*/  @!P1 SHF.R.U32.HI R3, RZ, 0x2, R12 ;  /* 0x00000002ff039819 */ /* 0x001fc8000001160c */
[----:B------:R-:W-:-:S05]  /*29c0*/  @!P1 LOP3.LUT R3, R3, 0xf8, RZ, 0xc0, !PT ;  /* 0x000000f803039812 */ /* 0x000fca00078ec0ff */
        /* <DEDUP_REMOVED lines=12> */
[----:B--2---:R-:W-:-:S05]  /*2a90*/  @!P1 LEA R8, R13, R8, 0x18 ;  /* 0x000000080d089211 */ /* 0x004fca00078ec0ff */
        /* <DEDUP_REMOVED lines=12> */
[----:B------:R-:W-:-:S03]  /*2b60*/  FSEL R3, R7, R5, P1 ;  /* 0x0000000507037208 */ /* 0x000fc60000800000 */
[----:B0-----:R-:W-:Y:S02]  /*2b70*/  IMAD.MOV.U32 R4, RZ, RZ, R2 ;  /* 0x000000ffff047224 */ /* 0x001fe400078e0002 */
[----:B------:R-:W-:Y:S01]  /*2b80*/  IMAD.MOV.U32 R5, RZ, RZ, R3 ;  /* 0x000000ffff057224 */ /* 0x000fe200078e0003 */
[----:B------:R-:W-:Y:S06]  /*2b90*/  @P0 BRA `(.L_x_75) ;  /* 0x0000000000800947 */ /* 0x000fec0003800000 */
[----:B------:R-:W0:Y:S01]  /*2ba0*/  S2UR UR5, SR_CgaCtaId ;  /* 0x00000000000579c3 */ /* 0x000e220000008800 */
[----:B------:R-:W-:Y:S02]  /*2bb0*/  UMOV UR4, 0x400 ;  /* 0x0000040000047882 */ /* 0x000fe40000000000 */
[----:B0-----:R-:W-:-:S09]  /*2bc0*/  ULEA UR4, UR5, UR4, 0x18 ;  /* 0x0000000405047291 */ /* 0x001fd2000f8ec0ff */
[----:B------:R-:W0:Y:S04]  /*2bd0*/  LDS.128 R16, [UR4+0x20] ;  /* 0x00002004ff107984 */ /* 0x000e280008000c00 */
[----:B------:R-:W1:Y:S04]  /*2be0*/  LDS.128 R12, [UR4+0x30] ;  /* 0x00003004ff0c7984 */ /* 0x000e680008000c00 */
[----:B------:R-:W2:Y:S01]  /*2bf0*/  LDS.128 R8, [UR4+0x40] ;  /* 0x00004004ff087984 */ /* 0x000ea20008000c00 */
[----:B0-----:R-:W-:-:S03]  /*2c00*/  DADD R16, R4, R16 ;  /* 0x0000000004107229 */ /* 0x001fc60000000010 */
[----:B------:R-:W0:Y:S05]  /*2c10*/  LDS.128 R4, [UR4+0x50] ;  /* 0x00005004ff047984 */ /* 0x000e2a0008000c00 */
[----:B------:R-:W-:-:S08]  /*2c20*/  DADD R16, R16, R18 ;  /* 0x0000000010107229 */ /* 0x000fd00000000012 */
[----:B-1----:R-:W-:-:S08]  /*2c30*/  DADD R12, R16, R12 ;  /* 0x00000000100c7229 */ /* 0x002fd0000000000c */
[----:B------:R-:W-:Y:S02]  /*2c40*/  DADD R2, R12, R14 ;  /* 0x000000000c027229 */ /* 0x000fe4000000000e */
[----:B------:R-:W1:Y:S06]  /*2c50*/  LDS.128 R12, [UR4+0x60] ;  /* 0x00006004ff0c7984 */ /* 0x000e6c0008000c00 */
        /* <DEDUP_REMOVED lines=12> */
[----:B0-----:R-:W-:Y:S01]  /*2d20*/  DADD R2, R2, R4 ;  /* 0x0000000002027229 */ /* 0x001fe20000000004 */
[----:B------:R-:W0:Y:S07]  /*2d30*/  LDS.64 R4, [UR4+0xb0] ;  /* 0x0000b004ff047984 */ /* 0x000e2e0008000a00 */
[----:B------:R-:W-:-:S08]  /*2d40*/  DADD R2, R2, R6 ;  /* 0x0000000002027229 */ /* 0x000fd00000000006 */
[----:B-1----:R-:W-:-:S08]  /*2d50*/  DADD R2, R2, R12 ;  /* 0x0000000002027229 */ /* 0x002fd0000000000c */
[----:B------:R-:W-:-:S08]  /*2d60*/  DADD R2, R2, R14 ;  /* 0x0000000002027229 */ /* 0x000fd0000000000e */
[----:B--2---:R-:W-:-:S08]  /*2d70*/  DADD R2, R2, R8 ;  /* 0x0000000002027229 */ /* 0x004fd00000000008 */
[----:B------:R-:W-:-:S08]  /*2d80*/  DADD R2, R2, R10 ;  /* 0x0000000002027229 */ /* 0x000fd0000000000a */
[----:B0-----:R-:W-:-:S11]  /*2d90*/  DADD R4, R2, R4 ;  /* 0x0000000002047229 */ /* 0x001fd60000000004 */
.L_x_75:
[----:B------:R-:W-:Y:S05]  /*2da0*/  BSYNC.RECONVERGENT B0 ;  /* 0x0000000000007941 */ /* 0x000fea0003800200 */
.L_x_59:
[----:B------:R-:W-:Y:S05]  /*2db0*/  @P0 EXIT ;  /* 0x000000000000094d */ /* 0x000fea0003800000 */
[----:B------:R-:W1:Y:S02]  /*2dc0*/  LDC.64 R2, c[0x0][0x388] ;  /* 0x0000e200ff027b82 */ /* 0x000e640000000a00 */
[----:B-1----:R-:W-:-:S05]  /*2dd0*/  IMAD.WIDE.U32 R2, R0, 0x8, R2 ;  /* 0x0000000800027825 */ /* 0x002fca00078e0002 */
[----:B------:R-:W-:Y:S01]  /*2de0*/  STG.E.64 desc[UR6][R2.64], R4 ;  /* 0x0000000402007986 */ /* 0x000fe2000c101b06 */
[----:B------:R-:W-:Y:S05]  /*2df0*/  EXIT ;  /* 0x000000000000794d */ /* 0x000fea0003800000 */
.L_x_89:
        /* <DEDUP_REMOVED lines=16> */
.L_x_351:


//--------------------- .text._ZN3cub18CUB_300001_SM_10006detail6reduce28DeviceReduceSingleTileKernelINS2_10policy_hubIdjN4cuda3std3__44plusIdEEE10Policy1000EN6thrust24THRUST_300001_SM_1000_NS6detail15normal_iteratorINSD_10device_ptrIdEEEEPdjS9_dd12unary_squareIdEEEvT0_T1_T2_T3_T4_T6_ --------------------------
	.section	.text._ZN3cub18CUB_300001_SM_10006detail6reduce28DeviceReduceSingleTileKernelINS2_10policy_hubIdjN4cuda3std3__44plusIdEEE10Policy1000EN6thrust24THRUST_300001_SM_1000_NS6detail15normal_iteratorINSD_10device_ptrIdEEEEPdjS9_dd12unary_squareIdEEEvT0_T1_T2_T3_T4_T6_,"ax",@progbits
	.align	128
        .global         _ZN3cub18CUB_300001_SM_10006detail6reduce28DeviceReduceSingleTileKernelINS2_10policy_hubIdjN4cuda3std3__44plusIdEEE10Policy1000EN6thrust24THRUST_300001_SM_1000_NS6detail15normal_iteratorINSD_10device_ptrIdEEEEPdjS9_dd12unary_squareIdEEEvT0_T1_T2_T3_T4_T6_
        .type           _ZN3cub18CUB_300001_SM_10006detail6reduce28DeviceReduceSingleTileKernelINS2_10policy_hubIdjN4cuda3std3__44plusIdEEE10Policy1000EN6thrust24THRUST_300001_SM_1000_NS6detail15normal_iteratorINSD_10device_ptrIdEEEEPdjS9_dd12unary_squareIdEEEvT0_T1_T2_T3_T4_T6_,@function
        .size           _ZN3cub18CUB_300001_SM_10006detail6reduce28DeviceReduceSingleTileKernelINS2_10policy_hubIdjN4cuda3std3__44plusIdEEE10Policy1000EN6thrust24THRUST_300001_SM_1000_NS6detail15normal_iteratorINSD_10device_ptrIdEEEEPdjS9_dd12unary_squareIdEEEvT0_T1_T2_T3_T4_T6_,(.L_x_352 - _ZN3cub18CUB_300001_SM_10006detail6reduce28DeviceReduceSingleTileKernelINS2_10policy_hubIdjN4cuda3std3__44plusIdEEE10Policy1000EN6thrust24THRUST_300001_SM_1000_NS6detail15normal_iteratorINSD_10device_ptrIdEEEEPdjS9_dd12unary_squareIdEEEvT0_T1_T2_T3_T4_T6_)
        .other          _ZN3cub18CUB_300001_SM_10006detail6reduce28DeviceReduceSingleTileKernelINS2_10policy_hubIdjN4cuda3std3__44plusIdEEE10Policy1000EN6thrust24THRUST_300001_SM_1000_NS6detail15normal_iteratorINSD_10device_ptrIdEEEEPdjS9_dd12unary_squareIdEEEvT0_T1_T2_T3_T4_T6_,@"STO_CUDA_ENTRY STV_DEFAULT"
_ZN3cub18CUB_300001_SM_10006detail6reduce28DeviceReduceSingleTileKernelINS2_10policy_hubIdjN4cuda3std3__44plusIdEEE10Policy1000EN6thrust24THRUST_300001_SM_1000_NS6detail15normal_iteratorINSD_10device_ptrIdEEEEPdjS9_dd12unary_squareIdEEEvT0_T1_T2_T3_T4_T6_:
.text._ZN3cub18CUB_300001_SM_10006detail6reduce28DeviceReduceSingleTileKernelINS2_10policy_hubIdjN4cuda3std3__44plusIdEEE10Policy1000EN6thrust24THRUST_300001_SM_1000_NS6detail15normal_iteratorINSD_10device_ptrIdEEEEPdjS9_dd12unary_squareIdEEEvT0_T1_T2_T3_T4_T6_:
[----:B------:R-:W-:Y:S01]  /*0000*/  LDC R1, c[0x0][0x37c] ;  /* 0x0000df00ff017b82 */ /* 0x000fe20000000800 */
[----:B------:R-:W0:Y:S01]  /*0010*/  LDCU UR4, c[0x0][0x390] ;  /* 0x00007200ff0477ac */ /* 0x000e220008000800 */
[----:B------:R-:W1:Y:S01]  /*0020*/  LDCU.64 UR6, c[0x0][0x358] ;  /* 0x00006b00ff0677ac */ /* 0x000e620008000a00 */
[----:B0-----:R-:W-:-:S05]  /*0030*/  IMAD.U32 R2, RZ, RZ, UR4 ;  /* 0x00000004ff027e24 */ /* 0x001fca000f8e00ff */
[----:B------:R-:W-:-:S13]  /*0040*/  ISETP.NE.AND P0, PT, R2, RZ, PT ;  /* 0x000000ff0200720c */ /* 0x000fda0003f05270 */
        /* <DEDUP_REMOVED lines=8> */
.L_x_90:
[----:B------:R-:W-:Y:S01]  /*00d0*/  ISETP.GT.U32.AND P0, PT, R2, 0x13ff, PT ;  /* 0x000013ff0200780c */ /* 0x000fe20003f04070 */
[----:B------:R-:W-:-:S12]  /*00e0*/  BSSY.RECONVERGENT B0, `(.L_x_91) ;  /* 0x0000282000007945 */ /* 0x000fd80003800200 */
        /* <DEDUP_REMOVED lines=12> */
.L_x_94:
[----:B------:R-:W-:Y:S05]  /*01b0*/  BSYNC.RECONVERGENT B1 ;  /* 0x0000000000017941 */ /* 0x000fea0003800200 */
.L_x_93:
[----:B------:R-:W-:Y:S01]  /*01c0*/  ISETP.GE.U32.AND P0, PT, R41, R2, PT ;  /* 0x000000022900720c */ /* 0x000fe20003f06070 */
[----:B------:R-:W-:-:S12]  /*01d0*/  BSSY.RECONVERGENT B1, `(.L_x_95) ;  /* 0x0000073000017945 */ /* 0x000fd80003800200 */
[----:B------:R-:W-:Y:S05]  /*01e0*/  @P0 BRA `(.L_x_96) ;  /* 0x0000000400c40947 */ /* 0x000fea0003800000 */
[----:B------:R-:W-:Y:S01]  /*01f0*/  LOP3.LUT R5, RZ, R41, RZ, 0x33, !PT ;  /* 0x00000029ff057212 */ /* 0x000fe200078e33ff */
[----:B------:R-:W-:Y:S04]  /*0200*/  BSSY.RECONVERGENT B2, `(.L_x_97) ;  /* 0x0000034000027945 */ /* 0x000fe80003800200 */
[----:B------:R-:W-:-:S04]  /*0210*/  IMAD.IADD R5, R5, 0x1, R2 ;  /* 0x0000000105057824 */ /* 0x000fc800078e0202 */
[C---:B------:R-:W-:Y:S01]  /*0220*/  IMAD.HI.U32 R40, R5.reuse, -0x33333333, RZ ;  /* 0xcccccccd05287827 */ /* 0x040fe200078e00ff */
[----:B------:R-:W-:-:S04]  /*0230*/  ISETP.GE.U32.AND P1, PT, R5, 0x2580, PT ;  /* 0x000025800500780c */ /* 0x000fc80003f26070 */
[----:B------:R-:W-:-:S04]  /*0240*/  LEA.HI R40, R40, 0x1, RZ, 0x17 ;  /* 0x0000000128287811 */ /* 0x000fc800078fb8ff */
[----:B------:R-:W-:-:S04]  /*0250*/  LOP3.LUT R42, R40, 0xf, RZ, 0xc0, !PT ;  /* 0x0000000f282a7812 */ /* 0x000fc800078ec0ff */
[----:B------:R-:W-:Y:S01]  /*0260*/  ISETP.NE.AND P0, PT, R42, RZ, PT ;  /* 0x000000ff2a00720c */ /* 0x000fe20003f05270 */
[----:B------:R-:W-:-:S12]  /*0270*/  @!P1 BRA `(.L_x_98) ;  /* 0x0000000000b09947 */ /* 0x000fd80003800000 */
[----:B------:R-:W0:Y:S01]  /*0280*/  LDC.64 R4, c[0x0][0x380] ;  /* 0x0000e000ff047b82 */ /* 0x000e220000000a00 */
[----:B------:R-:W-:-:S05]  /*0290*/  LOP3.LUT R0, R40, 0xfffff0, RZ, 0xc0, !PT ;  /* 0x00fffff028007812 */ /* 0x000fca00078ec0ff */
[----:B------:R-:W-:Y:S02]  /*02a0*/  IMAD.MOV R0, RZ, RZ, -R0 ;  /* 0x000000ffff007224 */ /* 0x000fe400078e0a00 */
[----:B0-----:R-:W-:-:S03]  /*02b0*/  IMAD.WIDE.U32 R4, R41, 0x8, R4 ;  /* 0x0000000829047825 */ /* 0x001fc600078e0004 */
[----:B------:R-:W-:-:S05]  /*02c0*/  IADD3 R4, P1, PT, R4, 0xa000, RZ ;  /* 0x0000a00004047810 */ /* 0x000fca0007f3e0ff */
[----:B------:R-:W-:-:S08]  /*02d0*/  IMAD.X R5, RZ, RZ, R5, P1 ;  /* 0x000000ffff057224 */ /* 0x000fd000008e0605 */
.L_x_99:
        /* <DEDUP_REMOVED lines=38> */
.L_x_98:
[----:B------:R-:W-:Y:S05]  /*0540*/  BSYNC.RECONVERGENT B2 ;  /* 0x0000000000027941 */ /* 0x000fea0003800200 */
.L_x_97:
[----:B------:R-:W-:Y:S05]  /*0550*/  @!P0 BRA `(.L_x_96) ;  /* 0x0000000000e88947 */ /* 0x000fea0003800000 */
[----:B------:R-:W-:Y:S01]  /*0560*/  ISETP.GE.U32.AND P0, PT, R42, 0x8, PT ;  /* 0x000000082a00780c */ /* 0x000fe20003f06070 */
[----:B------:R-:W-:Y:S01]  /*0570*/  BSSY.RECONVERGENT B2, `(.L_x_100) ;  /* 0x0000017000027945 */ /* 0x000fe20003800200 */
[----:B------:R-:W-:-:S04]  /*0580*/  LOP3.LUT R22, R40, 0x7, RZ, 0xc0, !PT ;  /* 0x0000000728167812 */ /* 0x000fc800078ec0ff */
[----:B------:R-:W-:-:S07]  /*0590*/  ISETP.NE.AND P1, PT, R22, RZ, PT ;  /* 0x000000ff1600720c */ /* 0x000fce0003f25270 */
[----:B------:R-:W-:Y:S06]  /*05a0*/  @!P0 BRA `(.L_x_101) ;  /* 0x00000000004c8947 */ /* 0x000fec0003800000 */
        /* <DEDUP_REMOVED lines=19> */
.L_x_101:
[----:B------:R-:W-:Y:S05]  /*06e0*/  BSYNC.RECONVERGENT B2 ;  /* 0x0000000000027941 */ /* 0x000fea0003800200 */
.L_x_100:
        /* <DEDUP_REMOVED lines=17> */
.L_x_103:
[----:B------:R-:W-:Y:S05]  /*0800*/  BSYNC.RECONVERGENT B2 ;  /* 0x0000000000027941 */ /* 0x000fea0003800200 */
.L_x_102:
[----:B------:R-:W-:Y:S05]  /*0810*/  @!P1 BRA `(.L_x_96) ;  /* 0x0000000000389947 */ /* 0x000fea0003800000 */
[----:B------:R-:W0:Y:S01]  /*0820*/  LDC.64 R4, c[0x0][0x380] ;  /* 0x0000e000ff047b82 */ /* 0x000e220000000a00 */
[----:B------:R-:W-:Y:S02]  /*0830*/  IMAD.MOV R0, RZ, RZ, -R0 ;  /* 0x000000ffff007224 */ /* 0x000fe400078e0a00 */
[----:B0-----:R-:W-:-:S04]  /*0840*/  IMAD.WIDE.U32 R4, R41, 0x8, R4 ;  /* 0x0000000829047825 */ /* 0x001fc800078e0004 */
[----:B------:R-:W-:Y:S02]  /*0850*/  IMAD.MOV.U32 R6, RZ, RZ, R4 ;  /* 0x000000ffff067224 */ /* 0x000fe400078e0004 */
[----:B------:R-:W-:-:S07]  /*0860*/  IMAD.MOV.U32 R7, RZ, RZ, R5 ;  /* 0x000000ffff077224 */ /* 0x000fce00078e0005 */
.L_x_104:
        /* <DEDUP_REMOVED lines=9> */
.L_x_96:
[----:B------:R-:W-:Y:S05]  /*0900*/  BSYNC.RECONVERGENT B1 ;  /* 0x0000000000017941 */ /* 0x000fea0003800200 */
.L_x_95:
        /* <DEDUP_REMOVED lines=12> */
[----:B------:R-:W-:Y:S02]  /*09d0*/  @!P1 MOV R2, 0x400 ;  /* 0x0000040000029802 */ /* 0x000fe40000000f00 */
[----:B------:R-:W-:Y:S01]  /*09e0*/  @!P1 SHF.R.U32.HI R0, RZ, 0x2, R3 ;  /* 0x00000002ff009819 */ /* 0x000fe20000011603 */
[----:B------:R-:W0:Y:S03]  /*09f0*/  SHFL.DOWN PT, R5, R7, 0x2, 0x1f ;  /* 0x08401f0007057f89 */ /* 0x000e2600000e0000 */
        /* <DEDUP_REMOVED lines=13> */
[----:B-1----:R-:W-:-:S03]  /*0ad0*/  @!P1 LEA R9, R13, R2, 0x18 ;  /* 0x000000020d099211 */ /* 0x002fc600078ec0ff */
[----:B------:R-:W0:Y:S02]  /*0ae0*/  SHFL.DOWN PT, R5, R11, 0x8, 0x1f ;  /* 0x09001f000b057f89 */ /* 0x000e2400000e0000 */
[----:B0-----:R-:W-:-:S10]  /*0af0*/  DADD R4, R4, R10 ;  /* 0x0000000004047229 */ /* 0x001fd4000000000a */
[----:B------:R-:W-:Y:S02]  /*0b00*/  FSEL R6, R10, R4, P0 ;  /* 0x000000040a067208 */ /* 0x000fe40000000000 */
[----:B------:R-:W-:Y:S01]  /*0b10*/  FSEL R7, R11, R5, P0 ;  /* 0x000000050b077208 */ /* 0x000fe20000000000 */
[----:B------:R-:W-:Y:S01]  /*0b20*/  @!P1 IMAD.IADD R11, R0, 0x1, R9 ;  /* 0x00000001000b9824 */ /* 0x000fe200078e0209 */
        /* <DEDUP_REMOVED lines=13> */
[----:B------:R-:W0:Y:S04]  /*0c00*/  LDS.128 R12, [UR4+0x20] ;  /* 0x00002004ff0c7984 */ /* 0x000e280008000c00 */
[----:B------:R-:W2:Y:S04]  /*0c10*/  LDS.128 R16, [UR4+0x30] ;  /* 0x00003004ff107984 */ /* 0x000ea80008000c00 */
[----:B-1----:R-:W1:Y:S01]  /*0c20*/  LDS.128 R4, [UR4+0x40] ;  /* 0x00004004ff047984 */ /* 0x002e620008000c00 */
[----:B0-----:R-:W-:-:S03]  /*0c30*/  DADD R12, R8, R12 ;  /* 0x00000000080c7229 */ /* 0x001fc6000000000c */
[----:B------:R-:W0:Y:S05]  /*0c40*/  LDS.128 R8, [UR4+0x50] ;  /* 0x00005004ff087984 */ /* 0x000e2a0008000c00 */
[----:B------:R-:W-:-:S08]  /*0c50*/  DADD R12, R12, R14 ;  /* 0x000000000c0c7229 */ /* 0x000fd0000000000e */
[----:B--2---:R-:W-:-:S08]  /*0c60*/  DADD R12, R12, R16 ;  /* 0x000000000c0c7229 */ /* 0x004fd00000000010 */
[----:B------:R-:W-:Y:S02]  /*0c70*/  DADD R18, R12, R18 ;  /* 0x000000000c127229 */ /* 0x000fe40000000012 */
[----:B------:R-:W2:Y:S06]  /*0c80*/  LDS.128 R12, [UR4+0x60] ;  /* 0x00006004ff0c7984 */ /* 0x000eac0008000c00 */
[----:B-1----:R-:W-:-:S08]  /*0c90*/  DADD R4, R18, R4 ;  /* 0x0000000012047229 */ /* 0x002fd00000000004 */
[----:B------:R-:W-:Y:S02]  /*0ca0*/  DADD R2, R4, R6 ;  /* 0x0000000004027229 */ /* 0x000fe40000000006 */
[----:B------:R-:W1:Y:S06]  /*0cb0*/  LDS.128 R4, [UR4+0x70] ;  /* 0x00007004ff047984 */ /* 0x000e6c0008000c00 */
[----:B0-----:R-:W-:-:S08]  /*0cc0*/  DADD R2, R2, R8 ;  /* 0x0000000002027229 */ /* 0x001fd00000000008 */
[----:B------:R-:W-:Y:S01]  /*0cd0*/  DADD R2, R2, R10 ;  /* 0x0000000002027229 */ /* 0x000fe2000000000a */
[----:B------:R-:W0:Y:S07]  /*0ce0*/  LDS.128 R8, [UR4+0x80] ;  /* 0x00008004ff087984 */ /* 0x000e2e0008000c00 */
[----:B--2---:R-:W-:-:S08]  /*0cf0*/  DADD R2, R2, R12 ;  /* 0x0000000002027229 */ /* 0x004fd0000000000c */
[----:B------:R-:W-:Y:S01]  /*0d00*/  DADD R2, R2, R14 ;  /* 0x0000000002027229 */ /* 0x000fe2000000000e */
[----:B------:R-:W2:Y:S07]  /*0d10*/  LDS.128 R12, [UR4+0x90] ;  /* 0x00009004ff0c7984 */ /* 0x000eae0008000c00 */
[----:B-1----:R-:W-:-:S08]  /*0d20*/  DADD R2, R2, R4 ;  /* 0x0000000002027229 */ /* 0x002fd00000000004 */
[----:B------:R-:W-:Y:S01]  /*0d30*/  DADD R2, R2, R6 ;  /* 0x0000000002027229 */ /* 0x000fe20000000006 */
[----:B------:R-:W1:Y:S07]  /*0d40*/  LDS.128 R4, [UR4+0xa0] ;  /* 0x0000a004ff047984 */ /* 0x000e6e0008000c00 */
[----:B0-----:R-:W-:Y:S01]  /*0d50*/  DADD R2, R2, R8 ;  /* 0x0000000002027229 */ /* 0x001fe20000000008 */
[----:B------:R-:W0:Y:S07]  /*0d60*/  LDS.64 R8, [UR4+0xb0] ;  /* 0x0000b004ff087984 */ /* 0x000e2e0008000a00 */
[----:B------:R-:W-:-:S08]  /*0d70*/  DADD R2, R2, R10 ;  /* 0x0000000002027229 */ /* 0x000fd0000000000a */
[----:B--2---:R-:W-:-:S08]  /*0d80*/  DADD R2, R2, R12 ;  /* 0x0000000002027229 */ /* 0x004fd0000000000c */
[----:B------:R-:W-:-:S08]  /*0d90*/  DADD R2, R2, R14 ;  /* 0x0000000002027229 */ /* 0x000fd0000000000e */
[----:B-1----:R-:W-:-:S08]  /*0da0*/  DADD R2, R2, R4 ;  /* 0x0000000002027229 */ /* 0x002fd00000000004 */
[----:B------:R-:W-:-:S08]  /*0db0*/  DADD R2, R2, R6 ;  /* 0x0000000002027229 */ /* 0x000fd00000000006 */
[----:B0-----:R-:W-:Y:S01]  /*0dc0*/  DADD R8, R2, R8 ;  /* 0x0000000002087229 */ /* 0x001fe20000000008 */
[----:B------:R-:W-:Y:S10]  /*0dd0*/  BRA `(.L_x_106) ;  /* 0x0000001800c87947 */ /* 0x000ff40003800000 */
.L_x_105:
        /* <DEDUP_REMOVED lines=26> */
[----:B0-----:R-:W-:-:S10]  /*0f80*/  DADD R4, R4, R8 ;  /* 0x0000000004047229 */ /* 0x001fd40000000008 */
[----:B------:R-:W-:Y:S02]  /*0f90*/  FSEL R6, R8, R4, P0 ;  /* 0x0000000408067208 */ /* 0x000fe40000000000 */
[----:B------:R-:W-:Y:S01]  /*0fa0*/  FSEL R7, R9, R5, P0 ;  /* 0x0000000509077208 */ /* 0x000fe20000000000 */
[----:B------:R-:W0:Y:S01]  /*0fb0*/  @!P1 S2R R8, SR_CgaCtaId ;  /* 0x0000000000089919 */ /* 0x000e220000008800 */
[----:B------:R-:W-:Y:S01]  /*0fc0*/  ISETP.GT.AND P0, PT, R0, R13, PT ;  /* 0x0000000d0000720c */ /* 0x000fe20003f04270 */
[----:B------:R-:W-:Y:S01]  /*0fd0*/  VIADD R0, R12, 0x10 ;  /* 0x000000100c007836 */ /* 0x000fe20000000000 */
[----:B------:R-:W-:Y:S04]  /*0fe0*/  SHFL.DOWN PT, R4, R6, 0x8, R13 ;  /* 0x0900000006047989 */ /* 0x000fe800000e000d */
[----:B------:R-:W1:Y:S02]  /*0ff0*/  SHFL.DOWN PT, R5, R7, 0x8, R13 ;  /* 0x0900000007057989 */ /* 0x000e6400000e000d */
[----:B-1----:R-:W-:-:S10]  /*1000*/  DADD R4, R4, R6 ;  /* 0x0000000004047229 */ /* 0x002fd40000000006 */
[----:B------:R-:W-:Y:S02]  /*1010*/  FSEL R10, R6, R4, P0 ;  /* 0x00000004060a7208 */ /* 0x000fe40000000000 */
[----:B------:R-:W-:Y:S02]  /*1020*/  FSEL R11, R7, R5, P0 ;  /* 0x00000005070b7208 */ /* 0x000fe40000000000 */
[----:B------:R-:W-:Y:S01]  /*1030*/  @!P1 MOV R7, 0x400 ;  /* 0x0000040000079802 */ /* 0x000fe20000000f00 */
[----:B------:R-:W-:Y:S01]  /*1040*/  SHFL.DOWN PT, R4, R10, 0x10, R13 ;  /* 0x0a0000000a047989 */ /* 0x000fe200000e000d */
[----:B------:R-:W-:Y:S02]  /*1050*/  ISETP.GT.AND P0, PT, R0, R13, PT ;  /* 0x0000000d0000720c */ /* 0x000fe40003f04270 */
[----:B------:R-:W-:Y:S01]  /*1060*/  @!P1 SHF.R.U32.HI R6, RZ, 0x2, R3 ;  /* 0x00000002ff069819 */ /* 0x000fe20000011603 */
[----:B------:R-:W1:Y:S01]  /*1070*/  SHFL.DOWN PT, R5, R11, 0x10, R13 ;  /* 0x0a0000000b057989 */ /* 0x000e6200000e000d */
[----:B0-----:R-:W-:-:S02]  /*1080*/  @!P1 LEA R7, R8, R7, 0x18 ;  /* 0x0000000708079211 */ /* 0x001fc400078ec0ff */
[----:B------:R-:W-:-:S05]  /*1090*/  @!P1 LOP3.LUT R6, R6, 0xf8, RZ, 0xc0, !PT ;  /* 0x000000f806069812 */ /* 0x000fca00078ec0ff */
[----:B------:R-:W-:Y:S01]  /*10a0*/  @!P1 IMAD.IADD R7, R6, 0x1, R7 ;  /* 0x0000000106079824 */ /* 0x000fe200078e0207 */
[----:B-1----:R-:W-:-:S10]  /*10b0*/  DADD R4, R4, R10 ;  /* 0x0000000004047229 */ /* 0x002fd4000000000a */
[----:B------:R-:W-:Y:S02]  /*10c0*/  FSEL R8, R10, R4, P0 ;  /* 0x000000040a087208 */ /* 0x000fe40000000000 */
[----:B------:R-:W-:Y:S02]  /*10d0*/  FSEL R9, R11, R5, P0 ;  /* 0x000000050b097208 */ /* 0x000fe40000000000 */
[----:B------:R-:W-:-:S03]  /*10e0*/  ISETP.NE.AND P0, PT, R3, RZ, PT ;  /* 0x000000ff0300720c */ /* 0x000fc60003f05270 */
[----:B------:R0:W-:Y:S01]  /*10f0*/  @!P1 STS.64 [R7+0x18], R8 ;  /* 0x0000180807009388 */ /* 0x0001e20000000a00 */
[----:B------:R-:W-:Y:S09]  /*1100*/  BAR.SYNC.DEFER_BLOCKING 0x0 ;  /* 0x0000000000007b1d */ /* 0x000ff20000010000 */
[----:B------:R-:W-:Y:S05]  /*1110*/  @P0 BRA `(.L_x_106) ;  /* 0x0000001400f80947 */ /* 0x000fea0003800000 */
[----:B------:R-:W1:Y:S01]  /*1120*/  S2UR UR5, SR_CgaCtaId ;  /* 0x00000000000579c3 */ /* 0x000e620000008800 */
[----:B------:R-:W-:Y:S01]  /*1130*/  UMOV UR4, 0x400 ;  /* 0x0000040000047882 */ /* 0x000fe20000000000 */
[----:B------:R-:W-:Y:S01]  /*1140*/  ISETP.GT.U32.AND P1, PT, R2, 0x20, PT ;  /* 0x000000200200780c */ /* 0x000fe20003f24070 */
[----:B-1----:R-:W-:-:S09]  /*1150*/  ULEA UR4, UR5, UR4, 0x18 ;  /* 0x0000000405047291 */ /* 0x002fd2000f8ec0ff */
[----:B------:R-:W1:Y:S04]  /*1160*/  LDS.128 R12, [UR4+0x20] ;  /* 0x00002004ff0c7984 */ /* 0x000e680008000c00 */
[----:B0-----:R-:W0:Y:S01]  /*1170*/  LDS.128 R4, [UR4+0x30] ;  /* 0x00003004ff047984 */ /* 0x001e220008000c00 */
        /* <DEDUP_REMOVED lines=70> */
[----:B------:R-:W0:Y:S01]  /*15e0*/  LDS.64 R4, [UR4+0xb0] ;  /* 0x0000b004ff047984 */ /* 0x000e220008000a00 */
        /* <DEDUP_REMOVED lines=8> */
[----:B------:R-:W-:-:S04]  /*1670*/  ISETP.GT.U32.AND P1, PT, R2, 0x260, PT ;  /* 0x000002600200780c */ /* 0x000fc80003f24070 */
[----:B0-----:R-:W-:-:S10]  /*1680*/  DADD R4, R4, R6 ;  /* 0x0000000004047229 */ /* 0x001fd40000000006 */
[----:B------:R-:W-:Y:S02]  /*1690*/  FSEL R8, R4, R6, P1 ;  /* 0x0000000604087208 */ /* 0x000fe40000800000 */
[----:B------:R-:W-:Y:S01]  /*16a0*/  FSEL R9, R5, R7, P1 ;  /* 0x0000000705097208 */ /* 0x000fe20000800000 */
[----:B------:R-:W-:Y:S06]  /*16b0*/  BRA `(.L_x_106) ;  /* 0x0000001000907947 */ /* 0x000fec0003800000 */
.L_x_92:
[----:B------:R-:W0:Y:S01]  /*16c0*/  S2R R0, SR_TID.X ;  /* 0x0000000000007919 */ /* 0x000e220000002100 */
[----:B------:R-:W1:Y:S02]  /*16d0*/  LDCU.64 UR4, c[0x0][0x380] ;  /* 0x00007000ff0477ac */ /* 0x000e640008000a00 */
[----:B-1----:R-:W-:Y:S02]  /*16e0*/  IMAD.U32 R6, RZ, RZ, UR4 ;  /* 0x00000004ff067e24 */ /* 0x002fe4000f8e00ff */
[----:B------:R-:W-:Y:S02]  /*16f0*/  IMAD.U32 R7, RZ, RZ, UR5 ;  /* 0x00000005ff077e24 */ /* 0x000fe4000f8e00ff */
        /* <DEDUP_REMOVED lines=10> */
[----:B------:R-:W-:-:S04]  /*17a0*/  UMOV UR4, 0x1400 ;  /* 0x0000140000047882 */ /* 0x000fc80000000000 */
[----:B------:R-:W-:Y:S01]  /*17b0*/  ISETP.GE.U32.AND P0, PT, R3, 0x1400, PT ;  /* 0x000014000300780c */ /* 0x000fe20003f06070 */
        /* <DEDUP_REMOVED lines=9> */
[----:B------:R-:W0:Y:S01]  /*1850*/  LDC R2, c[0x0][0x390] ;  /* 0x0000e400ff027b82 */ /* 0x000e220000000800 */
[----:B------:R-:W-:-:S07]  /*1860*/  UMOV UR4, 0x1400 ;  /* 0x0000140000047882 */ /* 0x000fce0000000000 */
[----:B------:R-:W1:Y:S02]  /*1870*/  LDC.64 R6, c[0x0][0x380] ;  /* 0x0000e000ff067b82 */ /* 0x000e640000000a00 */
.L_x_109:
[----:B------:R-:W-:-:S04]  /*1880*/  VIADD R9, R0, UR4 ;  /* 0x0000000400097c36 */ /* 0x000fc80008000000 */
[----:B-1----:R-:W-:-:S05]  /*1890*/  IMAD.WIDE.U32 R8, R9, 0x8, R6 ;  /* 0x0000000809087825 */ /* 0x002fca00078e0006 */
        /* <DEDUP_REMOVED lines=8> */
[----:B--2---:R-:W-:-:S08]  /*1920*/  DFMA R10, R10, R10, R38 ;  /* 0x0000000a0a0a722b */ /* 0x004fd00000000026 */
[----:B---3--:R-:W-:Y:S01]  /*1930*/  DFMA R10, R12, R12, R10 ;  /* 0x0000000c0c0a722b */ /* 0x008fe2000000000a */
[----:B0-----:R-:W-:-:S05]  /*1940*/  VIADD R12, R2, -UR4 ;  /* 0x80000004020c7c36 */ /* 0x001fca0008000000 */
[----:B------:R-:W-:Y:S02]  /*1950*/  ISETP.GE.U32.AND P0, PT, R12, 0x1400, PT ;  /* 0x000014000c00780c */ /* 0x000fe40003f06070 */
[----:B----4-:R-:W-:-:S08]  /*1960*/  DFMA R10, R14, R14, R10 ;  /* 0x0000000e0e0a722b */ /* 0x010fd0000000000a */
[----:B-----5:R-:W-:-:S08]  /*1970*/  DFMA R10, R16, R16, R10 ;  /* 0x00000010100a722b */ /* 0x020fd0000000000a */
[----:B------:R-:W-:-:S08]  /*1980*/  DFMA R10, R18, R18, R10 ;  /* 0x00000012120a722b */ /* 0x000fd0000000000a */
[----:B------:R-:W-:-:S08]  /*1990*/  DFMA R10, R20, R20, R10 ;  /* 0x00000014140a722b */ /* 0x000fd0000000000a */
[----:B------:R-:W-:-:S08]  /*19a0*/  DFMA R10, R22, R22, R10 ;  /* 0x00000016160a722b */ /* 0x000fd0000000000a */
[----:B------:R-:W-:Y:S01]  /*19b0*/  DFMA R38, R4, R4, R10 ;  /* 0x000000040426722b */ /* 0x000fe2000000000a */
[----:B------:R-:W-:Y:S10]  /*19c0*/  @!P0 BRA `(.L_x_108) ;  /* 0x0000000800a48947 */ /* 0x000ff40003800000 */
[----:B------:R-:W-:-:S06]  /*19d0*/  UIADD3 UR4, UPT, UPT, UR4, 0x1400, URZ ;  /* 0x0000140004047890 */ /* 0x000fcc000fffe0ff */
[----:B------:R-:W-:-:S13]  /*19e0*/  ISETP.LT.U32.AND P0, PT, R3, UR4, PT ;  /* 0x0000000403007c0c */ /* 0x000fda000bf01070 */
[----:B------:R-:W-:Y:S05]  /*19f0*/  @!P0 BRA `(.L_x_109) ;  /* 0xfffffffc00a08947 */ /* 0x000fea000383ffff */
.L_x_107:
[----:B------:R-:W-:Y:S01]  /*1a00*/  VIADD R3, R2, -UR4 ;  /* 0x8000000402037c36 */ /* 0x000fe20008000000 */
[----:B------:R-:W-:Y:S04]  /*1a10*/  BSSY.RECONVERGENT B1, `(.L_x_108) ;  /* 0x00000a4000017945 */ /* 0x000fe80003800200 */
[----:B------:R-:W-:-:S04]  /*1a20*/  ISETP.GE.AND P0, PT, R0, R3, PT ;  /* 0x000000030000720c */ /* 0x000fc80003f06270 */
[----:B------:R-:W-:-:S13]  /*1a30*/  ISETP.LE.U32.OR P0, PT, R2, UR4, P0 ;  /* 0x0000000402007c0c */ /* 0x000fda0008703470 */
[----:B------:R-:W-:Y:S05]  /*1a40*/  @P0 BRA `(.L_x_110) ;  /* 0x0000000800800947 */ /* 0x000fea0003800000 */
[----:B------:R-:W-:Y:S01]  /*1a50*/  LOP3.LUT R3, RZ, R0, RZ, 0x33, !PT ;  /* 0x00000000ff037212 */ /* 0x000fe200078e33ff */
[----:B------:R-:W-:Y:S03]  /*1a60*/  BSSY.RECONVERGENT B2, `(.L_x_111) ;  /* 0x0000053000027945 */ /* 0x000fe60003800200 */
[----:B------:R-:W-:-:S04]  /*1a70*/  IADD3 R3, PT, PT, R2, -UR4, R3 ;  /* 0x8000000402037c10 */ /* 0x000fc8000fffe003 */
[C---:B------:R-:W-:Y:S01]  /*1a80*/  ISETP.GE.U32.AND P0, PT, R3.reuse, 0x2580, PT ;  /* 0x000025800300780c */ /* 0x040fe20003f06070 */
[----:B------:R-:W-:-:S05]  /*1a90*/  IMAD.HI.U32 R2, R3, -0x33333333, RZ ;  /* 0xcccccccd03027827 */ /* 0x000fca00078e00ff */
[----:B------:R-:W-:Y:S01]  /*1aa0*/  LEA.HI R3, R2, 0x1, RZ, 0x17 ;  /* 0x0000000102037811 */ /* 0x000fe200078fb8ff */
[----:B------:R-:W-:-:S03]  /*1ab0*/  IMAD.MOV.U32 R2, RZ, RZ, R0 ;  /* 0x000000ffff027224 */ /* 0x000fc600078e0000 */
[----:B------:R-:W-:-:S03]  /*1ac0*/  LOP3.LUT R4, R3, 0xf, RZ, 0xc0, !PT ;  /* 0x0000000f03047812 */ /* 0x000fc600078ec0ff */
[----:B------:R-:W-:Y:S05]  /*1ad0*/  @!P0 BRA `(.L_x_112) ;  /* 0x00000004002c8947 */ /* 0x000fea0003800000 */
[----:B------:R-:W-:Y:S01]  /*1ae0*/  LOP3.LUT R42, R3, 0xfffff0, RZ, 0xc0, !PT ;  /* 0x00fffff0032a7812 */ /* 0x000fe200078ec0ff */
[----:B------:R-:W-:Y:S01]  /*1af0*/  BSSY.RECONVERGENT B3, `(.L_x_113) ;  /* 0x0000048000037945 */ /* 0x000fe20003800200 */
[C---:B------:R-:W-:Y:S01]  /*1b00*/  LOP3.LUT R2, R0.reuse, 0x1400, RZ, 0xfc, !PT ;  /* 0x0000140000027812 */ /* 0x040fe200078efcff */
[----:B------:R-:W-:Y:S02]  /*1b10*/  VIADD R5, R0, UR4 ;  /* 0x0000000400057c36 */ /* 0x000fe40008000000 */
[----:B------:R-:W-:-:S07]  /*1b20*/  IMAD.MOV R42, RZ, RZ, -R42 ;  /* 0x000000ffff2a7224 */ /* 0x000fce00078e0a2a */
.L_x_114:
[----:B------:R-:W-:-:S04]  /*1b30*/  IMAD.WIDE.U32 R36, R5, 0x8, R6 ;  /* 0x0000000805247825 */ /* 0x000fc800078e0006 */
[C---:B------:R-:W-:Y:S02]  /*1b40*/  VIADD R35, R5.reuse, 0x280 ;  /* 0x0000028005237836 */ /* 0x040fe40000000000 */
[----:B------:R-:W2:Y:S01]  /*1b50*/  LDG.E.64 R36, desc[UR6][R36.64] ;  /* 0x0000000624247981 */ /* 0x000ea2000c1e1b00 */
        /* <DEDUP_REMOVED lines=44> */
[----:B------:R-:W-:Y:S02]  /*1e20*/  VIADD R42, R42, 0x10 ;  /* 0x000000102a2a7836 */ /* 0x000fe40000000000 */
[----:B------:R-:W-:Y:S02]  /*1e30*/  VIADD R2, R2, 0x2800 ;  /* 0x0000280002027836 */ /* 0x000fe40000000000 */
[----:B------:R-:W-:Y:S01]  /*1e40*/  VIADD R5, R5, 0x2800 ;  /* 0x0000280005057836 */ /* 0x000fe20000000000 */
[----:B------:R-:W-:Y:S01]  /*1e50*/  ISETP.NE.AND P0, PT, R42, RZ, PT ;  /* 0x000000ff2a00720c */ /* 0x000fe20003f05270 */
        /* <DEDUP_REMOVED lines=17> */
[----:B------:R-:W-:Y:S05]  /*1f70*/  BSYNC.RECONVERGENT B3 ;  /* 0x0000000000037941 */ /* 0x000fea0003800200 */
.L_x_113:
[----:B------:R-:W-:-:S07]  /*1f80*/  VIADD R2, R2, 0xffffec00 ;  /* 0xffffec0002027836 */ /* 0x000fce0000000000 */
.L_x_112:
[----:B------:R-:W-:Y:S05]  /*1f90*/  BSYNC.RECONVERGENT B2 ;  /* 0x0000000000027941 */ /* 0x000fea0003800200 */
.L_x_111:
[----:B------:R-:W-:-:S13]  /*1fa0*/  ISETP.NE.AND P0, PT, R4, RZ, PT ;  /* 0x000000ff0400720c */ /* 0x000fda0003f05270 */
[----:B------:R-:W-:Y:S05]  /*1fb0*/  @!P0 BRA `(.L_x_110) ;  /* 0x0000000400248947 */ /* 0x000fea0003800000 */
[----:B------:R-:W-:Y:S01]  /*1fc0*/  ISETP.GE.U32.AND P0, PT, R4, 0x8, PT ;  /* 0x000000080400780c */ /* 0x000fe20003f06070 */
[----:B------:R-:W-:Y:S01]  /*1fd0*/  BSSY.RECONVERGENT B2, `(.L_x_115) ;  /* 0x0000025000027945 */ /* 0x000fe20003800200 */
[----:B------:R-:W-:-:S04]  /*1fe0*/  LOP3.LUT R18, R3, 0x7, RZ, 0xc0, !PT ;  /* 0x0000000703127812 */ /* 0x000fc800078ec0ff */
[----:B------:R-:W-:-:S07]  /*1ff0*/  ISETP.NE.AND P1, PT, R18, RZ, PT ;  /* 0x000000ff1200720c */ /* 0x000fce0003f25270 */
[----:B------:R-:W-:Y:S06]  /*2000*/  @!P0 BRA `(.L_x_116) ;  /* 0x0000000000848947 */ /* 0x000fec0003800000 */
[----:B------:R-:W-:-:S04]  /*2010*/  VIADD R19, R2, UR4 ;  /* 0x0000000402137c36 */ /* 0x000fc80008000000 */
        /* <DEDUP_REMOVED lines=32> */
.L_x_116:
[----:B------:R-:W-:Y:S05]  /*2220*/  BSYNC.RECONVERGENT B2 ;  /* 0x0000000000027941 */ /* 0x000fea0003800200 */
.L_x_115:
        /* <DEDUP_REMOVED lines=23> */
.L_x_118:
[----:B------:R-:W-:Y:S05]  /*23a0*/  BSYNC.RECONVERGENT B2 ;  /* 0x0000000000027941 */ /* 0x000fea0003800200 */
.L_x_117:
[----:B------:R-:W-:Y:S05]  /*23b0*/  @!P1 BRA `(.L_x_110) ;  /* 0x0000000000249947 */ /* 0x000fea0003800000 */
[----:B------:R-:W-:Y:S02]  /*23c0*/  VIADD R5, R2, UR4 ;  /* 0x0000000402057c36 */ /* 0x000fe40008000000 */
[----:B------:R-:W-:-:S07]  /*23d0*/  IMAD.MOV R4, RZ, RZ, -R3 ;  /* 0x000000ffff047224 */ /* 0x000fce00078e0a03 */
.L_x_119:
[----:B------:R-:W-:-:S06]  /*23e0*/  IMAD.WIDE.U32 R2, R5, 0x8, R6 ;  /* 0x0000000805027825 */ /* 0x000fcc00078e0006 */
[----:B------:R-:W2:Y:S01]  /*23f0*/  LDG.E.64 R2, desc[UR6][R2.64] ;  /* 0x0000000602027981 */ /* 0x000ea2000c1e1b00 */
[----:B------:R-:W-:Y:S02]  /*2400*/  VIADD R4, R4, 0x1 ;  /* 0x0000000104047836 */ /* 0x000fe40000000000 */
[----:B------:R-:W-:-:S03]  /*2410*/  VIADD R5, R5, 0x280 ;  /* 0x0000028005057836 */ /* 0x000fc60000000000 */
[----:B------:R-:W-:Y:S01]  /*2420*/  ISETP.NE.AND P0, PT, R4, RZ, PT ;  /* 0x000000ff0400720c */ /* 0x000fe20003f05270 */
[----:B--2---:R-:W-:-:S12]  /*2430*/  DFMA R38, R2, R2, R38 ;  /* 0x000000020226722b */ /* 0x004fd80000000026 */
[----:B------:R-:W-:Y:S05]  /*2440*/  @P0 BRA `(.L_x_119) ;  /* 0xfffffffc00e40947 */ /* 0x000fea000383ffff */
.L_x_110:
[----:B------:R-:W-:Y:S05]  /*2450*/  BSYNC.RECONVERGENT B1 ;  /* 0x0000000000017941 */ /* 0x000fea0003800200 */
.L_x_108:
        /* <DEDUP_REMOVED lines=23> */
[----:B------:R-:W-:Y:S02]  /*25d0*/  @!P1 MOV R7, 0x400 ;  /* 0x0000040000079802 */ /* 0x000fe40000000f00 */
[----:B------:R-:W-:Y:S01]  /*25e0*/  @!P1 SHF.R.U32.HI R6, RZ, 0x2, R0 ;  /* 0x00000002ff069819 */ /* 0x000fe20000011600 */
[----:B------:R-:W0:Y:S01]  /*25f0*/  SHFL.DOWN PT, R3, R9, 0x8, 0x1f ;  /* 0x09001f0009037f89 */ /* 0x000e2200000e0000 */
[----:B-1----:R-:W-:-:S02]  /*2600*/  @!P1 LEA R7, R12, R7, 0x18 ;  /* 0x000000070c079211 */ /* 0x002fc400078ec0ff */
[----:B------:R-:W-:-:S05]  /*2610*/  @!P1 LOP3.LUT R6, R6, 0xf8, RZ, 0xc0, !PT ;  /* 0x000000f806069812 */ /* 0x000fca00078ec0ff */
        /* <DEDUP_REMOVED lines=18> */
[----:B------:R-:W1:Y:S04]  /*2740*/  LDS.128 R16, [UR4+0x30] ;  /* 0x00003004ff107984 */ /* 0x000e680008000c00 */
[----:B--2---:R-:W2:Y:S01]  /*2750*/  LDS.128 R4, [UR4+0x40] ;  /* 0x00004004ff047984 */ /* 0x004ea20008000c00 */
[----:B0-----:R-:W-:-:S03]  /*2760*/  DADD R12, R8, R12 ;  /* 0x00000000080c7229 */ /* 0x001fc6000000000c */
[----:B------:R-:W0:Y:S05]  /*2770*/  LDS.128 R8, [UR4+0x50] ;  /* 0x00005004ff087984 */ /* 0x000e2a0008000c00 */
[----:B------:R-:W-:-:S08]  /*2780*/  DADD R12, R12, R14 ;  /* 0x000000000c0c7229 */ /* 0x000fd0000000000e */
[----:B-1----:R-:W-:-:S08]  /*2790*/  DADD R12, R12, R16 ;  /* 0x000000000c0c7229 */ /* 0x002fd00000000010 */
[----:B------:R-:W-:Y:S02]  /*27a0*/  DADD R18, R12, R18 ;  /* 0x000000000c127229 */ /* 0x000fe40000000012 */
[----:B------:R-:W1:Y:S06]  /*27b0*/  LDS.128 R12, [UR4+0x60] ;  /* 0x00006004ff0c7984 */ /* 0x000e6c0008000c00 */
        /* <DEDUP_REMOVED lines=20> */
.L_x_106:
[----:B------:R-:W-:Y:S05]  /*2900*/  BSYNC.RECONVERGENT B0 ;  /* 0x0000000000007941 */ /* 0x000fea0003800200 */
.L_x_91:
[----:B------:R-:W-:Y:S05]  /*2910*/  @P0 EXIT ;  /* 0x000000000000094d */ /* 0x000fea0003800000 */
[----:B------:R-:W0:Y:S01]  /*2920*/  LDCU.64 UR4, c[0x0][0x398] ;  /* 0x00007300ff0477ac */ /* 0x000e220008000a00 */
[----:B--2---:R-:W2:Y:S01]  /*2930*/  LDC.64 R2, c[0x0][0x388] ;  /* 0x0000e200ff027b82 */ /* 0x004ea20000000a00 */
[----:B0-----:R-:W-:-:S07]  /*2940*/  DADD R8, R8, UR4 ;  /* 0x0000000408087e29 */ /* 0x001fce0008000000 */
[----:B--2---:R-:W-:Y:S01]  /*2950*/  STG.E.64 desc[UR6][R2.64], R8 ;  /* 0x0000000802007986 */ /* 0x004fe2000c101b06 */
[----:B------:R-:W-:Y:S05]  /*2960*/  EXIT ;  /* 0x000000000000794d */ /* 0x000fea0003800000 */
.L_x_120:
        /* <DEDUP_REMOVED lines=9> */
.L_x_352:


//--------------------- .text._ZN3cub18CUB_300001_SM_10006detail6reduce28DeviceReduceSingleTileKernelINS2_10policy_hubIdyN4cuda3std3__44plusIdEEE10Policy1000EPdSC_iS9_ddNS7_10__identityEEEvT0_T1_T2_T3_T4_T6_ --------------------------
	.section	.text._ZN3cub18CUB_300001_SM_10006detail6reduce28DeviceReduceSingleTileKernelINS2_10policy_hubIdyN4cuda3std3__44plusIdEEE10Policy1000EPdSC_iS9_ddNS7_10__identityEEEvT0_T1_T2_T3_T4_T6_,"ax",@progbits
	.align	128
        .global         _ZN3cub18CUB_300001_SM_10006detail6reduce28DeviceReduceSingleTileKernelINS2_10policy_hubIdyN4cuda3std3__44plusIdEEE10Policy1000EPdSC_iS9_ddNS7_10__identityEEEvT0_T1_T2_T3_T4_T6_
        .type           _ZN3cub18CUB_300001_SM_10006detail6reduce28DeviceReduceSingleTileKernelINS2_10policy_hubIdyN4cuda3std3__44plusIdEEE10Policy1000EPdSC_iS9_ddNS7_10__identityEEEvT0_T1_T2_T3_T4_T6_,@function
        .size           _ZN3cub18CUB_300001_SM_10006detail6reduce28DeviceReduceSingleTileKernelINS2_10policy_hubIdyN4cuda3std3__44plusIdEEE10Policy1000EPdSC_iS9_ddNS7_10__identityEEEvT0_T1_T2_T3_T4_T6_,(.L_x_353 - _ZN3cub18CUB_300001_SM_10006detail6reduce28DeviceReduceSingleTileKernelINS2_10policy_hubIdyN4cuda3std3__44plusIdEEE10Policy1000EPdSC_iS9_ddNS7_10__identityEEEvT0_T1_T2_T3_T4_T6_)
        .other          _ZN3cub18CUB_300001_SM_10006detail6reduce28DeviceReduceSingleTileKernelINS2_10policy_hubIdyN4cuda3std3__44plusIdEEE10Policy1000EPdSC_iS9_ddNS7_10__identityEEEvT0_T1_T2_T3_T4_T6_,@"STO_CUDA_ENTRY STV_DEFAULT"
_ZN3cub18CUB_300001_SM_10006detail6reduce28DeviceReduceSingleTileKernelINS2_10policy_hubIdyN4cuda3std3__44plusIdEEE10Policy1000EPdSC_iS9_ddNS7_10__identityEEEvT0_T1_T2_T3_T4_T6_:
.text._ZN3cub18CUB_300001_SM_10006detail6reduce28DeviceReduceSingleTileKernelINS2_10policy_hubIdyN4cuda3std3__44plusIdEEE10Policy1000EPdSC_iS9_ddNS7_10__identityEEEvT0_T1_T2_T3_T4_T6_:
        /* <DEDUP_REMOVED lines=13> */
.L_x_121:
[----:B------:R-:W-:Y:S01]  /*00d0*/  ISETP.GT.AND P0, PT, R4, 0xdff, PT ;  /* 0x00000dff0400780c */ /* 0x000fe20003f04270 */
[----:B------:R-:W-:-:S12]  /*00e0*/  BSSY.RECONVERGENT B0, `(.L_x_122) ;  /* 0x0000242000007945 */ /* 0x000fd80003800200 */
[----:B------:R-:W-:Y:S05]  /*00f0*/  @P0 BRA `(.L_x_123) ;  /* 0x0000001400180947 */ /* 0x000fea0003800000 */
[----:B------:R-:W0:Y:S01]  /*0100*/  S2R R5, SR_TID.X ;  /* 0x0000000000057919 */ /* 0x000e220000002100 */
[----:B------:R-:W-:Y:S01]  /*0110*/  BSSY.RECONVERGENT B1, `(.L_x_124) ;  /* 0x0000009000017945 */ /* 0x000fe20003800200 */
[----:B------:R-:W-:Y:S02]  /*0120*/  CS2R R2, SRZ ;  /* 0x0000000000027805 */ /* 0x000fe4000001ff00 */
[----:B0-----:R-:W-:Y:S01]  /*0130*/  ISETP.GE.AND P0, PT, R5, R4, PT ;  /* 0x000000040500720c */ /* 0x001fe20003f06270 */
[----:B------:R-:W-:-:S12]  /*0140*/  IMAD.MOV.U32 R7, RZ, RZ, R5 ;  /* 0x000000ffff077224 */ /* 0x000fd800078e0005 */
[----:B------:R-:W-:Y:S05]  /*0150*/  @P0 BRA `(.L_x_125) ;  /* 0x0000000000100947 */ /* 0x000fea0003800000 */
[----:B------:R-:W0:Y:S02]  /*0160*/  LDC.64 R2, c[0x0][0x380] ;  /* 0x0000e000ff027b82 */ /* 0x000e240000000a00 */
[----:B0-----:R-:W-:-:S06]  /*0170*/  IMAD.WIDE.U32 R2, R5, 0x8, R2 ;  /* 0x0000000805027825 */ /* 0x001fcc00078e0002 */
[----:B------:R-:W5:Y:S01]  /*0180*/  LDG.E.64.CONSTANT R2, desc[UR6][R2.64] ;  /* 0x0000000602027981 */ /* 0x000f62000c1e9b00 */
[----:B------:R-:W-:-:S07]  /*0190*/  VIADD R7, R5, 0x200 ;  /* 0x0000020005077836 */ /* 0x000fce0000000000 */
.L_x_125:
[----:B------:R-:W-:Y:S05]  /*01a0*/  BSYNC.RECONVERGENT B1 ;  /* 0x0000000000017941 */ /* 0x000fea0003800200 */
.L_x_124:
[----:B------:R-:W-:Y:S01]  /*01b0*/  ISETP.GE.AND P0, PT, R7, R4, PT ;  /* 0x000000040700720c */ /* 0x000fe20003f06270 */
[----:B------:R-:W-:-:S12]  /*01c0*/  BSSY.RECONVERGENT B1, `(.L_x_126) ;  /* 0x0000076000017945 */ /* 0x000fd80003800200 */
[----:B------:R-:W-:Y:S05]  /*01d0*/  @P0 BRA `(.L_x_127) ;  /* 0x0000000400d00947 */ /* 0x000fea0003800000 */
[----:B------:R-:W-:Y:S01]  /*01e0*/  LOP3.LUT R9, RZ, R7, RZ, 0x33, !PT ;  /* 0x00000007ff097212 */ /* 0x000fe200078e33ff */
[----:B------:R-:W-:Y:S04]  /*01f0*/  BSSY.RECONVERGENT B2, `(.L_x_128) ;  /* 0x0000017000027945 */ /* 0x000fe80003800200 */
[----:B------:R-:W-:-:S05]  /*0200*/  IMAD.IADD R0, R9, 0x1, R4 ;  /* 0x0000000109007824 */ /* 0x000fca00078e0204 */
[C---:B------:R-:W-:Y:S02]  /*0210*/  LOP3.LUT R6, R0.reuse, 0x600, RZ, 0xc0, !PT ;  /* 0x0000060000067812 */ /* 0x040fe400078ec0ff */
[----:B------:R-:W-:Y:S02]  /*0220*/  ISETP.GE.U32.AND P0, PT, R0, 0x600, PT ;  /* 0x000006000000780c */ /* 0x000fe40003f06070 */
[----:B------:R-:W-:-:S13]  /*0230*/  ISETP.NE.AND P1, PT, R6, 0x600, PT ;  /* 0x000006000600780c */ /* 0x000fda0003f25270 */
[----:B------:R-:W-:Y:S05]  /*0240*/  @!P1 BRA `(.L_x_129) ;  /* 0x0000000000449947 */ /* 0x000fea0003800000 */
[----:B------:R-:W0:Y:S01]  /*0250*/  LDC.64 R8, c[0x0][0x380] ;  /* 0x0000e000ff087b82 */ /* 0x000e220000000a00 */
[----:B------:R-:W-:-:S04]  /*0260*/  LEA.HI R0, R0, 0x1, RZ, 0x17 ;  /* 0x0000000100007811 */ /* 0x000fc800078fb8ff */
[----:B------:R-:W-:-:S05]  /*0270*/  LOP3.LUT R0, R0, 0x3, RZ, 0xc0, !PT ;  /* 0x0000000300007812 */ /* 0x000fca00078ec0ff */
[----:B------:R-:W-:Y:S02]  /*0280*/  IMAD.MOV R0, RZ, RZ, -R0 ;  /* 0x000000ffff007224 */ /* 0x000fe400078e0a00 */
[----:B0-----:R-:W-:-:S04]  /*0290*/  IMAD.WIDE.U32 R8, R7, 0x8, R8 ;  /* 0x0000000807087825 */ /* 0x001fc800078e0008 */
[----:B------:R-:W-:Y:S02]  /*02a0*/  IMAD.MOV.U32 R6, RZ, RZ, R8 ;  /* 0x000000ffff067224 */ /* 0x000fe400078e0008 */
[----:B------:R-:W-:-:S07]  /*02b0*/  IMAD.MOV.U32 R11, RZ, RZ, R9 ;  /* 0x000000ffff0b7224 */ /* 0x000fce00078e0009 */
.L_x_130:
[----:B------:R-:W-:Y:S02]  /*02c0*/  IMAD.MOV.U32 R8, RZ, RZ, R6 ;  /* 0x000000ffff087224 */ /* 0x000fe400078e0006 */
[----:B------:R-:W-:-:S06]  /*02d0*/  IMAD.MOV.U32 R9, RZ, RZ, R11 ;  /* 0x000000ffff097224 */ /* 0x000fcc00078e000b */
[----:B------:R-:W2:Y:S01]  /*02e0*/  LDG.E.64.CONSTANT R8, desc[UR6][R8.64] ;  /* 0x0000000608087981 */ /* 0x000ea2000c1e9b00 */
[----:B------:R-:W-:Y:S01]  /*02f0*/  VIADD R0, R0, 0x1 ;  /* 0x0000000100007836 */ /* 0x000fe20000000000 */
[----:B------:R-:W-:Y:S01]  /*0300*/  IADD3 R6, P2, PT, R6, 0x1000, RZ ;  /* 0x0000100006067810 */ /* 0x000fe20007f5e0ff */
[----:B------:R-:W-:-:S03]  /*0310*/  VIADD R7, R7, 0x200 ;  /* 0x0000020007077836 */ /* 0x000fc60000000000 */
[----:B------:R-:W-:Y:S01]  /*0320*/  ISETP.NE.AND P1, PT, R0, RZ, PT ;  /* 0x000000ff0000720c */ /* 0x000fe20003f25270 */
[----:B------:R-:W-:Y:S01]  /*0330*/  IMAD.X R11, RZ, RZ, R11, P2 ;  /* 0x000000ffff0b7224 */ /* 0x000fe200010e060b */
[----:B--2--5:R-:W-:-:S11]  /*0340*/  DADD R2, R8, R2 ;  /* 0x0000000008027229 */ /* 0x024fd60000000002 */
[----:B------:R-:W-:Y:S05]  /*0350*/  @P1 BRA `(.L_x_130) ;  /* 0xfffffffc00d81947 */ /* 0x000fea000383ffff */
.L_x_129:
[----:B------:R-:W-:Y:S05]  /*0360*/  BSYNC.RECONVERGENT B2 ;  /* 0x0000000000027941 */ /* 0x000fea0003800200 */
.L_x_128:
[----:B------:R-:W-:Y:S05]  /*0370*/  @!P0 BRA `(.L_x_127) ;  /* 0x0000000400688947 */ /* 0x000fea0003800000 */
[----:B------:R-:W-:Y:S01]  /*0380*/  IMAD.IADD R0, R4, 0x1, -R7 ;  /* 0x0000000104007824 */ /* 0x000fe200078e0a07 */
[----:B------:R-:W-:Y:S01]  /*0390*/  BSSY.RECONVERGENT B2, `(.L_x_131) ;  /* 0x0000031000027945 */ /* 0x000fe20003800200 */
[----:B------:R-:W-:-:S03]  /*03a0*/  PLOP3.LUT P0, PT, PT, PT, PT, 0x80, 0x8 ;  /* 0x000000000008781c */ /* 0x000fc60003f0f070 */
[----:B------:R-:W-:-:S13]  /*03b0*/  ISETP.GT.AND P1, PT, R0, 0x1800, PT ;  /* 0x000018000000780c */ /* 0x000fda0003f24270 */
[----:B------:R-:W-:Y:S05]  /*03c0*/  @!P1 BRA `(.L_x_132) ;  /* 0x0000000000b49947 */ /* 0x000fea0003800000 */
[----:B------:R-:W-:Y:S01]  /*03d0*/  PLOP3.LUT P0, PT, PT, PT, PT, 0x8, 0x80 ;  /* 0x000000000080781c */ /* 0x000fe20003f0e170 */
[----:B------:R-:W-:-:S12]  /*03e0*/  VIADD R0, R4, 0xffffe800 ;  /* 0xffffe80004007836 */ /* 0x000fd80000000000 */
.L_x_133:
[----:B------:R-:W0:Y:S02]  /*03f0*/  LDC.64 R32, c[0x0][0x380] ;  /* 0x0000e000ff207b82 */ /* 0x000e240000000a00 */
[----:B0-----:R-:W-:-:S05]  /*0400*/  IMAD.WIDE R14, R7, 0x8, R32 ;  /* 0x00000008070e7825 */ /* 0x001fca00078e0220 */
[----:B------:R-:W2:Y:S04]  /*0410*/  LDG.E.64.CONSTANT R8, desc[UR6][R14.64] ;  /* 0x000000060e087981 */ /* 0x000ea8000c1e9b00 */
[----:B------:R-:W3:Y:S04]  /*0420*/  LDG.E.64.CONSTANT R10, desc[UR6][R14.64+0x1000] ;  /* 0x001000060e0a7981 */ /* 0x000ee8000c1e9b00 */
[----:B------:R-:W4:Y:S01]  /*0430*/  LDG.E.64.CONSTANT R12, desc[UR6][R14.64+0x2000] ;  /* 0x002000060e0c7981 */ /* 0x000f22000c1e9b00 */
[----:B------:R-:W-:-:S03]  /*0440*/  VIADD R41, R7, 0x800 ;  /* 0x0000080007297836 */ /* 0x000fc60000000000 */
[----:B------:R-:W4:Y:S01]  /*0450*/  LDG.E.64.CONSTANT R30, desc[UR6][R14.64+0x3000] ;  /* 0x003000060e1e7981 */ /* 0x000f22000c1e9b00 */
[----:B------:R-:W-:-:S05]  /*0460*/  IMAD.WIDE R40, R41, 0x8, R32 ;  /* 0x0000000829287825 */ /* 0x000fca00078e0220 */
[----:B------:R-:W4:Y:S04]  /*0470*/  LDG.E.64.CONSTANT R28, desc[UR6][R40.64] ;  /* 0x00000006281c7981 */ /* 0x000f28000c1e9b00 */
[----:B------:R-:W4:Y:S04]  /*0480*/  LDG.E.64.CONSTANT R26, desc[UR6][R40.64+0x1000] ;  /* 0x00100006281a7981 */ /* 0x000f28000c1e9b00 */
        /* <DEDUP_REMOVED lines=12> */
[----:B------:R-:W4:Y:S04]  /*0550*/  LDG.E.64.CONSTANT R34, desc[UR6][R44.64+0x2000] ;  /* 0x002000062c227981 */ /* 0x000f28000c1e9b00 */
[----:B------:R-:W4:Y:S01]  /*0560*/  LDG.E.64.CONSTANT R32, desc[UR6][R44.64+0x3000] ;  /* 0x003000062c207981 */ /* 0x000f22000c1e9b00 */
[----:B------:R-:W-:-:S05]  /*0570*/  VIADD R7, R7, 0x2000 ;  /* 0x0000200007077836 */ /* 0x000fca0000000000 */
[----:B------:R-:W-:Y:S01]  /*0580*/  ISETP.GE.AND P1, PT, R7, R0, PT ;  /* 0x000000000700720c */ /* 0x000fe20003f26270 */
[----:B--2--5:R-:W-:-:S08]  /*0590*/  DADD R8, R8, R2 ;  /* 0x0000000008087229 */ /* 0x024fd00000000002 */
[----:B---3--:R-:W-:-:S08]  /*05a0*/  DADD R8, R8, R10 ;  /* 0x0000000008087229 */ /* 0x008fd0000000000a */
[----:B----4-:R-:W-:-:S08]  /*05b0*/  DADD R8, R8, R12 ;  /* 0x0000000008087229 */ /* 0x010fd0000000000c */
[----:B------:R-:W-:-:S08]  /*05c0*/  DADD R8, R8, R30 ;  /* 0x0000000008087229 */ /* 0x000fd0000000001e */
        /* <DEDUP_REMOVED lines=11> */
[----:B------:R-:W-:Y:S01]  /*0680*/  DADD R2, R8, R32 ;  /* 0x0000000008027229 */ /* 0x000fe20000000020 */
[----:B------:R-:W-:Y:S10]  /*0690*/  @!P1 BRA `(.L_x_133) ;  /* 0xfffffffc00549947 */ /* 0x000ff4000383ffff */
.L_x_132:
[----:B------:R-:W-:Y:S05]  /*06a0*/  BSYNC.RECONVERGENT B2 ;  /* 0x0000000000027941 */ /* 0x000fea0003800200 */
.L_x_131:
[----:B------:R-:W-:Y:S01]  /*06b0*/  IMAD.IADD R0, R4, 0x1, -R7 ;  /* 0x0000000104007824 */ /* 0x000fe200078e0a07 */
[----:B------:R-:W-:Y:S04]  /*06c0*/  BSSY.RECONVERGENT B2, `(.L_x_134) ;  /* 0x0000019000027945 */ /* 0x000fe80003800200 */
[----:B------:R-:W-:-:S13]  /*06d0*/  ISETP.GT.AND P1, PT, R0, 0x800, PT ;  /* 0x000008000000780c */ /* 0x000fda0003f24270 */
[----:B------:R-:W-:Y:S05]  /*06e0*/  @!P1 BRA `(.L_x_135) ;  /* 0x0000000000589947 */ /* 0x000fea0003800000 */
        /* <DEDUP_REMOVED lines=12> */
[----:B------:R-:W-:Y:S01]  /*07b0*/  PLOP3.LUT P0, PT, PT, PT, PT, 0x8, 0x80 ;  /* 0x000000000080781c */ /* 0x000fe20003f0e170 */
[----:B------:R-:W-:Y:S01]  /*07c0*/  VIADD R7, R7, 0x1000 ;  /* 0x0000100007077836 */ /* 0x000fe20000000000 */
[----:B--2--5:R-:W-:-:S08]  /*07d0*/  DADD R10, R2, R10 ;  /* 0x00000000020a7229 */ /* 0x024fd0000000000a */
[----:B---3--:R-:W-:-:S08]  /*07e0*/  DADD R10, R10, R12 ;  /* 0x000000000a0a7229 */ /* 0x008fd0000000000c */
[----:B----4-:R-:W-:-:S08]  /*07f0*/  DADD R10, R10, R14 ;  /* 0x000000000a0a7229 */ /* 0x010fd0000000000e */
[----:B------:R-:W-:-:S08]  /*0800*/  DADD R10, R10, R16 ;  /* 0x000000000a0a7229 */ /* 0x000fd00000000010 */
[----:B------:R-:W-:-:S08]  /*0810*/  DADD R10, R10, R20 ;  /* 0x000000000a0a7229 */ /* 0x000fd00000000014 */
[----:B------:R-:W-:-:S08]  /*0820*/  DADD R10, R10, R22 ;  /* 0x000000000a0a7229 */ /* 0x000fd00000000016 */
[----:B------:R-:W-:-:S08]  /*0830*/  DADD R10, R10, R24 ;  /* 0x000000000a0a7229 */ /* 0x000fd00000000018 */
[----:B------:R-:W-:-:S11]  /*0840*/  DADD R2, R10, R26 ;  /* 0x000000000a027229 */ /* 0x000fd6000000001a */
.L_x_135:
[----:B------:R-:W-:Y:S05]  /*0850*/  BSYNC.RECONVERGENT B2 ;  /* 0x0000000000027941 */ /* 0x000fea0003800200 */
.L_x_134:
[----:B------:R-:W-:-:S13]  /*0860*/  ISETP.LT.OR P0, PT, R7, R4, P0 ;  /* 0x000000040700720c */ /* 0x000fda0000701670 */
[----:B------:R-:W-:Y:S05]  /*0870*/  @!P0 BRA `(.L_x_127) ;  /* 0x0000000000288947 */ /* 0x000fea0003800000 */
[----:B------:R-:W0:Y:S02]  /*0880*/  LDC.64 R8, c[0x0][0x380] ;  /* 0x0000e000ff087b82 */ /* 0x000e240000000a00 */
[----:B0-----:R-:W-:-:S05]  /*0890*/  IMAD.WIDE R6, R7, 0x8, R8 ;  /* 0x0000000807067825 */ /* 0x001fca00078e0208 */
[----:B------:R-:W2:Y:S04]  /*08a0*/  LDG.E.64.CONSTANT R8, desc[UR6][R6.64] ;  /* 0x0000000606087981 */ /* 0x000ea8000c1e9b00 */
[----:B------:R-:W3:Y:S04]  /*08b0*/  LDG.E.64.CONSTANT R10, desc[UR6][R6.64+0x1000] ;  /* 0x00100006060a7981 */ /* 0x000ee8000c1e9b00 */
[----:B------:R-:W4:Y:S04]  /*08c0*/  LDG.E.64.CONSTANT R12, desc[UR6][R6.64+0x2000] ;  /* 0x00200006060c7981 */ /* 0x000f28000c1e9b00 */
[----:B------:R-:W4:Y:S01]  /*08d0*/  LDG.E.64.CONSTANT R14, desc[UR6][R6.64+0x3000] ;  /* 0x00300006060e7981 */ /* 0x000f22000c1e9b00 */
[----:B--2--5:R-:W-:-:S08]  /*08e0*/  DADD R8, R2, R8 ;  /* 0x0000000002087229 */ /* 0x024fd00000000008 */
[----:B---3--:R-:W-:-:S08]  /*08f0*/  DADD R8, R8, R10 ;  /* 0x0000000008087229 */ /* 0x008fd0000000000a */
[----:B----4-:R-:W-:-:S08]  /*0900*/  DADD R8, R8, R12 ;  /* 0x0000000008087229 */ /* 0x010fd0000000000c */
[----:B------:R-:W-:-:S11]  /*0910*/  DADD R2, R8, R14 ;  /* 0x0000000008027229 */ /* 0x000fd6000000000e */
.L_x_127:
[----:B------:R-:W-:Y:S05]  /*0920*/  BSYNC.RECONVERGENT B1 ;  /* 0x0000000000017941 */ /* 0x000fea0003800200 */
.L_x_126:
[----:B------:R-:W-:-:S13]  /*0930*/  ISETP.GE.AND P0, PT, R4, 0x200, PT ;  /* 0x000002000400780c */ /* 0x000fda0003f06270 */
[----:B------:R-:W-:Y:S05]  /*0940*/  @!P0 BRA `(.L_x_136) ;  /* 0x0000000400148947 */ /* 0x000fea0003800000 */
[----:B------:R-:W0:Y:S01]  /*0950*/  S2R R12, SR_LANEID ;  /* 0x00000000000c7919 */ /* 0x000e220000000000 */
[----:B-----5:R-:W-:Y:S04]  /*0960*/  SHFL.DOWN PT, R6, R2, 0x1, 0x1f ;  /* 0x08201f0002067f89 */ /* 0x020fe800000e0000 */
        /* <DEDUP_REMOVED lines=12> */
[----:B0-----:R-:W-:-:S10]  /*0a30*/  DADD R6, R6, R8 ;  /* 0x0000000006067229 */ /* 0x001fd40000000008 */
        /* <DEDUP_REMOVED lines=15> */
[----:B-1----:R-:W-:Y:S01]  /*0b30*/  @!P1 LEA R11, R9, R4, 0x18 ;  /* 0x00000004090b9211 */ /* 0x002fe200078ec0ff */
[----:B------:R-:W-:Y:S01]  /*0b40*/  SHFL.DOWN PT, R2, R6, 0x10, 0x1f ;  /* 0x0a001f0006027f89 */ /* 0x000fe200000e0000 */
[----:B------:R-:W-:-:S03]  /*0b50*/  ISETP.NE.AND P0, PT, R5, RZ, PT ;  /* 0x000000ff0500720c */ /* 0x000fc60003f05270 */
[----:B------:R-:W0:Y:S01]  /*0b60*/  SHFL.DOWN PT, R3, R7, 0x10, 0x1f ;  /* 0x0a001f0007037f89 */ /* 0x000e2200000e0000 */
        /* <DEDUP_REMOVED lines=11> */
[----:B------:R-:W0:Y:S04]  /*0c20*/  LDS.64 R4, [UR4+0x18] ;  /* 0x00001804ff047984 */ /* 0x000e280008000a00 */
[----:B-1----:R-:W1:Y:S04]  /*0c30*/  LDS.128 R8, [UR4+0x20] ;  /* 0x00002004ff087984 */ /* 0x002e680008000c00 */
        /* <DEDUP_REMOVED lines=22> */
.L_x_136:
[----:B------:R-:W-:Y:S01]  /*0da0*/  LOP3.LUT R0, R5, 0x3e0, RZ, 0xc0, !PT ;  /* 0x000003e005007812 */ /* 0x000fe200078ec0ff */
[----:B------:R-:W0:Y:S03]  /*0db0*/  S2R R10, SR_LANEID ;  /* 0x00000000000a7919 */ /* 0x000e260000000000 */
[----:B------:R-:W-:Y:S01]  /*0dc0*/  LOP3.LUT R9, RZ, R0, RZ, 0x33, !PT ;  /* 0x00000000ff097212 */ /* 0x000fe200078e33ff */
[----:B------:R-:W-:-:S04]  /*0dd0*/  VIADD R7, R0, 0x20 ;  /* 0x0000002000077836 */ /* 0x000fc80000000000 */
[----:B------:R-:W-:Y:S01]  /*0de0*/  IMAD.IADD R9, R9, 0x1, R4 ;  /* 0x0000000109097824 */ /* 0x000fe200078e0204 */
[----:B------:R-:W-:-:S04]  /*0df0*/  ISETP.GT.AND P0, PT, R7, R4, PT ;  /* 0x000000040700720c */ /* 0x000fc80003f04270 */
[----:B------:R-:W-:-:S05]  /*0e00*/  SEL R11, R9, 0x1f, P0 ;  /* 0x0000001f090b7807 */ /* 0x000fca0000000000 */
[----:B-----5:R-:W-:Y:S04]  /*0e10*/  SHFL.DOWN PT, R6, R2, 0x1, R11 ;  /* 0x0820000002067989 */ /* 0x020fe800000e000b */
[----:B------:R-:W1:Y:S01]  /*0e20*/  SHFL.DOWN PT, R7, R3, 0x1, R11 ;  /* 0x0820000003077989 */ /* 0x000e6200000e000b */
[C---:B0-----:R-:W-:Y:S01]  /*0e30*/  ISETP.GE.AND P0, PT, R10.reuse, R11, PT ;  /* 0x0000000b0a00720c */ /* 0x041fe20003f06270 */
[C---:B------:R-:W-:Y:S01]  /*0e40*/  VIADD R0, R10.reuse, 0x2 ;  /* 0x000000020a007836 */ /* 0x040fe20000000000 */
[----:B------:R-:W-:Y:S01]  /*0e50*/  ISETP.NE.AND P1, PT, R10, RZ, PT ;  /* 0x000000ff0a00720c */ /* 0x000fe20003f25270 */
[----:B-1----:R-:W-:-:S12]  /*0e60*/  DADD R6, R6, R2 ;  /* 0x0000000006067229 */ /* 0x002fd80000000002 */
[----:B------:R-:W0:Y:S01]  /*0e70*/  @!P1 S2R R12, SR_CgaCtaId ;  /* 0x00000000000c9919 */ /* 0x000e220000008800 */
[----:B------:R-:W-:Y:S02]  /*0e80*/  FSEL R8, R6, R2, !P0 ;  /* 0x0000000206087208 */ /* 0x000fe40004000000 */
[----:B------:R-:W-:Y:S02]  /*0e90*/  FSEL R9, R7, R3, !P0 ;  /* 0x0000000307097208 */ /* 0x000fe40004000000 */
[----:B------:R-:W-:Y:S01]  /*0ea0*/  ISETP.GT.AND P0, PT, R0, R11, PT ;  /* 0x0000000b0000720c */ /* 0x000fe20003f04270 */
[----:B------:R-:W-:Y:S01]  /*0eb0*/  SHFL.DOWN PT, R6, R8, 0x2, R11 ;  /* 0x0840000008067989 */ /* 0x000fe200000e000b */
[----:B------:R-:W-:-:S03]  /*0ec0*/  VIADD R0, R10, 0x4 ;  /* 0x000000040a007836 */ /* 0x000fc60000000000 */
[----:B------:R-:W1:Y:S02]  /*0ed0*/  SHFL.DOWN PT, R7, R9, 0x2, R11 ;  /* 0x0840000009077989 */ /* 0x000e6400000e000b */
[----:B-1----:R-:W-:-:S10]  /*0ee0*/  DADD R6, R6, R8 ;  /* 0x0000000006067229 */ /* 0x002fd40000000008 */
[----:B------:R-:W-:Y:S02]  /*0ef0*/  FSEL R6, R8, R6, P0 ;  /* 0x0000000608067208 */ /* 0x000fe40000000000 */
[----:B------:R-:W-:Y:S02]  /*0f00*/  FSEL R7, R9, R7, P0 ;  /* 0x0000000709077208 */ /* 0x000fe40000000000 */
        /* <DEDUP_REMOVED lines=16> */
[----:B------:R-:W-:Y:S02]  /*1010*/  @!P1 MOV R9, 0x400 ;  /* 0x0000040000099802 */ /* 0x000fe40000000f00 */
        /* <DEDUP_REMOVED lines=14> */
[----:B------:R-:W-:Y:S01]  /*1100*/  ISETP.GT.AND P1, PT, R4, 0x20, PT ;  /* 0x000000200400780c */ /* 0x000fe20003f24270 */
[----:B-1----:R-:W-:-:S09]  /*1110*/  ULEA UR4, UR5, UR4, 0x18 ;  /* 0x0000000405047291 */ /* 0x002fd2000f8ec0ff */
[----:B------:R-:W1:Y:S04]  /*1120*/  LDS.64 R6, [UR4+0x18] ;  /* 0x00001804ff067984 */ /* 0x000e680008000a00 */
[----:B------:R-:W2:Y:S04]  /*1130*/  LDS.128 R12, [UR4+0x20] ;  /* 0x00002004ff0c7984 */ /* 0x000ea80008000c00 */
[----:B0-----:R-:W0:Y:S01]  /*1140*/  LDS.128 R8, [UR4+0x30] ;  /* 0x00003004ff087984 */ /* 0x001e220008000c00 */
[----:B-1----:R-:W-:-:S10]  /*1150*/  DADD R6, R2, R6 ;  /* 0x0000000002067229 */ /* 0x002fd40000000006 */
[----:B------:R-:W-:Y:S02]  /*1160*/  FSEL R2, R6, R2, P1 ;  /* 0x0000000206027208 */ /* 0x000fe40000800000 */
[----:B------:R-:W-:Y:S02]  /*1170*/  FSEL R3, R7, R3, P1 ;  /* 0x0000000307037208 */ /* 0x000fe40000800000 */
[----:B------:R-:W-:-:S04]  /*1180*/  ISETP.GT.AND P1, PT, R4, 0x40, PT ;  /* 0x000000400400780c */ /* 0x000fc80003f24270 */
        /* <DEDUP_REMOVED lines=61> */
.L_x_123:
[----:B------:R-:W0:Y:S01]  /*1560*/  S2R R41, SR_TID.X ;  /* 0x0000000000297919 */ /* 0x000e220000002100 */
[----:B------:R-:W1:Y:S02]  /*1570*/  LDCU.64 UR4, c[0x0][0x380] ;  /* 0x00007000ff0477ac */ /* 0x000e640008000a00 */
[----:B-1----:R-:W-:Y:S02]  /*1580*/  IMAD.U32 R2, RZ, RZ, UR4 ;  /* 0x00000004ff027e24 */ /* 0x002fe4000f8e00ff */
[----:B------:R-:W-:Y:S02]  /*1590*/  IMAD.U32 R3, RZ, RZ, UR5 ;  /* 0x00000005ff037e24 */ /* 0x000fe4000f8e00ff */
[----:B0-----:R-:W-:-:S05]  /*15a0*/  IMAD.WIDE.U32 R18, R41, 0x8, R2 ;  /* 0x0000000829127825 */ /* 0x001fca00078e0002 */
[----:B------:R-:W2:Y:S04]  /*15b0*/  LDG.E.64.CONSTANT R20, desc[UR6][R18.64] ;  /* 0x0000000612147981 */ /* 0x000ea8000c1e9b00 */
[----:B------:R-:W2:Y:S04]  /*15c0*/  LDG.E.64.CONSTANT R6, desc[UR6][R18.64+0x1000] ;  /* 0x0010000612067981 */ /* 0x000ea8000c1e9b00 */
[----:B------:R-:W3:Y:S04]  /*15d0*/  LDG.E.64.CONSTANT R8, desc[UR6][R18.64+0x2000] ;  /* 0x0020000612087981 */ /* 0x000ee8000c1e9b00 */
[----:B------:R-:W4:Y:S04]  /*15e0*/  LDG.E.64.CONSTANT R10, desc[UR6][R18.64+0x3000] ;  /* 0x00300006120a7981 */ /* 0x000f28000c1e9b00 */
[----:B------:R-:W5:Y:S04]  /*15f0*/  LDG.E.64.CONSTANT R12, desc[UR6][R18.64+0x4000] ;  /* 0x00400006120c7981 */ /* 0x000f68000c1e9b00 */
[----:B------:R-:W5:Y:S04]  /*1600*/  LDG.E.64.CONSTANT R14, desc[UR6][R18.64+0x5000] ;  /* 0x00500006120e7981 */ /* 0x000f68000c1e9b00 */
[----:B------:R-:W5:Y:S01]  /*1610*/  LDG.E.64.CONSTANT R16, desc[UR6][R18.64+0x6000] ;  /* 0x0060000612107981 */ /* 0x000f62000c1e9b00 */
[----:B------:R-:W-:Y:S01]  /*1620*/  ISETP.GE.U32.AND P0, PT, R4, 0x1c00, PT ;  /* 0x00001c000400780c */ /* 0x000fe20003f06070 */
[----:B------:R-:W-:Y:S01]  /*1630*/  UMOV UR4, 0xe00 ;  /* 0x00000e0000047882 */ /* 0x000fe20000000000 */
[----:B--2---:R-:W-:-:S08]  /*1640*/  DADD R6, R20, R6 ;  /* 0x0000000014067229 */ /* 0x004fd00000000006 */
[----:B---3--:R-:W-:-:S08]  /*1650*/  DADD R6, R8, R6 ;  /* 0x0000000008067229 */ /* 0x008fd00000000006 */
[----:B----4-:R-:W-:-:S08]  /*1660*/  DADD R6, R10, R6 ;  /* 0x000000000a067229 */ /* 0x010fd00000000006 */
[----:B-----5:R-:W-:-:S08]  /*1670*/  DADD R6, R12, R6 ;  /* 0x000000000c067229 */ /* 0x020fd00000000006 */
[----:B------:R-:W-:-:S08]  /*1680*/  DADD R6, R14, R6 ;  /* 0x000000000e067229 */ /* 0x000fd00000000006 */
[----:B------:R-:W-:Y:S01]  /*1690*/  DADD R6, R16, R6 ;  /* 0x0000000010067229 */ /* 0x000fe20000000006 */
[----:B------:R-:W-:Y:S10]  /*16a0*/  @!P0 BRA `(.L_x_138) ;  /* 0x00000000006c8947 */ /* 0x000ff40003800000 */
[----:B------:R-:W0:Y:S01]  /*16b0*/  LDC R22, c[0x0][0x390] ;  /* 0x0000e400ff167b82 */ /* 0x000e220000000800 */
[----:B------:R-:W-:Y:S01]  /*16c0*/  VIADD R23, R4, 0xfffff200 ;  /* 0xfffff20004177836 */ /* 0x000fe20000000000 */
[----:B------:R-:W-:-:S06]  /*16d0*/  UMOV UR4, 0xe00 ;  /* 0x00000e0000047882 */ /* 0x000fcc0000000000 */
[----:B------:R-:W1:Y:S02]  /*16e0*/  LDC.64 R2, c[0x0][0x380] ;  /* 0x0000e000ff027b82 */ /* 0x000e640000000a00 */
.L_x_140:
[----:B------:R-:W-:-:S04]  /*16f0*/  VIADD R9, R41, UR4 ;  /* 0x0000000429097c36 */ /* 0x000fc80008000000 */
[----:B-1----:R-:W-:-:S05]  /*1700*/  IMAD.WIDE.U32 R8, R9, 0x8, R2 ;  /* 0x0000000809087825 */ /* 0x002fca00078e0002 */
[----:B------:R-:W2:Y:S04]  /*1710*/  LDG.E.64.CONSTANT R4, desc[UR6][R8.64] ;  /* 0x0000000608047981 */ /* 0x000ea8000c1e9b00 */
[----:B------:R-:W3:Y:S04]  /*1720*/  LDG.E.64.CONSTANT R10, desc[UR6][R8.64+0x1000] ;  /* 0x00100006080a7981 */ /* 0x000ee8000c1e9b00 */
[----:B------:R-:W4:Y:S04]  /*1730*/  LDG.E.64.CONSTANT R12, desc[UR6][R8.64+0x2000] ;  /* 0x00200006080c7981 */ /* 0x000f28000c1e9b00 */
[----:B------:R-:W5:Y:S04]  /*1740*/  LDG.E.64.CONSTANT R14, desc[UR6][R8.64+0x3000] ;  /* 0x00300006080e7981 */ /* 0x000f68000c1e9b00 */
[----:B------:R-:W5:Y:S04]  /*1750*/  LDG.E.64.CONSTANT R16, desc[UR6][R8.64+0x4000] ;  /* 0x0040000608107981 */ /* 0x000f68000c1e9b00 */
[----:B------:R-:W5:Y:S04]  /*1760*/  LDG.E.64.CONSTANT R18, desc[UR6][R8.64+0x5000] ;  /* 0x0050000608127981 */ /* 0x000f68000c1e9b00 */
[----:B------:R-:W5:Y:S01]  /*1770*/  LDG.E.64.CONSTANT R20, desc[UR6][R8.64+0x6000] ;  /* 0x0060000608147981 */ /* 0x000f62000c1e9b00 */
[----:B--2---:R-:W-:-:S08]  /*1780*/  DADD R4, R4, R6 ;  /* 0x0000000004047229 */ /* 0x004fd00000000006 */
[----:B---3--:R-:W-:-:S08]  /*1790*/  DADD R4, R10, R4 ;  /* 0x000000000a047229 */ /* 0x008fd00000000004 */
[----:B----4-:R-:W-:-:S08]  /*17a0*/  DADD R4, R12, R4 ;  /* 0x000000000c047229 */ /* 0x010fd00000000004 */
[----:B-----5:R-:W-:-:S08]  /*17b0*/  DADD R4, R14, R4 ;  /* 0x000000000e047229 */ /* 0x020fd00000000004 */
[----:B------:R-:W-:Y:S01]  /*17c0*/  DADD R16, R16, R4 ;  /* 0x0000000010107229 */ /* 0x000fe20000000004 */
[----:B0-----:R-:W-:-:S04]  /*17d0*/  IMAD.MOV.U32 R4, RZ, RZ, R22 ;  /* 0x000000ffff047224 */ /* 0x001fc800078e0016 */
[----:B------:R-:W-:-:S03]  /*17e0*/  VIADD R0, R4, -UR4 ;  /* 0x8000000404007c36 */ /* 0x000fc60008000000 */
[----:B------:R-:W-:Y:S02]  /*17f0*/  DADD R16, R18, R16 ;  /* 0x0000000012107229 */ /* 0x000fe40000000010 */
[----:B------:R-:W-:-:S06]  /*1800*/  ISETP.GE.AND P0, PT, R0, 0xe00, PT ;  /* 0x00000e000000780c */ /* 0x000fcc0003f06270 */
[----:B------:R-:W-:-:S07]  /*1810*/  DADD R6, R20, R16 ;  /* 0x0000000014067229 */ /* 0x000fce0000000010 */
[----:B------:R-:W-:Y:S05]  /*1820*/  @!P0 BRA `(.L_x_139) ;  /* 0x00000008001c8947 */ /* 0x000fea0003800000 */
[----:B------:R-:W-:-:S06]  /*1830*/  UIADD3 UR4, UPT, UPT, UR4, 0xe00, URZ ;  /* 0x00000e0004047890 */ /* 0x000fcc000fffe0ff */
[----:B------:R-:W-:-:S13]  /*1840*/  ISETP.LT.AND P0, PT, R23, UR4, PT ;  /* 0x0000000417007c0c */ /* 0x000fda000bf01270 */
[----:B------:R-:W-:Y:S05]  /*1850*/  @!P0 BRA `(.L_x_140) ;  /* 0xfffffffc00a48947 */ /* 0x000fea000383ffff */
.L_x_138:
[----:B------:R-:W-:-:S13]  /*1860*/  ISETP.LE.AND P0, PT, R4, UR4, PT ;  /* 0x0000000404007c0c */ /* 0x000fda000bf03270 */
[----:B------:R-:W-:Y:S05]  /*1870*/  @P0 BRA `(.L_x_139) ;  /* 0x0000000800080947 */ /* 0x000fea0003800000 */
[----:B------:R-:W-:Y:S01]  /*1880*/  VIADD R0, R4, -UR4 ;  /* 0x8000000404007c36 */ /* 0x000fe20008000000 */
[----:B------:R-:W-:Y:S04]  /*1890*/  BSSY.RECONVERGENT B1, `(.L_x_139) ;  /* 0x0000080000017945 */ /* 0x000fe80003800200 */
[----:B------:R-:W-:-:S13]  /*18a0*/  ISETP.GE.AND P0, PT, R41, R0, PT ;  /* 0x000000002900720c */ /* 0x000fda0003f06270 */
[----:B------:R-:W-:Y:S05]  /*18b0*/  @P0 BRA `(.L_x_141) ;  /* 0x0000000400f40947 */ /* 0x000fea0003800000 */
[----:B------:R-:W-:Y:S01]  /*18c0*/  LOP3.LUT R5, RZ, R41, RZ, 0x33, !PT ;  /* 0x00000029ff057212 */ /* 0x000fe200078e33ff */
[----:B------:R-:W-:Y:S01]  /*18d0*/  BSSY.RECONVERGENT B2, `(.L_x_142) ;  /* 0x0000014000027945 */ /* 0x000fe20003800200 */
[----:B------:R-:W-:Y:S02]  /*18e0*/  IMAD.MOV.U32 R45, RZ, RZ, R41 ;  /* 0x000000ffff2d7224 */ /* 0x000fe400078e0029 */
[----:B------:R-:W-:-:S04]  /*18f0*/  IADD3 R4, PT, PT, R4, -UR4, R5 ;  /* 0x8000000404047c10 */ /* 0x000fc8000fffe005 */
[C---:B------:R-:W-:Y:S02]  /*1900*/  LOP3.LUT R5, R4.reuse, 0x600, RZ, 0xc0, !PT ;  /* 0x0000060004057812 */ /* 0x040fe400078ec0ff */
[----:B------:R-:W-:Y:S02]  /*1910*/  ISETP.GE.U32.AND P1, PT, R4, 0x600, PT ;  /* 0x000006000400780c */ /* 0x000fe40003f26070 */
[----:B------:R-:W-:-:S13]  /*1920*/  ISETP.NE.AND P0, PT, R5, 0x600, PT ;  /* 0x000006000500780c */ /* 0x000fda0003f05270 */
[----:B------:R-:W-:Y:S05]  /*1930*/  @!P0 BRA `(.L_x_143) ;  /* 0x0000000000348947 */ /* 0x000fea0003800000 */
[----:B------:R-:W-:Y:S01]  /*1940*/  LEA.HI R4, R4, 0x1, RZ, 0x17 ;  /* 0x0000000104047811 */ /* 0x000fe200078fb8ff */
[----:B------:R-:W-:Y:S02]  /*1950*/  VIADD R9, R41, UR4 ;  /* 0x0000000429097c36 */ /* 0x000fe40008000000 */
[----:B------:R-:W-:Y:S01]  /*1960*/  IMAD.MOV.U32 R45, RZ, RZ, R41 ;  /* 0x000000ffff2d7224 */ /* 0x000fe200078e0029 */
[----:B------:R-:W-:-:S05]  /*1970*/  LOP3.LUT R4, R4, 0x3, RZ, 0xc0, !PT ;  /* 0x0000000304047812 */ /* 0x000fca00078ec0ff */
[----:B------:R-:W-:-:S07]  /*1980*/  IMAD.MOV R8, RZ, RZ, -R4 ;  /* 0x000000ffff087224 */ /* 0x000fce00078e0a04 */
.L_x_144:
[----:B------:R-:W-:-:S06]  /*1990*/  IMAD.WIDE.U32 R4, R9, 0x8, R2 ;  /* 0x0000000809047825 */ /* 0x000fcc00078e0002 */
[----:B------:R-:W2:Y:S01]  /*19a0*/  LDG.E.64.CONSTANT R4, desc[UR6][R4.64] ;  /* 0x0000000604047981 */ /* 0x000ea2000c1e9b00 */
[----:B------:R-:W-:Y:S02]  /*19b0*/  VIADD R8, R8, 0x1 ;  /* 0x0000000108087836 */ /* 0x000fe40000000000 */
[----:B------:R-:W-:Y:S02]  /*19c0*/  VIADD R45, R45, 0x200 ;  /* 0x000002002d2d7836 */ /* 0x000fe40000000000 */
[----:B------:R-:W-:Y:S01]  /*19d0*/  VIADD R9, R9, 0x200 ;  /* 0x0000020009097836 */ /* 0x000fe20000000000 */
[----:B------:R-:W-:Y:S01]  /*19e0*/  ISETP.NE.AND P0, PT, R8, RZ, PT ;  /* 0x000000ff0800720c */ /* 0x000fe20003f05270 */
[----:B--2---:R-:W-:-:S12]  /*19f0*/  DADD R6, R4, R6 ;  /* 0x0000000004067229 */ /* 0x004fd80000000006 */
[----:B------:R-:W-:Y:S05]  /*1a00*/  @P0 BRA `(.L_x_144) ;  /* 0xfffffffc00e00947 */ /* 0x000fea000383ffff */
.L_x_143:
[----:B------:R-:W-:Y:S05]  /*1a10*/  BSYNC.RECONVERGENT B2 ;  /* 0x0000000000027941 */ /* 0x000fea0003800200 */
.L_x_142:
[----:B------:R-:W-:Y:S05]  /*1a20*/  @!P1 BRA `(.L_x_141) ;  /* 0x0000000400989947 */ /* 0x000fea0003800000 */
[----:B------:R-:W0:Y:S01]  /*1a30*/  LDCU.64 UR8, c[0x0][0x380] ;  /* 0x00007000ff0877ac */ /* 0x000e220008000a00 */
[----:B------:R-:W-:Y:S01]  /*1a40*/  IMAD.IADD R9, R0, 0x1, -R45 ;  /* 0x0000000100097824 */ /* 0x000fe200078e0a2d */
[C---:B------:R-:W-:Y:S01]  /*1a50*/  IADD3 R5, P0, PT, R45.reuse, UR4, RZ ;  /* 0x000000042d057c10 */ /* 0x040fe2000ff1e0ff */
[----:B------:R-:W-:Y:S01]  /*1a60*/  BSSY.RECONVERGENT B2, `(.L_x_145) ;  /* 0x0000039000027945 */ /* 0x000fe20003800200 */
[----:B------:R-:W-:Y:S02]  /*1a70*/  VIADD R43, R45, UR4 ;  /* 0x000000042d2b7c36 */ /* 0x000fe40008000000 */
[----:B------:R-:W-:Y:S01]  /*1a80*/  ISETP.GT.AND P1, PT, R9, 0x1800, PT ;  /* 0x000018000900780c */ /* 0x000fe20003f24270 */
[----:B------:R-:W-:Y:S01]  /*1a90*/  IMAD.X R8, RZ, RZ, RZ, P0 ;  /* 0x000000ffff087224 */ /* 0x000fe200000e06ff */
[----:B0-----:R-:W-:-:S04]  /*1aa0*/  LEA R4, P0, R5, UR8, 0x3 ;  /* 0x0000000805047c11 */ /* 0x001fc8000f8018ff */
[----:B------:R-:W-:Y:S02]  /*1ab0*/  LEA.HI.X R5, R5, UR9, R8, 0x3, P0 ;  /* 0x0000000905057c11 */ /* 0x000fe400080f1c08 */
[----:B------:R-:W-:-:S05]  /*1ac0*/  IADD3 R4, P0, PT, R4, 0x2000, RZ ;  /* 0x0000200004047810 */ /* 0x000fca0007f1e0ff */
[----:B------:R-:W-:Y:S01]  /*1ad0*/  IMAD.X R5, RZ, RZ, R5, P0 ;  /* 0x000000ffff057224 */ /* 0x000fe200000e0605 */
[----:B------:R-:W-:Y:S01]  /*1ae0*/  PLOP3.LUT P0, PT, PT, PT, PT, 0x80, 0x8 ;  /* 0x000000000008781c */ /* 0x000fe20003f0f070 */
[----:B------:R-:W-:-:S12]  /*1af0*/  @!P1 BRA `(.L_x_146) ;  /* 0x0000000000bc9947 */ /* 0x000fd80003800000 */
[----:B------:R-:W-:Y:S01]  /*1b00*/  PLOP3.LUT P0, PT, PT, PT, PT, 0x8, 0x80 ;  /* 0x000000000080781c */ /* 0x000fe20003f0e170 */
[----:B------:R-:W-:-:S12]  /*1b10*/  VIADD R40, R0, 0xffffe800 ;  /* 0xffffe80000287836 */ /* 0x000fd80000000000 */
.L_x_147:
[C---:B------:R-:W-:Y:S01]  /*1b20*/  IMAD.WIDE.U32 R38, R43.reuse, 0x8, R2 ;  /* 0x000000082b267825 */ /* 0x040fe200078e0002 */
[----:B------:R-:W2:Y:S04]  /*1b30*/  LDG.E.64.CONSTANT R8, desc[UR6][R4.64+-0x1000] ;  /* 0xfff0000604087981 */ /* 0x000ea8000c1e9b00 */
[----:B------:R-:W3:Y:S04]  /*1b40*/  LDG.E.64.CONSTANT R10, desc[UR6][R4.64] ;  /* 0x00000006040a7981 */ /* 0x000ee8000c1e9b00 */
[----:B------:R-:W4:Y:S01]  /*1b50*/  LDG.E.64.CONSTANT R38, desc[UR6][R38.64] ;  /* 0x0000000626267981 */ /* 0x000f22000c1e9b00 */
[----:B------:R-:W-:-:S03]  /*1b60*/  VIADD R15, R43, 0x800 ;  /* 0x000008002b0f7836 */ /* 0x000fc60000000000 */
[----:B------:R-:W5:Y:S01]  /*1b70*/  LDG.E.64.CONSTANT R12, desc[UR6][R4.64+0x1000] ;  /* 0x00100006040c7981 */ /* 0x000f62000c1e9b00 */
[----:B------:R-:W-:-:S03]  /*1b80*/  IMAD.WIDE.U32 R14, R15, 0x8, R2 ;  /* 0x000000080f0e7825 */ /* 0x000fc600078e0002 */
[----:B------:R-:W5:Y:S04]  /*1b90*/  LDG.E.64.CONSTANT R16, desc[UR6][R4.64+0x3000] ;  /* 0x0030000604107981 */ /* 0x000f68000c1e9b00 */
[----:B------:R-:W5:Y:S04]  /*1ba0*/  LDG.E.64.CONSTANT R14, desc[UR6][R14.64] ;  /* 0x000000060e0e7981 */ /* 0x000f68000c1e9b00 */
[----:B------:R-:W5:Y:S01]  /*1bb0*/  LDG.E.64.CONSTANT R18, desc[UR6][R4.64+0x4000] ;  /* 0x0040000604127981 */ /* 0x000f62000c1e9b00 */
        /* <DEDUP_REMOVED lines=11> */
[----:B------:R-:W5:Y:S04]  /*1c70*/  LDG.E.64.CONSTANT R34, desc[UR6][R4.64+0xc000] ;  /* 0x00c0000604227981 */ /* 0x000f68000c1e9b00 */
[----:B------:R0:W5:Y:S01]  /*1c80*/  LDG.E.64.CONSTANT R36, desc[UR6][R4.64+0xd000] ;  /* 0x00d0000604247981 */ /* 0x000162000c1e9b00 */
[----:B------:R-:W-:-:S05]  /*1c90*/  VIADD R45, R45, 0x2000 ;  /* 0x000020002d2d7836 */ /* 0x000fca0000000000 */
[----:B------:R-:W-:Y:S02]  /*1ca0*/  ISETP.GE.AND P1, PT, R45, R40, PT ;  /* 0x000000282d00720c */ /* 0x000fe40003f26270 */
[----:B0-----:R-:W-:Y:S01]  /*1cb0*/  IADD3 R4, P2, PT, R4, 0x10000, RZ ;  /* 0x0001000004047810 */ /* 0x001fe20007f5e0ff */
[----:B------:R-:W-:-:S04]  /*1cc0*/  VIADD R43, R43, 0x2000 ;  /* 0x000020002b2b7836 */ /* 0x000fc80000000000 */
[----:B------:R-:W-:Y:S01]  /*1cd0*/  IMAD.X R5, RZ, RZ, R5, P2 ;  /* 0x000000ffff057224 */ /* 0x000fe200010e0605 */
[----:B----4-:R-:W-:-:S08]  /*1ce0*/  DADD R38, R38, R6 ;  /* 0x0000000026267229 */ /* 0x010fd00000000006 */
[----:B--2---:R-:W-:-:S08]  /*1cf0*/  DADD R8, R38, R8 ;  /* 0x0000000026087229 */ /* 0x004fd00000000008 */
[----:B---3--:R-:W-:-:S08]  /*1d00*/  DADD R8, R8, R10 ;  /* 0x0000000008087229 */ /* 0x008fd0000000000a */
[----:B-----5:R-:W-:-:S08]  /*1d10*/  DADD R8, R8, R12 ;  /* 0x0000000008087229 */ /* 0x020fd0000000000c */
        /* <DEDUP_REMOVED lines=13> */
.L_x_146:
[----:B------:R-:W-:Y:S05]  /*1df0*/  BSYNC.RECONVERGENT B2 ;  /* 0x0000000000027941 */ /* 0x000fea0003800200 */
.L_x_145:
[----:B------:R-:W-:Y:S01]  /*1e00*/  IMAD.IADD R8, R0, 0x1, -R45 ;  /* 0x0000000100087824 */ /* 0x000fe200078e0a2d */
[----:B------:R-:W-:Y:S04]  /*1e10*/  BSSY.RECONVERGENT B2, `(.L_x_148) ;  /* 0x000001c000027945 */ /* 0x000fe80003800200 */
[----:B------:R-:W-:-:S13]  /*1e20*/  ISETP.GT.AND P1, PT, R8, 0x800, PT ;  /* 0x000008000800780c */ /* 0x000fda0003f24270 */
[----:B------:R-:W-:Y:S05]  /*1e30*/  @!P1 BRA `(.L_x_149) ;  /* 0x0000000000649947 */ /* 0x000fea0003800000 */
        /* <DEDUP_REMOVED lines=9> */
[----:B------:R-:W5:Y:S04]  /*1ed0*/  LDG.E.64.CONSTANT R22, desc[UR6][R4.64+0x4000] ;  /* 0x0040000604167981 */ /* 0x000f68000c1e9b00 */
[----:B------:R0:W5:Y:S01]  /*1ee0*/  LDG.E.64.CONSTANT R8, desc[UR6][R4.64+0x5000] ;  /* 0x0050000604087981 */ /* 0x000162000c1e9b00 */
[----:B------:R-:W-:Y:S01]  /*1ef0*/  PLOP3.LUT P0, PT, PT, PT, PT, 0x8, 0x80 ;  /* 0x000000000080781c */ /* 0x000fe20003f0e170 */
[----:B------:R-:W-:-:S02]  /*1f00*/  VIADD R45, R45, 0x1000 ;  /* 0x000010002d2d7836 */ /* 0x000fc40000000000 */
[----:B------:R-:W-:Y:S01]  /*1f10*/  VIADD R43, R43, 0x1000 ;  /* 0x000010002b2b7836 */ /* 0x000fe20000000000 */
[----:B----4-:R-:W-:-:S08]  /*1f20*/  DADD R6, R6, R10 ;  /* 0x0000000006067229 */ /* 0x010fd0000000000a */
[----:B--2---:R-:W-:-:S08]  /*1f30*/  DADD R6, R6, R12 ;  /* 0x0000000006067229 */ /* 0x004fd0000000000c */
[----:B---3--:R-:W-:-:S08]  /*1f40*/  DADD R6, R6, R14 ;  /* 0x0000000006067229 */ /* 0x008fd0000000000e */
[----:B-----5:R-:W-:-:S08]  /*1f50*/  DADD R6, R6, R16 ;  /* 0x0000000006067229 */ /* 0x020fd00000000010 */
[----:B------:R-:W-:-:S08]  /*1f60*/  DADD R6, R6, R18 ;  /* 0x0000000006067229 */ /* 0x000fd00000000012 */
[----:B------:R-:W-:Y:S01]  /*1f70*/  DADD R6, R6, R20 ;  /* 0x0000000006067229 */ /* 0x000fe20000000014 */
[----:B------:R-:W-:-:S07]  /*1f80*/  IADD3 R10, P1, PT, R4, 0x8000, RZ ;  /* 0x00008000040a7810 */ /* 0x000fce0007f3e0ff */
[----:B------:R-:W-:Y:S01]  /*1f90*/  DADD R6, R6, R22 ;  /* 0x0000000006067229 */ /* 0x000fe20000000016 */
[----:B0-----:R-:W-:Y:S02]  /*1fa0*/  IMAD.X R5, RZ, RZ, R5, P1 ;  /* 0x000000ffff057224 */ /* 0x001fe400008e0605 */
[----:B------:R-:W-:-:S05]  /*1fb0*/  IMAD.MOV.U32 R4, RZ, RZ, R10 ;  /* 0x000000ffff047224 */ /* 0x000fca00078e000a */
[----:B------:R-:W-:-:S11]  /*1fc0*/  DADD R6, R6, R8 ;  /* 0x0000000006067229 */ /* 0x000fd60000000008 */
.L_x_149:
[----:B------:R-:W-:Y:S05]  /*1fd0*/  BSYNC.RECONVERGENT B2 ;  /* 0x0000000000027941 */ /* 0x000fea0003800200 */
.L_x_148:
[----:B------:R-:W-:-:S13]  /*1fe0*/  ISETP.LT.OR P0, PT, R45, R0, P0 ;  /* 0x000000002d00720c */ /* 0x000fda0000701670 */
[----:B------:R-:W-:Y:S05]  /*1ff0*/  @!P0 BRA `(.L_x_141) ;  /* 0x0000000000248947 */ /* 0x000fea0003800000 */
[----:B------:R-:W-:Y:S01]  /*2000*/  IMAD.WIDE.U32 R2, R43, 0x8, R2 ;  /* 0x000000082b027825 */ /* 0x000fe200078e0002 */
[----:B------:R-:W2:Y:S04]  /*2010*/  LDG.E.64.CONSTANT R8, desc[UR6][R4.64+-0x1000] ;  /* 0xfff0000604087981 */ /* 0x000ea8000c1e9b00 */
[----:B------:R-:W3:Y:S04]  /*2020*/  LDG.E.64.CONSTANT R10, desc[UR6][R4.64] ;  /* 0x00000006040a7981 */ /* 0x000ee8000c1e9b00 */
[----:B------:R-:W4:Y:S04]  /*2030*/  LDG.E.64.CONSTANT R2, desc[UR6][R2.64] ;  /* 0x0000000602027981 */ /* 0x000f28000c1e9b00 */
[----:B------:R-:W5:Y:S01]  /*2040*/  LDG.E.64.CONSTANT R12, desc[UR6][R4.64+0x1000] ;  /* 0x00100006040c7981 */ /* 0x000f62000c1e9b00 */
[----:B----4-:R-:W-:-:S08]  /*2050*/  DADD R6, R6, R2 ;  /* 0x0000000006067229 */ /* 0x010fd00000000002 */
[----:B--2---:R-:W-:-:S08]  /*2060*/  DADD R6, R6, R8 ;  /* 0x0000000006067229 */ /* 0x004fd00000000008 */
[----:B---3--:R-:W-:-:S08]  /*2070*/  DADD R6, R6, R10 ;  /* 0x0000000006067229 */ /* 0x008fd0000000000a */
[----:B-----5:R-:W-:-:S11]  /*2080*/  DADD R6, R6, R12 ;  /* 0x0000000006067229 */ /* 0x020fd6000000000c */
.L_x_141:
[----:B------:R-:W-:Y:S05]  /*2090*/  BSYNC.RECONVERGENT B1 ;  /* 0x0000000000017941 */ /* 0x000fea0003800200 */
.L_x_139:
        /* <DEDUP_REMOVED lines=70> */
.L_x_137:
[----:B------:R-:W-:Y:S05]  /*2500*/  BSYNC.RECONVERGENT B0 ;  /* 0x0000000000007941 */ /* 0x000fea0003800200 */
.L_x_122:
[----:B------:R-:W-:Y:S05]  /*2510*/  @P0 EXIT ;  /* 0x000000000000094d */ /* 0x000fea0003800000 */
[----:B------:R-:W0:Y:S01]  /*2520*/  LDCU.64 UR4, c[0x0][0x398] ;  /* 0x00007300ff0477ac */ /* 0x000e220008000a00 */
[----:B------:R-:W2:Y:S01]  /*2530*/  LDC.64 R4, c[0x0][0x388] ;  /* 0x0000e200ff047b82 */ /* 0x000ea20000000a00 */
[----:B0-----:R-:W-:-:S07]  /*2540*/  DADD R2, R2, UR4 ;  /* 0x0000000402027e29 */ /* 0x001fce0008000000 */
[----:B--2---:R-:W-:Y:S01]  /*2550*/  STG.E.64 desc[UR6][R4.64], R2 ;  /* 0x0000000204007986 */ /* 0x004fe2000c101b06 */
[----:B------:R-:W-:Y:S05]  /*2560*/  EXIT ;  /* 0x000000000000794d */ /* 0x000fea0003800000 */
.L_x_150:
        /* <DEDUP_REMOVED lines=9> */
.L_x_353:


//--------------------- .text._ZN3cub18CUB_300001_SM_10006detail6reduce18DeviceReduceKernelINS2_10policy_hubIdyN4cuda3std3__44plusIdEEE10Policy1000EN6thrust24THRUST_300001_SM_1000_NS6detail15normal_iteratorINSD_10device_ptrIdEEEEyS9_dNS7_10__identityEEEvT0_PT3_T1_NS0_13GridEvenShareISN_EET2_T4_ --------------------------
	.section	.text._ZN3cub18CUB_300001_SM_10006detail6reduce18DeviceReduceKernelINS2_10policy_hubIdyN4cuda3std3__44plusIdEEE10Policy1000EN6thrust24THRUST_300001_SM_1000_NS6detail15normal_iteratorINSD_10device_ptrIdEEEEyS9_dNS7_10__identityEEEvT0_PT3_T1_NS0_13GridEvenShareISN_EET2_T4_,"ax",@progbits
	.align	128
        .global         _ZN3cub18CUB_300001_SM_10006detail6reduce18DeviceReduceKernelINS2_10policy_hubIdyN4cuda3std3__44plusIdEEE10Policy1000EN6thrust24THRUST_300001_SM_1000_NS6detail15normal_iteratorINSD_10device_ptrIdEEEEyS9_dNS7_10__identityEEEvT0_PT3_T1_NS0_13GridEvenShareISN_EET2_T4_
        .type           _ZN3cub18CUB_300001_SM_10006detail6reduce18DeviceReduceKernelINS2_10policy_hubIdyN4cuda3std3__44plusIdEEE10Policy1000EN6thrust24THRUST_300001_SM_1000_NS6detail15normal_iteratorINSD_10device_ptrIdEEEEyS9_dNS7_10__identityEEEvT0_PT3_T1_NS0_13GridEvenShareISN_EET2_T4_,@function
        .size           _ZN3cub18CUB_300001_SM_10006detail6reduce18DeviceReduceKernelINS2_10policy_hubIdyN4cuda3std3__44plusIdEEE10Policy1000EN6thrust24THRUST_300001_SM_1000_NS6detail15normal_iteratorINSD_10device_ptrIdEEEEyS9_dNS7_10__identityEEEvT0_PT3_T1_NS0_13GridEvenShareISN_EET2_T4_,(.L_x_354 - _ZN3cub18CUB_300001_SM_10006detail6reduce18DeviceReduceKernelINS2_10policy_hubIdyN4cuda3std3__44plusIdEEE10Policy1000EN6thrust24THRUST_300001_SM_1000_NS6detail15normal_iteratorINSD_10device_ptrIdEEEEyS9_dNS7_10__identityEEEvT0_PT3_T1_NS0_13GridEvenShareISN_EET2_T4_)
        .other          _ZN3cub18CUB_300001_SM_10006detail6reduce18DeviceReduceKernelINS2_10policy_hubIdyN4cuda3std3__44plusIdEEE10Policy1000EN6thrust24THRUST_300001_SM_1000_NS6detail15normal_iteratorINSD_10device_ptrIdEEEEyS9_dNS7_10__identityEEEvT0_PT3_T1_NS0_13GridEvenShareISN_EET2_T4_,@"STO_CUDA_ENTRY STV_DEFAULT"
_ZN3cub18CUB_300001_SM_10006detail6reduce18DeviceReduceKernelINS2_10policy_hubIdyN4cuda3std3__44plusIdEEE10Policy1000EN6thrust24THRUST_300001_SM_1000_NS6detail15normal_iteratorINSD_10device_ptrIdEEEEyS9_dNS7_10__identityEEEvT0_PT3_T1_NS0_13GridEvenShareISN_EET2_T4_:
.text._ZN3cub18CUB_300001_SM_10006detail6reduce18DeviceReduceKernelINS2_10policy_hubIdyN4cuda3std3__44plusIdEEE10Policy1000EN6thrust24THRUST_300001_SM_1000_NS6detail15normal_iteratorINSD_10device_ptrIdEEEEyS9_dNS7_10__identityEEEvT0_PT3_T1_NS0_13GridEvenShareISN_EET2_T4_:
        /* <DEDUP_REMOVED lines=26> */
[----:B------:R-:W5:Y:S01]  /*01a0*/  LDG.E.64 R8, desc[UR16][R8.64] ;  /* 0x0000001008087981 */ /* 0x000f62000c1e1b00 */
[----:B------:R-:W-:-:S07]  /*01b0*/  VIADD R2, R0, 0x200 ;  /* 0x0000020000027836 */ /* 0x000fce0000000000 */
.L_x_154:
[----:B------:R-:W-:Y:S05]  /*01c0*/  BSYNC.RECONVERGENT B1 ;  /* 0x0000000000017941 */ /* 0x000fea0003800200 */
.L_x_153:
        /* <DEDUP_REMOVED lines=20> */
.L_x_159:
[----:B------:R-:W2:Y:S04]  /*0310*/  LDG.E.64 R10, desc[UR16][R6.64+-0x8000] ;  /* 0xff800010060a7981 */ /* 0x000ea8000c1e1b00 */
[----:B------:R-:W3:Y:S04]  /*0320*/  LDG.E.64 R12, desc[UR16][R6.64+-0x7000] ;  /* 0xff900010060c7981 */ /* 0x000ee8000c1e1b00 */
[----:B------:R-:W4:Y:S04]  /*0330*/  LDG.E.64 R14, desc[UR16][R6.64+-0x6000] ;  /* 0xffa00010060e7981 */ /* 0x000f28000c1e1b00 */
[----:B------:R-:W4:Y:S04]  /*0340*/  LDG.E.64 R16, desc[UR16][R6.64+-0x5000] ;  /* 0xffb0001006107981 */ /* 0x000f28000c1e1b00 */
[----:B------:R-:W4:Y:S04]  /*0350*/  LDG.E.64 R18, desc[UR16][R6.64+-0x4000] ;  /* 0xffc0001006127981 */ /* 0x000f28000c1e1b00 */
[----:B------:R-:W4:Y:S04]  /*0360*/  LDG.E.64 R20, desc[UR16][R6.64+-0x3000] ;  /* 0xffd0001006147981 */ /* 0x000f28000c1e1b00 */
[----:B------:R-:W4:Y:S04]  /*0370*/  LDG.E.64 R24, desc[UR16][R6.64+-0x2000] ;  /* 0xffe0001006187981 */ /* 0x000f28000c1e1b00 */
[----:B------:R-:W4:Y:S01]  /*0380*/  LDG.E.64 R22, desc[UR16][R6.64+-0x1000] ;  /* 0xfff0001006167981 */ /* 0x000f22000c1e1b00 */
[----:B--2--5:R-:W-:-:S03]  /*0390*/  DADD R10, R10, R8 ;  /* 0x000000000a0a7229 */ /* 0x024fc60000000008 */
[----:B------:R-:W2:Y:S05]  /*03a0*/  LDG.E.64 R8, desc[UR16][R6.64] ;  /* 0x0000001006087981 */ /* 0x000eaa000c1e1b00 */
[----:B---3--:R-:W-:Y:S02]  /*03b0*/  DADD R12, R10, R12 ;  /* 0x000000000a0c7229 */ /* 0x008fe4000000000c */
[----:B------:R-:W3:Y:S06]  /*03c0*/  LDG.E.64 R10, desc[UR16][R6.64+0x1000] ;  /* 0x00100010060a7981 */ /* 0x000eec000c1e1b00 */
[----:B----4-:R-:W-:-:S02]  /*03d0*/  DADD R14, R12, R14 ;  /* 0x000000000c0e7229 */ /* 0x010fc4000000000e */
[----:B------:R-:W4:Y:S06]  /*03e0*/  LDG.E.64 R12, desc[UR16][R6.64+0x2000] ;  /* 0x00200010060c7981 */ /* 0x000f2c000c1e1b00 */
[----:B------:R-:W-:Y:S02]  /*03f0*/  DADD R16, R14, R16 ;  /* 0x000000000e107229 */ /* 0x000fe40000000010 */
[----:B------:R-:W4:Y:S06]  /*0400*/  LDG.E.64 R14, desc[UR16][R6.64+0x3000] ;  /* 0x00300010060e7981 */ /* 0x000f2c000c1e1b00 */
[----:B------:R-:W-:-:S02]  /*0410*/  DADD R18, R16, R18 ;  /* 0x0000000010127229 */ /* 0x000fc40000000012 */
[----:B------:R-:W4:Y:S06]  /*0420*/  LDG.E.64 R16, desc[UR16][R6.64+0x4000] ;  /* 0x0040001006107981 */ /* 0x000f2c000c1e1b00 */
[----:B------:R-:W-:Y:S02]  /*0430*/  DADD R20, R18, R20 ;  /* 0x0000000012147229 */ /* 0x000fe40000000014 */
[----:B------:R-:W4:Y:S06]  /*0440*/  LDG.E.64 R18, desc[UR16][R6.64+0x5000] ;  /* 0x0050001006127981 */ /* 0x000f2c000c1e1b00 */
[----:B------:R-:W-:-:S02]  /*0450*/  DADD R24, R20, R24 ;  /* 0x0000000014187229 */ /* 0x000fc40000000018 */
[----:B------:R-:W4:Y:S06]  /*0460*/  LDG.E.64 R20, desc[UR16][R6.64+0x6000] ;  /* 0x0060001006147981 */ /* 0x000f2c000c1e1b00 */
[----:B------:R-:W-:Y:S02]  /*0470*/  DADD R22, R24, R22 ;  /* 0x0000000018167229 */ /* 0x000fe40000000016 */
[----:B------:R0:W4:Y:S01]  /*0480*/  LDG.E.64 R24, desc[UR16][R6.64+0x7000] ;  /* 0x0070001006187981 */ /* 0x000122000c1e1b00 */
[----:B------:R-:W-:Y:S02]  /*0490*/  VIADD R26, R26, 0x10 ;  /* 0x000000101a1a7836 */ /* 0x000fe40000000000 */
[----:B------:R-:W-:-:S03]  /*04a0*/  VIADD R2, R2, 0x2000 ;  /* 0x0000200002027836 */ /* 0x000fc60000000000 */
[----:B------:R-:W-:Y:S02]  /*04b0*/  ISETP.NE.AND P1, PT, R26, RZ, PT ;  /* 0x000000ff1a00720c */ /* 0x000fe40003f25270 */
[----:B0-----:R-:W-:-:S05]  /*04c0*/  IADD3 R6, P2, PT, R6, 0x10000, RZ ;  /* 0x0001000006067810 */ /* 0x001fca0007f5e0ff */
[----:B------:R-:W-:Y:S01]  /*04d0*/  IMAD.X R7, RZ, RZ, R7, P2 ;  /* 0x000000ffff077224 */ /* 0x000fe200010e0607 */
[----:B--2---:R-:W-:-:S08]  /*04e0*/  DADD R8, R22, R8 ;  /* 0x0000000016087229 */ /* 0x004fd00000000008 */
[----:B---3--:R-:W-:-:S08]  /*04f0*/  DADD R8, R8, R10 ;  /* 0x0000000008087229 */ /* 0x008fd0000000000a */
[----:B----4-:R-:W-:-:S08]  /*0500*/  DADD R8, R8, R12 ;  /* 0x0000000008087229 */ /* 0x010fd0000000000c */
[----:B------:R-:W-:-:S08]  /*0510*/  DADD R8, R8, R14 ;  /* 0x0000000008087229 */ /* 0x000fd0000000000e */
[----:B------:R-:W-:-:S08]  /*0520*/  DADD R8, R8, R16 ;  /* 0x0000000008087229 */ /* 0x000fd00000000010 */
[----:B------:R-:W-:-:S08]  /*0530*/  DADD R8, R8, R18 ;  /* 0x0000000008087229 */ /* 0x000fd00000000012 */
[----:B------:R-:W-:-:S08]  /*0540*/  DADD R8, R8, R20 ;  /* 0x0000000008087229 */ /* 0x000fd00000000014 */
[----:B------:R-:W-:Y:S01]  /*0550*/  DADD R8, R8, R24 ;  /* 0x0000000008087229 */ /* 0x000fe20000000018 */
[----:B------:R-:W-:Y:S10]  /*0560*/  @P1 BRA `(.L_x_159) ;  /* 0xfffffffc00681947 */ /* 0x000ff4000383ffff */
.L_x_158:
[----:B------:R-:W-:Y:S05]  /*0570*/  BSYNC.RECONVERGENT B2 ;  /* 0x0000000000027941 */ /* 0x000fea0003800200 */
.L_x_157:
        /* <DEDUP_REMOVED lines=28> */
.L_x_161:
[----:B------:R-:W-:Y:S05]  /*0740*/  BSYNC.RECONVERGENT B2 ;  /* 0x0000000000027941 */ /* 0x000fea0003800200 */
.L_x_160:
        /* <DEDUP_REMOVED lines=14> */
[----:B------:R-:W4:Y:S01]  /*0830*/  LDG.E.64 R14, desc[UR16][R4.64+0x3000] ;  /* 0x00300010040e7981 */ /* 0x000f22000c1e1b00 */
[----:B------:R-:W-:Y:S01]  /*0840*/  VIADD R2, R2, 0x800 ;  /* 0x0000080002027836 */ /* 0x000fe20000000000 */
[----:B--2--5:R-:W-:-:S08]  /*0850*/  DADD R6, R8, R6 ;  /* 0x0000000008067229 */ /* 0x024fd00000000006 */
[----:B---3--:R-:W-:-:S08]  /*0860*/  DADD R6, R6, R10 ;  /* 0x0000000006067229 */ /* 0x008fd0000000000a */
[----:B----4-:R-:W-:-:S08]  /*0870*/  DADD R6, R6, R12 ;  /* 0x0000000006067229 */ /* 0x010fd0000000000c */
[----:B------:R-:W-:-:S11]  /*0880*/  DADD R8, R6, R14 ;  /* 0x0000000006087229 */ /* 0x000fd6000000000e */
.L_x_163:
[----:B------:R-:W-:Y:S05]  /*0890*/  BSYNC.RECONVERGENT B2 ;  /* 0x0000000000027941 */ /* 0x000fea0003800200 */
.L_x_162:
[----:B------:R-:W-:Y:S05]  /*08a0*/  @!P0 BRA `(.L_x_156) ;  /* 0x00000000002c8947 */ /* 0x000fea0003800000 */
[----:B------:R-:W0:Y:S01]  /*08b0*/  LDC.64 R4, c[0x0][0x380] ;  /* 0x0000e000ff047b82 */ /* 0x000e220000000a00 */
[----:B------:R-:W-:Y:S02]  /*08c0*/  IMAD.U32 R7, RZ, RZ, UR18 ;  /* 0x00000012ff077e24 */ /* 0x000fe4000f8e00ff */
[----:B------:R-:W-:Y:S02]  /*08d0*/  IMAD.MOV R10, RZ, RZ, -R16 ;  /* 0x000000ffff0a7224 */ /* 0x000fe400078e0a10 */
[----:B0-----:R-:W-:-:S07]  /*08e0*/  IMAD.WIDE.U32 R4, R7, 0x7000, R4 ;  /* 0x0000700007047825 */ /* 0x001fce00078e0004 */
.L_x_164:
[----:B------:R-:W-:-:S06]  /*08f0*/  IMAD.WIDE R6, R2, 0x8, R4 ;  /* 0x0000000802067825 */ /* 0x000fcc00078e0204 */
[----:B------:R-:W2:Y:S01]  /*0900*/  LDG.E.64 R6, desc[UR16][R6.64] ;  /* 0x0000001006067981 */ /* 0x000ea2000c1e1b00 */
[----:B------:R-:W-:Y:S02]  /*0910*/  VIADD R10, R10, 0x1 ;  /* 0x000000010a0a7836 */ /* 0x000fe40000000000 */
[----:B------:R-:W-:-:S03]  /*0920*/  VIADD R2, R2, 0x200 ;  /* 0x0000020002027836 */ /* 0x000fc60000000000 */
[----:B------:R-:W-:Y:S01]  /*0930*/  ISETP.NE.AND P0, PT, R10, RZ, PT ;  /* 0x000000ff0a00720c */ /* 0x000fe20003f05270 */
[----:B--2--5:R-:W-:-:S12]  /*0940*/  DADD R8, R6, R8 ;  /* 0x0000000006087229 */ /* 0x024fd80000000008 */
[----:B------:R-:W-:Y:S05]  /*0950*/  @P0 BRA `(.L_x_164) ;  /* 0xfffffffc00e40947 */ /* 0x000fea000383ffff */
.L_x_156:
[----:B------:R-:W-:Y:S05]  /*0960*/  BSYNC.RECONVERGENT B1 ;  /* 0x0000000000017941 */ /* 0x000fea0003800200 */
.L_x_155:
        /* <DEDUP_REMOVED lines=71> */
.L_x_165:
[----:B------:R-:W-:-:S05]  /*0de0*/  LOP3.LUT R2, R0, 0x3e0, RZ, 0xc0, !PT ;  /* 0x000003e000027812 */ /* 0x000fca00078ec0ff */
[----:B------:R-:W-:Y:S01]  /*0df0*/  VIADD R4, R2, 0x20 ;  /* 0x0000002002047836 */ /* 0x000fe20000000000 */
[----:B------:R-:W-:-:S04]  /*0e00*/  LOP3.LUT R2, RZ, R2, RZ, 0x33, !PT ;  /* 0x00000002ff027212 */ /* 0x000fc800078e33ff */
[----:B------:R-:W-:Y:S01]  /*0e10*/  ISETP.GT.AND P0, PT, R4, R3, PT ;  /* 0x000000030400720c */ /* 0x000fe20003f04270 */
[----:B------:R-:W-:-:S05]  /*0e20*/  IMAD.IADD R2, R3, 0x1, R2 ;  /* 0x0000000103027824 */ /* 0x000fca00078e0202 */
[----:B------:R-:W-:Y:S02]  /*0e30*/  SEL R5, R2, 0x1f, P0 ;  /* 0x0000001f02057807 */ /* 0x000fe40000000000 */
[----:B------:R-:W0:Y:S03]  /*0e40*/  S2R R2, SR_LANEID ;  /* 0x0000000000027919 */ /* 0x000e260000000000 */
[----:B-----5:R-:W-:Y:S04]  /*0e50*/  SHFL.DOWN PT, R6, R8, 0x1, R5 ;  /* 0x0820000008067989 */ /* 0x020fe800000e0005 */
        /* <DEDUP_REMOVED lines=116> */
.L_x_152:
[----:B------:R-:W0:Y:S01]  /*15a0*/  S2R R0, SR_TID.X ;  /* 0x0000000000007919 */ /* 0x000e220000002100 */
[----:B------:R-:W1:Y:S01]  /*15b0*/  LDC.64 R4, c[0x0][0x380] ;  /* 0x0000e000ff047b82 */ /* 0x000e620000000a00 */
[----:B0-----:R-:W-:-:S04]  /*15c0*/  VIADD R21, R0, UR9 ;  /* 0x0000000900157c36 */ /* 0x001fc80008000000 */
[----:B-1----:R-:W-:-:S05]  /*15d0*/  IMAD.WIDE.U32 R20, R21, 0x8, R4 ;  /* 0x0000000815147825 */ /* 0x002fca00078e0004 */
[----:B------:R-:W2:Y:S04]  /*15e0*/  LDG.E.64 R14, desc[UR16][R20.64] ;  /* 0x00000010140e7981 */ /* 0x000ea8000c1e1b00 */
[----:B------:R-:W2:Y:S04]  /*15f0*/  LDG.E.64 R16, desc[UR16][R20.64+0x1000] ;  /* 0x0010001014107981 */ /* 0x000ea8000c1e1b00 */
[----:B------:R-:W3:Y:S04]  /*1600*/  LDG.E.64 R18, desc[UR16][R20.64+0x2000] ;  /* 0x0020001014127981 */ /* 0x000ee8000c1e1b00 */
[----:B------:R-:W4:Y:S04]  /*1610*/  LDG.E.64 R10, desc[UR16][R20.64+0x3000] ;  /* 0x00300010140a7981 */ /* 0x000f28000c1e1b00 */
[----:B------:R-:W5:Y:S04]  /*1620*/  LDG.E.64 R6, desc[UR16][R20.64+0x4000] ;  /* 0x0040001014067981 */ /* 0x000f68000c1e1b00 */
[----:B------:R-:W5:Y:S04]  /*1630*/  LDG.E.64 R4, desc[UR16][R20.64+0x5000] ;  /* 0x0050001014047981 */ /* 0x000f68000c1e1b00 */
[----:B------:R-:W5:Y:S01]  /*1640*/  LDG.E.64 R8, desc[UR16][R20.64+0x6000] ;  /* 0x0060001014087981 */ /* 0x000f62000c1e1b00 */
[----:B------:R-:W-:-:S04]  /*1650*/  ISETP.GE.U32.AND P0, PT, R13, UR5, PT ;  /* 0x000000050d007c0c */ /* 0x000fc8000bf06070 */
[----:B------:R-:W-:Y:S01]  /*1660*/  ISETP.GE.U32.AND.EX P0, PT, R2, UR4, PT, P0 ;  /* 0x0000000402007c0c */ /* 0x000fe2000bf06100 */
[----:B--2---:R-:W-:-:S08]  /*1670*/  DADD R14, R14, R16 ;  /* 0x000000000e0e7229 */ /* 0x004fd00000000010 */
[----:B---3--:R-:W-:-:S08]  /*1680*/  DADD R14, R18, R14 ;  /* 0x00000000120e7229 */ /* 0x008fd0000000000e */
[----:B----4-:R-:W-:-:S08]  /*1690*/  DADD R10, R10, R14 ;  /* 0x000000000a0a7229 */ /* 0x010fd0000000000e */
[----:B-----5:R-:W-:-:S08]  /*16a0*/  DADD R6, R6, R10 ;  /* 0x0000000006067229 */ /* 0x020fd0000000000a */
[----:B------:R-:W-:-:S08]  /*16b0*/  DADD R4, R4, R6 ;  /* 0x0000000004047229 */ /* 0x000fd00000000006 */
[----:B------:R-:W-:Y:S01]  /*16c0*/  DADD R8, R8, R4 ;  /* 0x0000000008087229 */ /* 0x000fe20000000004 */
        /* <DEDUP_REMOVED lines=8> */
[----:B------:R-:W-:Y:S01]  /*1750*/  UMOV UR6, UR5 ;  /* 0x0000000500067c82 */ /* 0x000fe20008000000 */
[----:B------:R-:W-:Y:S01]  /*1760*/  IADD3 R7, P2, PT, R0, UR7, RZ ;  /* 0x0000000700077c10 */ /* 0x000fe2000ff5e0ff */
[----:B------:R-:W-:Y:S01]  /*1770*/  UMOV UR4, URZ ;  /* 0x000000ff00047c82 */ /* 0x000fe20008000000 */
[----:B------:R-:W-:Y:S01]  /*1780*/  IADD3 R5, PT, PT, R12, -UR5, R5 ;  /* 0x800000050c057c10 */ /* 0x000fe2000fffe005 */
[----:B------:R-:W-:Y:S01]  /*1790*/  IMAD.U32 R11, RZ, RZ, UR8 ;  /* 0x00000008ff0b7e24 */ /* 0x000fe2000f8e00ff */
[----:B------:R-:W-:Y:S01]  /*17a0*/  UMOV UR10, UR8 ;  /* 0x00000008000a7c82 */ /* 0x000fe20008000000 */
[----:B------:R-:W-:-:S03]  /*17b0*/  IMAD.X R0, RZ, RZ, UR8, P2 ;  /* 0x00000008ff007e24 */ /* 0x000fc600090e06ff */
[----:B------:R-:W-:Y:S02]  /*17c0*/  ISETP.GT.U32.AND.EX P0, PT, R11, R22, PT, P0 ;  /* 0x000000160b00720c */ /* 0x000fe40003f04100 */
[----:B0-----:R-:W-:-:S04]  /*17d0*/  LEA R6, P1, R7, UR12, 0x3 ;  /* 0x0000000c07067c11 */ /* 0x001fc8000f8218ff */
[----:B------:R-:W-:Y:S02]  /*17e0*/  IADD3 R6, P2, PT, R6, 0x8000, RZ ;  /* 0x0000800006067810 */ /* 0x000fe40007f5e0ff */
[----:B------:R-:W-:Y:S01]  /*17f0*/  LEA.HI.X R7, R7, UR13, R0, 0x3, P1 ;  /* 0x0000000d07077c11 */ /* 0x000fe200088f1c00 */
[----:B------:R-:W-:Y:S01]  /*1800*/  VIADD R0, R5, -UR9 ;  /* 0x8000000905007c36 */ /* 0x000fe20008000000 */
[----:B------:R-:W-:-:S03]  /*1810*/  UMOV UR9, UR7 ;  /* 0x0000000700097c82 */ /* 0x000fc60008000000 */
[----:B------:R-:W-:Y:S01]  /*1820*/  IMAD.X R7, RZ, RZ, R7, P2 ;  /* 0x000000ffff077224 */ /* 0x000fe200010e0607 */
[----:B------:R-:W-:Y:S06]  /*1830*/  @P0 BRA `(.L_x_168) ;  /* 0x0000000000b80947 */ /* 0x000fec0003800000 */
[----:B------:R-:W0:Y:S01]  /*1840*/  LDC.64 R2, c[0x0][0x3b8] ;  /* 0x0000ee00ff027b82 */ /* 0x000e220000000a00 */
[----:B------:R-:W1:Y:S01]  /*1850*/  LDCU UR11, c[0x0][0x3c0] ;  /* 0x00007800ff0b77ac */ /* 0x000e620008000800 */
[----:B------:R-:W2:Y:S01]  /*1860*/  LDCU.64 UR12, c[0x0][0x380] ;  /* 0x00007000ff0c77ac */ /* 0x000ea20008000a00 */
[----:B------:R-:W-:Y:S01]  /*1870*/  NOP ;  /* 0x0000000000007918 */ /* 0x000fe20000000000 */
.L_x_169:
[----:B------:R-:W3:Y:S02]  /*1880*/  S2R R4, SR_TID.X ;  /* 0x0000000000047919 */ /* 0x000ee40000002100 */
[----:B---3--:R-:W-:-:S05]  /*1890*/  IADD3 R4, P0, PT, R4, UR7, RZ ;  /* 0x0000000704047c10 */ /* 0x008fca000ff1e0ff */
[----:B------:R-:W-:Y:S01]  /*18a0*/  IMAD.X R5, RZ, RZ, UR8, P0 ;  /* 0x00000008ff057e24 */ /* 0x000fe200080e06ff */
[----:B--2---:R-:W-:-:S04]  /*18b0*/  LEA R24, P0, R4, UR12, 0x3 ;  /* 0x0000000c04187c11 */ /* 0x004fc8000f8018ff */
        /* <DEDUP_REMOVED lines=8> */
[----:B-1----:R-:W-:-:S04]  /*1940*/  UIMAD UR14, UR11, 0xe00, URZ ;  /* 0x00000e000b0e78a4 */ /* 0x002fc8000f8e02ff */
[----:B------:R-:W-:Y:S02]  /*1950*/  USHF.R.S32.HI UR15, URZ, 0x1f, UR14 ;  /* 0x0000001fff0f7899 */ /* 0x000fe4000801140e */
[----:B------:R-:W-:-:S04]  /*1960*/  UIADD3 UR5, UP0, UPT, UR14, UR9, URZ ;  /* 0x000000090e057290 */ /* 0x000fc8000ff1e0ff */
[----:B------:R-:W-:Y:S01]  /*1970*/  UIADD3.X UR6, UPT, UPT, UR15, UR10, URZ, UP0, !UPT ;  /* 0x0000000a0f067290 */ /* 0x000fe200087fe4ff */
[----:B--2---:R-:W-:-:S08]  /*1980*/  DADD R12, R12, R8 ;  /* 0x000000000c0c7229 */ /* 0x004fd00000000008 */
[----:B---3--:R-:W-:-:S08]  /*1990*/  DADD R12, R14, R12 ;  /* 0x000000000e0c7229 */ /* 0x008fd0000000000c */
[----:B----4-:R-:W-:-:S08]  /*19a0*/  DADD R12, R16, R12 ;  /* 0x00000000100c7229 */ /* 0x010fd0000000000c */
[----:B-----5:R-:W-:-:S08]  /*19b0*/  DADD R12, R18, R12 ;  /* 0x00000000120c7229 */ /* 0x020fd0000000000c */
[----:B------:R-:W-:Y:S01]  /*19c0*/  DADD R20, R20, R12 ;  /* 0x0000000014147229 */ /* 0x000fe2000000000c */
[----:B0-----:R-:W-:-:S05]  /*19d0*/  IMAD.MOV.U32 R12, RZ, RZ, R2 ;  /* 0x000000ffff0c7224 */ /* 0x001fca00078e0002 */
[----:B------:R-:W-:Y:S02]  /*19e0*/  IADD3 R8, P1, PT, R12, -UR7, RZ ;  /* 0x800000070c087c10 */ /* 0x000fe4000ff3e0ff */
[----:B------:R-:W-:Y:S02]  /*19f0*/  DADD R4, R4, R20 ;  /* 0x0000000004047229 */ /* 0x000fe40000000014 */
[----:B------:R-:W-:Y:S02]  /*1a00*/  ISETP.GE.U32.AND P0, PT, R8, UR14, PT ;  /* 0x0000000e08007c0c */ /* 0x000fe4000bf06070 */
[----:B------:R-:W-:-:S04]  /*1a10*/  IADD3.X R8, PT, PT, R3, ~UR8, RZ, P1, !PT ;  /* 0x8000000803087c10 */ /* 0x000fc80008ffe4ff */
[----:B------:R-:W-:Y:S01]  /*1a20*/  ISETP.GE.U32.AND.EX P0, PT, R8, UR15, PT, P0 ;  /* 0x0000000f08007c0c */ /* 0x000fe2000bf06100 */
[----:B------:R-:W-:-:S12]  /*1a30*/  DADD R8, R10, R4 ;  /* 0x000000000a087229 */ /* 0x000fd80000000004 */
[----:B------:R-:W-:Y:S05]  /*1a40*/  @!P0 BRA `(.L_x_167) ;  /* 0x0000000800408947 */ /* 0x000fea0003800000 */
[----:B------:R-:W-:Y:S02]  /*1a50*/  UIADD3 UR7, UP0, UPT, UR14, UR7, URZ ;  /* 0x000000070e077290 */ /* 0x000fe4000ff1e0ff */
[----:B------:R-:W-:Y:S01]  /*1a60*/  IMAD.U32 R5, RZ, RZ, UR14 ;  /* 0x0000000eff057e24 */ /* 0x000fe2000f8e00ff */
[----:B------:R-:W-:Y:S01]  /*1a70*/  UIADD3 UR4, UPT, UPT, UR4, 0x1, URZ ;  /* 0x0000000104047890 */ /* 0x000fe2000fffe0ff */
[----:B------:R-:W-:Y:S01]  /*1a80*/  VIADD R0, R0, -UR14 ;  /* 0x8000000e00007c36 */ /* 0x000fe20008000000 */
[----:B------:R-:W-:Y:S01]  /*1a90*/  UIADD3.X UR8, UPT, UPT, UR15, UR8, URZ, UP0, !UPT ;  /* 0x000000080f087290 */ /* 0x000fe200087fe4ff */
[----:B------:R-:W-:Y:S01]  /*1aa0*/  IMAD.WIDE R6, R5, 0x8, R6 ;  /* 0x0000000805067825 */ /* 0x000fe200078e0206 */
[----:B------:R-:W-:Y:S01]  /*1ab0*/  ISETP.LT.U32.AND P0, PT, R23, UR7, PT ;  /* 0x0000000717007c0c */ /* 0x000fe2000bf01070 */
[----:B------:R-:W-:Y:S01]  /*1ac0*/  UMOV UR9, UR5 ;  /* 0x0000000500097c82 */ /* 0x000fe20008000000 */
[----:B------:R-:W-:Y:S02]  /*1ad0*/  UMOV UR10, UR6 ;  /* 0x00000006000a7c82 */ /* 0x000fe40008000000 */
[----:B------:R-:W-:-:S05]  /*1ae0*/  IMAD.U32 R11, RZ, RZ, UR8 ;  /* 0x00000008ff0b7e24 */ /* 0x000fca000f8e00ff */
[----:B------:R-:W-:-:S13]  /*1af0*/  ISETP.GT.U32.AND.EX P0, PT, R11, R22, PT, P0 ;  /* 0x000000160b00720c */ /* 0x000fda0003f04100 */
[----:B------:R-:W-:Y:S05]  /*1b00*/  @!P0 BRA `(.L_x_169) ;  /* 0xfffffffc005c8947 */ /* 0x000fea000383ffff */
[----:B------:R-:W-:-:S05]  /*1b10*/  UMOV UR6, UR14 ;  /* 0x0000000e00067c82 */ /* 0x000fca0008000000 */
.L_x_168:
[----:B------:R-:W0:Y:S01]  /*1b20*/  S2R R11, SR_TID.X ;  /* 0x00000000000b7919 */ /* 0x000e220000002100 */
[C---:B------:R-:W-:Y:S01]  /*1b30*/  VIADD R2, R12.reuse, -UR7 ;  /* 0x800000070c027c36 */ /* 0x040fe20008000000 */
[----:B------:R-:W-:Y:S01]  /*1b40*/  ISETP.LE.U32.AND P1, PT, R12, UR7, PT ;  /* 0x000000070c007c0c */ /* 0x000fe2000bf23070 */
[----:B------:R-:W-:Y:S01]  /*1b50*/  IMAD.U32 R4, RZ, RZ, UR8 ;  /* 0x00000008ff047e24 */ /* 0x000fe2000f8e00ff */
[----:B------:R-:W-:Y:S02]  /*1b60*/  BSSY.RECONVERGENT B1, `(.L_x_167) ;  /* 0x000007e000017945 */ /* 0x000fe40003800200 */
[----:B0-----:R-:W-:-:S04]  /*1b70*/  ISETP.GE.AND P0, PT, R11, R2, PT ;  /* 0x000000020b00720c */ /* 0x001fc80003f06270 */
[----:B------:R-:W-:-:S13]  /*1b80*/  ISETP.GE.U32.OR.EX P0, PT, R4, R3, P0, P1 ;  /* 0x000000030400720c */ /* 0x000fda0000706510 */
[----:B------:R-:W-:Y:S05]  /*1b90*/  @P0 BRA `(.L_x_170) ;  /* 0x0000000400e80947 */ /* 0x000fea0003800000 */
[----:B------:R-:W-:Y:S01]  /*1ba0*/  UIMAD UR5, UR18, 0xe00, URZ ;  /* 0x00000e00120578a4 */ /* 0x000fe2000f8e02ff */
[----:B------:R-:W-:Y:S01]  /*1bb0*/  LOP3.LUT R3, RZ, R11, RZ, 0x33, !PT ;  /* 0x0000000bff037212 */ /* 0x000fe200078e33ff */
[----:B------:R-:W-:Y:S01]  /*1bc0*/  UIMAD UR14, UR4, UR11, URZ ;  /* 0x0000000b040e72a4 */ /* 0x000fe2000f8e02ff */
[----:B------:R-:W-:Y:S01]  /*1bd0*/  BSSY.RECONVERGENT B2, `(.L_x_171) ;  /* 0x0000035000027945 */ /* 0x000fe20003800200 */
[----:B------:R-:W-:Y:S01]  /*1be0*/  UIADD3 UR5, UPT, UPT, UR5, UR6, URZ ;  /* 0x0000000605057290 */ /* 0x000fe2000fffe0ff */
[----:B------:R-:W-:-:S03]  /*1bf0*/  IMAD.MOV.U32 R2, RZ, RZ, R11 ;  /* 0x000000ffff027224 */ /* 0x000fc600078e000b */
[----:B------:R-:W-:Y:S02]  /*1c00*/  IMAD.U32 R5, RZ, RZ, UR14 ;  /* 0x0000000eff057e24 */ /* 0x000fe4000f8e00ff */
[----:B------:R-:W-:-:S05]  /*1c10*/  IADD3 R12, PT, PT, R12, -UR5, R3 ;  /* 0x800000050c0c7c10 */ /* 0x000fca000fffe003 */
[----:B------:R-:W-:-:S05]  /*1c20*/  IMAD R12, R5, -0xe00, R12 ;  /* 0xfffff200050c7824 */ /* 0x000fca00078e020c */
[C---:B------:R-:W-:Y:S02]  /*1c30*/  ISETP.GE.U32.AND P1, PT, R12.reuse, 0x1e00, PT ;  /* 0x00001e000c00780c */ /* 0x040fe40003f26070 */
[----:B------:R-:W-:-:S04]  /*1c40*/  LEA.HI R3, R12, 0x1, RZ, 0x17 ;  /* 0x000000010c037811 */ /* 0x000fc800078fb8ff */
[----:B------:R-:W-:-:S04]  /*1c50*/  LOP3.LUT R4, R3, 0xf, RZ, 0xc0, !PT ;  /* 0x0000000f03047812 */ /* 0x000fc800078ec0ff */
[----:B------:R-:W-:-:S03]  /*1c60*/  ISETP.NE.AND P0, PT, R4, RZ, PT ;  /* 0x000000ff0400720c */ /* 0x000fc60003f05270 */
[----:B------:R-:W-:Y:S10]  /*1c70*/  @!P1 BRA `(.L_x_172) ;  /* 0x0000000000a89947 */ /* 0x000ff40003800000 */
[----:B------:R-:W-:-:S04]  /*1c80*/  LEA.HI R2, R0, 0x1, RZ, 0x17 ;  /* 0x0000000100027811 */ /* 0x000fc800078fb8ff */
[----:B------:R-:W-:Y:S01]  /*1c90*/  LOP3.LUT R5, R2, 0xfffff0, RZ, 0xc0, !PT ;  /* 0x00fffff002057812 */ /* 0x000fe200078ec0ff */
[----:B------:R-:W-:-:S04]  /*1ca0*/  IMAD.MOV.U32 R2, RZ, RZ, R11 ;  /* 0x000000ffff027224 */ /* 0x000fc800078e000b */
[----:B------:R-:W-:-:S07]  /*1cb0*/  IMAD.MOV R5, RZ, RZ, -R5 ;  /* 0x000000ffff057224 */ /* 0x000fce00078e0a05 */
.L_x_173:
        /* <DEDUP_REMOVED lines=8> */
[----:B--2---:R-:W-:-:S03]  /*1d40*/  DADD R20, R20, R8 ;  /* 0x0000000014147229 */ /* 0x004fc60000000008 */
[----:B------:R-:W2:Y:S05]  /*1d50*/  LDG.E.64 R8, desc[UR16][R6.64] ;  /* 0x0000001006087981 */ /* 0x000eaa000c1e1b00 */
[----:B---3--:R-:W-:Y:S02]  /*1d60*/  DADD R18, R20, R18 ;  /* 0x0000000014127229 */ /* 0x008fe40000000012 */
[----:B------:R-:W3:Y:S06]  /*1d70*/  LDG.E.64 R20, desc[UR16][R6.64+0x1000] ;  /* 0x0010001006147981 */ /* 0x000eec000c1e1b00 */
[----:B----4-:R-:W-:-:S02]  /*1d80*/  DADD R16, R18, R16 ;  /* 0x0000000012107229 */ /* 0x010fc40000000010 */
[----:B------:R-:W4:Y:S06]  /*1d90*/  LDG.E.64 R18, desc[UR16][R6.64+0x2000] ;  /* 0x0020001006127981 */ /* 0x000f2c000c1e1b00 */
[----:B-----5:R-:W-:Y:S02]  /*1da0*/  DADD R14, R16, R14 ;  /* 0x00000000100e7229 */ /* 0x020fe4000000000e */
[----:B------:R-:W5:Y:S06]  /*1db0*/  LDG.E.64 R16, desc[UR16][R6.64+0x3000] ;  /* 0x0030001006107981 */ /* 0x000f6c000c1e1b00 */
[----:B------:R-:W-:-:S02]  /*1dc0*/  DADD R12, R14, R12 ;  /* 0x000000000e0c7229 */ /* 0x000fc4000000000c */
[----:B------:R-:W5:Y:S06]  /*1dd0*/  LDG.E.64 R14, desc[UR16][R6.64+0x4000] ;  /* 0x00400010060e7981 */ /* 0x000f6c000c1e1b00 */
[----:B------:R-:W-:Y:S02]  /*1de0*/  DADD R10, R12, R10 ;  /* 0x000000000c0a7229 */ /* 0x000fe4000000000a */
[----:B------:R-:W5:Y:S06]  /*1df0*/  LDG.E.64 R12, desc[UR16][R6.64+0x5000] ;  /* 0x00500010060c7981 */ /* 0x000f6c000c1e1b00 */
[----:B------:R-:W-:-:S02]  /*1e00*/  DADD R24, R10, R24 ;  /* 0x000000000a187229 */ /* 0x000fc40000000018 */
[----:B------:R-:W5:Y:S06]  /*1e10*/  LDG.E.64 R10, desc[UR16][R6.64+0x6000] ;  /* 0x00600010060a7981 */ /* 0x000f6c000c1e1b00 */
[----:B------:R-:W-:Y:S02]  /*1e20*/  DADD R22, R24, R22 ;  /* 0x0000000018167229 */ /* 0x000fe40000000016 */
[----:B------:R0:W5:Y:S01]  /*1e30*/  LDG.E.64 R24, desc[UR16][R6.64+0x7000] ;  /* 0x0070001006187981 */ /* 0x000162000c1e1b00 */
        /* <DEDUP_REMOVED lines=8> */
[----:B-----5:R-:W-:-:S08]  /*1ec0*/  DADD R8, R8, R16 ;  /* 0x0000000008087229 */ /* 0x020fd00000000010 */
[----:B------:R-:W-:-:S08]  /*1ed0*/  DADD R8, R8, R14 ;  /* 0x0000000008087229 */ /* 0x000fd0000000000e */
[----:B------:R-:W-:-:S08]  /*1ee0*/  DADD R8, R8, R12 ;  /* 0x0000000008087229 */ /* 0x000fd0000000000c */
[----:B------:R-:W-:-:S08]  /*1ef0*/  DADD R8, R8, R10 ;  /* 0x0000000008087229 */ /* 0x000fd0000000000a */
[----:B------:R-:W-:Y:S01]  /*1f00*/  DADD R8, R8, R24 ;  /* 0x0000000008087229 */ /* 0x000fe20000000018 */
[----:B------:R-:W-:Y:S10]  /*1f10*/  @P1 BRA `(.L_x_173) ;  /* 0xfffffffc00681947 */ /* 0x000ff4000383ffff */
.L_x_172:
[----:B------:R-:W-:Y:S05]  /*1f20*/  BSYNC.RECONVERGENT B2 ;  /* 0x0000000000027941 */ /* 0x000fea0003800200 */
.L_x_171:
        /* <DEDUP_REMOVED lines=19> */
[----:B--2---:R-:W-:-:S08]  /*2060*/  DADD R22, R8, R22 ;  /* 0x0000000008167229 */ /* 0x004fd00000000016 */
[----:B---3--:R-:W-:-:S08]  /*2070*/  DADD R16, R22, R16 ;  /* 0x0000000016107229 */ /* 0x008fd00000000010 */
[----:B----4-:R-:W-:-:S08]  /*2080*/  DADD R14, R16, R14 ;  /* 0x00000000100e7229 */ /* 0x010fd0000000000e */
[----:B-----5:R-:W-:-:S08]  /*2090*/  DADD R12, R14, R12 ;  /* 0x000000000e0c7229 */ /* 0x020fd0000000000c */
[----:B------:R-:W-:-:S08]  /*20a0*/  DADD R10, R12, R10 ;  /* 0x000000000c0a7229 */ /* 0x000fd0000000000a */
[----:B------:R-:W-:-:S08]  /*20b0*/  DADD R6, R10, R6 ;  /* 0x000000000a067229 */ /* 0x000fd00000000006 */
[----:B------:R-:W-:-:S08]  /*20c0*/  DADD R4, R6, R4 ;  /* 0x0000000006047229 */ /* 0x000fd00000000004 */
[----:B------:R-:W-:-:S11]  /*20d0*/  DADD R8, R4, R18 ;  /* 0x0000000004087229 */ /* 0x000fd60000000012 */
.L_x_175:
[----:B------:R-:W-:Y:S05]  /*20e0*/  BSYNC.RECONVERGENT B2 ;  /* 0x0000000000027941 */ /* 0x000fea0003800200 */
.L_x_174:
        /* <DEDUP_REMOVED lines=14> */
[----:B--2---:R-:W-:-:S08]  /*21d0*/  DADD R6, R8, R6 ;  /* 0x0000000008067229 */ /* 0x004fd00000000006 */
[----:B---3--:R-:W-:-:S08]  /*21e0*/  DADD R6, R6, R10 ;  /* 0x0000000006067229 */ /* 0x008fd0000000000a */
[----:B----4-:R-:W-:-:S08]  /*21f0*/  DADD R6, R6, R12 ;  /* 0x0000000006067229 */ /* 0x010fd0000000000c */
[----:B-----5:R-:W-:-:S11]  /*2200*/  DADD R8, R6, R14 ;  /* 0x0000000006087229 */ /* 0x020fd6000000000e */
.L_x_177:
[----:B------:R-:W-:Y:S05]  /*2210*/  BSYNC.RECONVERGENT B2 ;  /* 0x0000000000027941 */ /* 0x000fea0003800200 */
.L_x_176:
        /* <DEDUP_REMOVED lines=9> */
.L_x_178:
[----:B------:R-:W-:Y:S02]  /*22b0*/  IMAD.MOV.U32 R2, RZ, RZ, R4 ;  /* 0x000000ffff027224 */ /* 0x000fe400078e0004 */
[----:B------:R-:W-:-:S06]  /*22c0*/  IMAD.MOV.U32 R3, RZ, RZ, R5 ;  /* 0x000000ffff037224 */ /* 0x000fcc00078e0005 */
[----:B------:R-:W2:Y:S01]  /*22d0*/  LDG.E.64 R2, desc[UR16][R2.64] ;  /* 0x0000001002027981 */ /* 0x000ea2000c1e1b00 */
[----:B------:R-:W-:Y:S01]  /*22e0*/  VIADD R0, R0, 0x1 ;  /* 0x0000000100007836 */ /* 0x000fe20000000000 */
[----:B------:R-:W-:-:S04]  /*22f0*/  IADD3 R4, P1, PT, R4, 0x1000, RZ ;  /* 0x0000100004047810 */ /* 0x000fc80007f3e0ff */
[----:B------:R-:W-:Y:S01]  /*2300*/  ISETP.NE.AND P0, PT, R0, RZ, PT ;  /* 0x000000ff0000720c */ /* 0x000fe20003f05270 */
[----:B------:R-:W-:Y:S01]  /*2310*/  IMAD.X R5, RZ, RZ, R5, P1 ;  /* 0x000000ffff057224 */ /* 0x000fe200008e0605 */
[----:B--2---:R-:W-:-:S11]  /*2320*/  DADD R8, R2, R8 ;  /* 0x0000000002087229 */ /* 0x004fd60000000008 */
[----:B------:R-:W-:Y:S05]  /*2330*/  @P0 BRA `(.L_x_178) ;  /* 0xfffffffc00dc0947 */ /* 0x000fea000383ffff */
.L_x_170:
[----:B------:R-:W-:Y:S05]  /*2340*/  BSYNC.RECONVERGENT B1 ;  /* 0x0000000000017941 */ /* 0x000fea0003800200 */
.L_x_167:
[----:B------:R-:W0:Y:S01]  /*2350*/  S2R R0, SR_LANEID ;  /* 0x0000000000007919 */ /* 0x000e220000000000 */
[----:B------:R-:W-:Y:S04]  /*2360*/  SHFL.DOWN PT, R2, R8, 0x1, 0x1f ;  /* 0x08201f0008027f89 */ /* 0x000fe800000e0000 */
[----:B------:R-:W1:Y:S01]  /*2370*/  SHFL.DOWN PT, R3, R9, 0x1, 0x1f ;  /* 0x08201f0009037f89 */ /* 0x000e6200000e0000 */
[----:B------:R-:W2:Y:S01]  /*2380*/  S2R R11, SR_TID.X ;  /* 0x00000000000b7919 */ /* 0x000ea20000002100 */
        /* <DEDUP_REMOVED lines=21> */
[----:B--2---:R-:W-:Y:S01]  /*24e0*/  @!P1 SHF.R.U32.HI R6, RZ, 0x2, R11 ;  /* 0x00000002ff069819 */ /* 0x004fe2000001160b */
        /* <DEDUP_REMOVED lines=43> */
.L_x_166:
[----:B------:R-:W-:Y:S05]  /*27a0*/  BSYNC.RECONVERGENT B0 ;  /* 0x0000000000007941 */ /* 0x000fea0003800200 */
.L_x_151:
[----:B------:R-:W-:Y:S05]  /*27b0*/  @P0 EXIT ;  /* 0x000000000000094d */ /* 0x000fea0003800000 */
[----:B------:R-:W3:Y:S02]  /*27c0*/  LDCU.64 UR4, c[0x0][0x388] ;  /* 0x00007100ff0477ac */ /* 0x000ee40008000a00 */
[----:B---3--:R-:W-:-:S06]  /*27d0*/  UIMAD.WIDE.U32 UR4, UR18, 0x8, UR4 ;  /* 0x00000008120478a5 */ /* 0x008fcc000f8e0004 */
[----:B0-----:R-:W-:Y:S02]  /*27e0*/  IMAD.U32 R2, RZ, RZ, UR4 ;  /* 0x00000004ff027e24 */ /* 0x001fe4000f8e00ff */
[----:B--2---:R-:W-:-:S05]  /*27f0*/  IMAD.U32 R3, RZ, RZ, UR5 ;  /* 0x00000005ff037e24 */ /* 0x004fca000f8e00ff */
[----:B------:R-:W-:Y:S01]  /*2800*/  STG.E.64 desc[UR16][R2.64], R8 ;  /* 0x0000000802007986 */ /* 0x000fe2000c101b10 */
[----:B------:R-:W-:Y:S05]  /*2810*/  EXIT ;  /* 0x000000000000794d */ /* 0x000fea0003800000 */
.L_x_179:
        /* <DEDUP_REMOVED lines=14> */
.L_x_354:


//--------------------- .text._ZN3cub18CUB_300001_SM_10006detail6reduce28DeviceReduceSingleTileKernelINS2_10policy_hubIdyN4cuda3std3__44plusIdEEE10Policy1000EN6thrust24THRUST_300001_SM_1000_NS6detail15normal_iteratorINSD_10device_ptrIdEEEEPdyS9_ddNS7_10__identityEEEvT0_T1_T2_T3_T4_T6_ --------------------------
	.section	.text._ZN3cub18CUB_300001_SM_10006detail6reduce28DeviceReduceSingleTileKernelINS2_10policy_hubIdyN4cuda3std3__44plusIdEEE10Policy1000EN6thrust24THRUST_300001_SM_1000_NS6detail15normal_iteratorINSD_10device_ptrIdEEEEPdyS9_ddNS7_10__identityEEEvT0_T1_T2_T3_T4_T6_,"ax",@progbits
	.align	128
        .global         _ZN3cub18CUB_300001_SM_10006detail6reduce28DeviceReduceSingleTileKernelINS2_10policy_hubIdyN4cuda3std3__44plusIdEEE10Policy1000EN6thrust24THRUST_300001_SM_1000_NS6detail15normal_iteratorINSD_10device_ptrIdEEEEPdyS9_ddNS7_10__identityEEEvT0_T1_T2_T3_T4_T6_
        .type           _ZN3cub18CUB_300001_SM_10006detail6reduce28DeviceReduceSingleTileKernelINS2_10policy_hubIdyN4cuda3std3__44plusIdEEE10Policy1000EN6thrust24THRUST_300001_SM_1000_NS6detail15normal_iteratorINSD_10device_ptrIdEEEEPdyS9_ddNS7_10__identityEEEvT0_T1_T2_T3_T4_T6_,@function
        .size           _ZN3cub18CUB_300001_SM_10006detail6reduce28DeviceReduceSingleTileKernelINS2_10policy_hubIdyN4cuda3std3__44plusIdEEE10Policy1000EN6thrust24THRUST_300001_SM_1000_NS6detail15normal_iteratorINSD_10device_ptrIdEEEEPdyS9_ddNS7_10__identityEEEvT0_T1_T2_T3_T4_T6_,(.L_x_355 - _ZN3cub18CUB_300001_SM_10006detail6reduce28DeviceReduceSingleTileKernelINS2_10policy_hubIdyN4cuda3std3__44plusIdEEE10Policy1000EN6thrust24THRUST_300001_SM_1000_NS6detail15normal_iteratorINSD_10device_ptrIdEEEEPdyS9_ddNS7_10__identityEEEvT0_T1_T2_T3_T4_T6_)
        .other          _ZN3cub18CUB_300001_SM_10006detail6reduce28DeviceReduceSingleTileKernelINS2_10policy_hubIdyN4cuda3std3__44plusIdEEE10Policy1000EN6thrust24THRUST_300001_SM_1000_NS6detail15normal_iteratorINSD_10device_ptrIdEEEEPdyS9_ddNS7_10__identityEEEvT0_T1_T2_T3_T4_T6_,@"STO_CUDA_ENTRY STV_DEFAULT"
_ZN3cub18CUB_300001_SM_10006detail6reduce28DeviceReduceSingleTileKernelINS2_10policy_hubIdyN4cuda3std3__44plusIdEEE10Policy1000EN6thrust24THRUST_300001_SM_1000_NS6detail15normal_iteratorINSD_10device_ptrIdEEEEPdyS9_ddNS7_10__identityEEEvT0_T1_T2_T3_T4_T6_:
.text._ZN3cub18CUB_300001_SM_10006detail6reduce28DeviceReduceSingleTileKernelINS2_10policy_hubIdyN4cuda3std3__44plusIdEEE10Policy1000EN6thrust24THRUST_300001_SM_1000_NS6detail15normal_iteratorINSD_10device_ptrIdEEEEPdyS9_ddNS7_10__identityEEEvT0_T1_T2_T3_T4_T6_:
        /* <DEDUP_REMOVED lines=15> */
.L_x_180:
        /* <DEDUP_REMOVED lines=12> */
[----:B------:R-:W5:Y:S01]  /*01b0*/  LDG.E.64 R4, desc[UR6][R4.64] ;  /* 0x0000000604047981 */ /* 0x000f62000c1e1b00 */
[----:B------:R-:W-:-:S07]  /*01c0*/  VIADD R2, R0, 0x200 ;  /* 0x0000020000027836 */ /* 0x000fce0000000000 */
.L_x_184:
[----:B------:R-:W-:Y:S05]  /*01d0*/  BSYNC.RECONVERGENT B1 ;  /* 0x0000000000017941 */ /* 0x000fea0003800200 */
.L_x_183:
        /* <DEDUP_REMOVED lines=17> */
.L_x_189:
[----:B------:R-:W2:Y:S04]  /*02f0*/  LDG.E.64 R10, desc[UR6][R6.64+-0x8000] ;  /* 0xff800006060a7981 */ /* 0x000ea8000c1e1b00 */
[----:B------:R-:W3:Y:S04]  /*0300*/  LDG.E.64 R12, desc[UR6][R6.64+-0x7000] ;  /* 0xff900006060c7981 */ /* 0x000ee8000c1e1b00 */
[----:B------:R-:W4:Y:S04]  /*0310*/  LDG.E.64 R14, desc[UR6][R6.64+-0x6000] ;  /* 0xffa00006060e7981 */ /* 0x000f28000c1e1b00 */
        /* <DEDUP_REMOVED lines=12> */
[----:B------:R0:W4:Y:S01]  /*03e0*/  LDG.E.64 R40, desc[UR6][R6.64+0x7000] ;  /* 0x0070000606287981 */ /* 0x000122000c1e1b00 */
[----:B------:R-:W-:-:S02]  /*03f0*/  VIADD R42, R42, 0x10 ;  /* 0x000000102a2a7836 */ /* 0x000fc40000000000 */
[----:B------:R-:W-:-:S03]  /*0400*/  VIADD R2, R2, 0x2000 ;  /* 0x0000200002027836 */ /* 0x000fc60000000000 */
[----:B------:R-:W-:Y:S02]  /*0410*/  ISETP.NE.AND P1, PT, R42, RZ, PT ;  /* 0x000000ff2a00720c */ /* 0x000fe40003f25270 */
[----:B0-----:R-:W-:-:S05]  /*0420*/  IADD3 R6, P2, PT, R6, 0x10000, RZ ;  /* 0x0001000006067810 */ /* 0x001fca0007f5e0ff */
[----:B------:R-:W-:Y:S01]  /*0430*/  IMAD.X R7, RZ, RZ, R7, P2 ;  /* 0x000000ffff077224 */ /* 0x000fe200010e0607 */
        /* <DEDUP_REMOVED lines=16> */
[----:B------:R-:W-:Y:S10]  /*0540*/  @P1 BRA `(.L_x_189) ;  /* 0xfffffffc00681947 */ /* 0x000ff4000383ffff */
.L_x_188:
[----:B------:R-:W-:Y:S05]  /*0550*/  BSYNC.RECONVERGENT B2 ;  /* 0x0000000000027941 */ /* 0x000fea0003800200 */
.L_x_187:
        /* <DEDUP_REMOVED lines=25> */
.L_x_191:
[----:B------:R-:W-:Y:S05]  /*06f0*/  BSYNC.RECONVERGENT B2 ;  /* 0x0000000000027941 */ /* 0x000fea0003800200 */
.L_x_190:
        /* <DEDUP_REMOVED lines=17> */
.L_x_193:
[----:B------:R-:W-:Y:S05]  /*0810*/  BSYNC.RECONVERGENT B2 ;  /* 0x0000000000027941 */ /* 0x000fea0003800200 */
.L_x_192:
[----:B------:R-:W-:Y:S05]  /*0820*/  @!P1 BRA `(.L_x_186) ;  /* 0x0000000000249947 */ /* 0x000fea0003800000 */
[----:B------:R-:W0:Y:S01]  /*0830*/  LDC.64 R10, c[0x0][0x380] ;  /* 0x0000e000ff0a7b82 */ /* 0x000e220000000a00 */
[----:B------:R-:W-:-:S07]  /*0840*/  IMAD.MOV R3, RZ, RZ, -R3 ;  /* 0x000000ffff037224 */ /* 0x000fce00078e0a03 */
.L_x_194:
[----:B0-----:R-:W-:-:S06]  /*0850*/  IMAD.WIDE R6, R2, 0x8, R10 ;  /* 0x0000000802067825 */ /* 0x001fcc00078e020a */
[----:B------:R-:W2:Y:S01]  /*0860*/  LDG.E.64 R6, desc[UR6][R6.64] ;  /* 0x0000000606067981 */ /* 0x000ea2000c1e1b00 */
[----:B------:R-:W-:Y:S02]  /*0870*/  VIADD R3, R3, 0x1 ;  /* 0x0000000103037836 */ /* 0x000fe40000000000 */
[----:B------:R-:W-:-:S03]  /*0880*/  VIADD R2, R2, 0x200 ;  /* 0x0000020002027836 */ /* 0x000fc60000000000 */
[----:B------:R-:W-:Y:S01]  /*0890*/  ISETP.NE.AND P0, PT, R3, RZ, PT ;  /* 0x000000ff0300720c */ /* 0x000fe20003f05270 */
[----:B--2--5:R-:W-:-:S12]  /*08a0*/  DADD R4, R6, R4 ;  /* 0x0000000006047229 */ /* 0x024fd80000000004 */
[----:B------:R-:W-:Y:S05]  /*08b0*/  @P0 BRA `(.L_x_194) ;  /* 0xfffffffc00e40947 */ /* 0x000fea000383ffff */
.L_x_186:
[----:B------:R-:W-:Y:S05]  /*08c0*/  BSYNC.RECONVERGENT B1 ;  /* 0x0000000000017941 */ /* 0x000fea0003800200 */
.L_x_185:
[----:B------:R-:W-:-:S04]  /*08d0*/  ISETP.GE.U32.AND P0, PT, R8, 0x200, PT ;  /* 0x000002000800780c */ /* 0x000fc80003f06070 */
[----:B------:R-:W-:-:S13]  /*08e0*/  ISETP.GE.U32.AND.EX P0, PT, R9, RZ, PT, P0 ;  /* 0x000000ff0900720c */ /* 0x000fda0003f06100 */
        /* <DEDUP_REMOVED lines=70> */
.L_x_195:
[----:B------:R-:W-:Y:S01]  /*0d50*/  LOP3.LUT R2, R0, 0x3e0, RZ, 0xc0, !PT ;  /* 0x000003e000027812 */ /* 0x000fe200078ec0ff */
[----:B------:R-:W0:Y:S03]  /*0d60*/  S2R R12, SR_LANEID ;  /* 0x00000000000c7919 */ /* 0x000e260000000000 */
[----:B------:R-:W-:Y:S01]  /*0d70*/  LOP3.LUT R7, RZ, R2, RZ, 0x33, !PT ;  /* 0x00000002ff077212 */ /* 0x000fe200078e33ff */
[----:B------:R-:W-:-:S04]  /*0d80*/  VIADD R3, R2, 0x20 ;  /* 0x0000002002037836 */ /* 0x000fc80000000000 */
[----:B------:R-:W-:Y:S01]  /*0d90*/  IMAD.IADD R7, R7, 0x1, R8 ;  /* 0x0000000107077824 */ /* 0x000fe200078e0208 */
[----:B------:R-:W-:-:S04]  /*0da0*/  ISETP.GT.U32.AND P0, PT, R3, R8, PT ;  /* 0x000000080300720c */ /* 0x000fc80003f04070 */
[----:B------:R-:W-:-:S05]  /*0db0*/  SEL R13, R7, 0x1f, P0 ;  /* 0x0000001f070d7807 */ /* 0x000fca0000000000 */
[----:B-----5:R-:W-:Y:S04]  /*0dc0*/  SHFL.DOWN PT, R2, R4, 0x1, R13 ;  /* 0x0820000004027989 */ /* 0x020fe800000e000d */
        /* <DEDUP_REMOVED lines=131> */
.L_x_182:
[----:B------:R-:W0:Y:S01]  /*1600*/  S2R R0, SR_TID.X ;  /* 0x0000000000007919 */ /* 0x000e220000002100 */
[----:B------:R-:W0:Y:S02]  /*1610*/  LDC.64 R4, c[0x0][0x380] ;  /* 0x0000e000ff047b82 */ /* 0x000e240000000a00 */
[----:B0-----:R-:W-:-:S05]  /*1620*/  IMAD.WIDE.U32 R4, R0, 0x8, R4 ;  /* 0x0000000800047825 */ /* 0x001fca00078e0004 */
[----:B------:R-:W2:Y:S04]  /*1630*/  LDG.E.64 R2, desc[UR6][R4.64] ;  /* 0x0000000604027981 */ /* 0x000ea8000c1e1b00 */
[----:B------:R-:W2:Y:S04]  /*1640*/  LDG.E.64 R6, desc[UR6][R4.64+0x1000] ;  /* 0x0010000604067981 */ /* 0x000ea8000c1e1b00 */
[----:B------:R-:W3:Y:S04]  /*1650*/  LDG.E.64 R10, desc[UR6][R4.64+0x2000] ;  /* 0x00200006040a7981 */ /* 0x000ee8000c1e1b00 */
[----:B------:R-:W4:Y:S04]  /*1660*/  LDG.E.64 R12, desc[UR6][R4.64+0x3000] ;  /* 0x00300006040c7981 */ /* 0x000f28000c1e1b00 */
[----:B------:R-:W5:Y:S04]  /*1670*/  LDG.E.64 R14, desc[UR6][R4.64+0x4000] ;  /* 0x00400006040e7981 */ /* 0x000f68000c1e1b00 */
[----:B------:R-:W5:Y:S04]  /*1680*/  LDG.E.64 R16, desc[UR6][R4.64+0x5000] ;  /* 0x0050000604107981 */ /* 0x000f68000c1e1b00 */
[----:B------:R-:W5:Y:S01]  /*1690*/  LDG.E.64 R18, desc[UR6][R4.64+0x6000] ;  /* 0x0060000604127981 */ /* 0x000f62000c1e1b00 */
[----:B--2---:R-:W-:-:S08]  /*16a0*/  DADD R2, R2, R6 ;  /* 0x0000000002027229 */ /* 0x004fd00000000006 */
[----:B---3--:R-:W-:-:S08]  /*16b0*/  DADD R2, R10, R2 ;  /* 0x000000000a027229 */ /* 0x008fd00000000002 */
[----:B----4-:R-:W-:Y:S01]  /*16c0*/  DADD R2, R12, R2 ;  /* 0x000000000c027229 */ /* 0x010fe20000000002 */
[----:B------:R-:W-:-:S04]  /*16d0*/  IADD3 R12, P1, PT, R8, -0xe00, RZ ;  /* 0xfffff200080c7810 */ /* 0x000fc80007f3e0ff */
[----:B------:R-:W-:Y:S02]  /*16e0*/  ISETP.GE.U32.AND P0, PT, R12, 0xe00, PT ;  /* 0x00000e000c00780c */ /* 0x000fe40003f06070 */
[----:B------:R-:W-:Y:S01]  /*16f0*/  IADD3.X R13, PT, PT, R9, -0x1, RZ, P1, !PT ;  /* 0xffffffff090d7810 */ /* 0x000fe20000ffe4ff */
[----:B-----5:R-:W-:-:S03]  /*1700*/  DADD R2, R14, R2 ;  /* 0x000000000e027229 */ /* 0x020fc60000000002 */
[----:B------:R-:W-:-:S05]  /*1710*/  ISETP.GE.U32.AND.EX P0, PT, R13, RZ, PT, P0 ;  /* 0x000000ff0d00720c */ /* 0x000fca0003f06100 */
[----:B------:R-:W-:-:S08]  /*1720*/  DADD R2, R16, R2 ;  /* 0x0000000010027229 */ /* 0x000fd00000000002 */
[----:B------:R-:W-:Y:S01]  /*1730*/  DADD R6, R18, R2 ;  /* 0x0000000012067229 */ /* 0x000fe20000000002 */
[----:B------:R-:W-:Y:S02]  /*1740*/  IMAD.MOV.U32 R3, RZ, RZ, 0xe00 ;  /* 0x00000e00ff037424 */ /* 0x000fe400078e00ff */
[----:B------:R-:W-:Y:S01]  /*1750*/  IMAD.MOV.U32 R2, RZ, RZ, RZ ;  /* 0x000000ffff027224 */ /* 0x000fe200078e00ff */
[----:B------:R-:W-:Y:S07]  /*1760*/  @!P0 BRA `(.L_x_197) ;  /* 0x0000000000748947 */ /* 0x000fee0003800000 */
[----:B------:R-:W0:Y:S01]  /*1770*/  LDC.64 R8, c[0x0][0x390] ;  /* 0x0000e400ff087b82 */ /* 0x000e220000000a00 */
[----:B------:R-:W-:Y:S02]  /*1780*/  IMAD.MOV.U32 R3, RZ, RZ, 0xe00 ;  /* 0x00000e00ff037424 */ /* 0x000fe400078e00ff */
[----:B------:R-:W-:-:S07]  /*1790*/  IMAD.MOV.U32 R2, RZ, RZ, RZ ;  /* 0x000000ffff027224 */ /* 0x000fce00078e00ff */
.L_x_199:
        /* <DEDUP_REMOVED lines=9> */
[----:B--2---:R-:W-:Y:S01]  /*1830*/  DADD R18, R18, R6 ;  /* 0x0000000012127229 */ /* 0x004fe20000000006 */
[----:B0-----:R-:W-:-:S04]  /*1840*/  IADD3 R6, P1, PT, -R3, R8, RZ ;  /* 0x0000000803067210 */ /* 0x001fc80007f3e1ff */
[----:B------:R-:W-:Y:S01]  /*1850*/  ISETP.GE.U32.AND P0, PT, R6, 0xe00, PT ;  /* 0x00000e000600780c */ /* 0x000fe20003f06070 */
[----:B------:R-:W-:Y:S02]  /*1860*/  IMAD.X R6, R9, 0x1, ~R2, P1 ;  /* 0x0000000109067824 */ /* 0x000fe400008e0e02 */
[----:B---3--:R-:W-:-:S03]  /*1870*/  DADD R18, R20, R18 ;  /* 0x0000000014127229 */ /* 0x008fc60000000012 */
[----:B------:R-:W-:-:S05]  /*1880*/  ISETP.GE.U32.AND.EX P0, PT, R6, RZ, PT, P0 ;  /* 0x000000ff0600720c */ /* 0x000fca0003f06100 */
[----:B----4-:R-:W-:-:S08]  /*1890*/  DADD R18, R22, R18 ;  /* 0x0000000016127229 */ /* 0x010fd00000000012 */
[----:B-----5:R-:W-:-:S08]  /*18a0*/  DADD R18, R24, R18 ;  /* 0x0000000018127229 */ /* 0x020fd00000000012 */
[----:B------:R-:W-:-:S08]  /*18b0*/  DADD R18, R26, R18 ;  /* 0x000000001a127229 */ /* 0x000fd00000000012 */
[----:B------:R-:W-:-:S08]  /*18c0*/  DADD R10, R10, R18 ;  /* 0x000000000a0a7229 */ /* 0x000fd00000000012 */
[----:B------:R-:W-:Y:S01]  /*18d0*/  DADD R6, R14, R10 ;  /* 0x000000000e067229 */ /* 0x000fe2000000000a */
[----:B------:R-:W-:Y:S10]  /*18e0*/  @!P0 BRA `(.L_x_198) ;  /* 0x0000000800208947 */ /* 0x000ff40003800000 */
[----:B------:R-:W-:-:S05]  /*18f0*/  IADD3 R3, P0, PT, R3, 0xe00, RZ ;  /* 0x00000e0003037810 */ /* 0x000fca0007f1e0ff */
[----:B------:R-:W-:Y:S01]  /*1900*/  IMAD.X R2, RZ, RZ, R2, P0 ;  /* 0x000000ffff027224 */ /* 0x000fe200000e0602 */
[----:B------:R-:W-:-:S04]  /*1910*/  ISETP.GT.U32.AND P0, PT, R3, R12, PT ;  /* 0x0000000c0300720c */ /* 0x000fc80003f04070 */
[----:B------:R-:W-:-:S13]  /*1920*/  ISETP.GT.U32.AND.EX P0, PT, R2, R13, PT, P0 ;  /* 0x0000000d0200720c */ /* 0x000fda0003f04100 */
[----:B------:R-:W-:Y:S05]  /*1930*/  @!P0 BRA `(.L_x_199) ;  /* 0xfffffffc00988947 */ /* 0x000fea000383ffff */
.L_x_197:
        /* <DEDUP_REMOVED lines=25> */
.L_x_203:
        /* <DEDUP_REMOVED lines=38> */
.L_x_202:
[----:B------:R-:W-:Y:S05]  /*1d30*/  BSYNC.RECONVERGENT B2 ;  /* 0x0000000000027941 */ /* 0x000fea0003800200 */
.L_x_201:
        /* <DEDUP_REMOVED lines=28> */
.L_x_205:
[----:B------:R-:W-:Y:S05]  /*1f00*/  BSYNC.RECONVERGENT B2 ;  /* 0x0000000000027941 */ /* 0x000fea0003800200 */
.L_x_204:
        /* <DEDUP_REMOVED lines=20> */
.L_x_207:
[----:B------:R-:W-:Y:S05]  /*2050*/  BSYNC.RECONVERGENT B2 ;  /* 0x0000000000027941 */ /* 0x000fea0003800200 */
.L_x_206:
[----:B------:R-:W-:Y:S05]  /*2060*/  @!P0 BRA `(.L_x_200) ;  /* 0x00000000003c8947 */ /* 0x000fea0003800000 */
[----:B------:R-:W0:Y:S01]  /*2070*/  LDCU.64 UR4, c[0x0][0x380] ;  /* 0x00007000ff0477ac */ /* 0x000e220008000a00 */
[----:B------:R-:W-:Y:S01]  /*2080*/  IADD3 R3, P0, PT, R42, R3, RZ ;  /* 0x000000032a037210 */ /* 0x000fe20007f1e0ff */
[----:B------:R-:W-:-:S04]  /*2090*/  IMAD.MOV R4, RZ, RZ, -R16 ;  /* 0x000000ffff047224 */ /* 0x000fc800078e0a10 */
[----:B------:R-:W-:Y:S01]  /*20a0*/  IMAD.X R2, RZ, RZ, R2, P0 ;  /* 0x000000ffff027224 */ /* 0x000fe200000e0602 */
[----:B0-----:R-:W-:-:S04]  /*20b0*/  LEA R5, P1, R3, UR4, 0x3 ;  /* 0x0000000403057c11 */ /* 0x001fc8000f8218ff */
[----:B------:R-:W-:-:S09]  /*20c0*/  LEA.HI.X R8, R3, UR5, R2, 0x3, P1 ;  /* 0x0000000503087c11 */ /* 0x000fd200088f1c02 */
.L_x_208:
        /* <DEDUP_REMOVED lines=9> */
.L_x_200:
[----:B------:R-:W-:Y:S05]  /*2160*/  BSYNC.RECONVERGENT B1 ;  /* 0x0000000000017941 */ /* 0x000fea0003800200 */
.L_x_198:
        /* <DEDUP_REMOVED lines=70> */
.L_x_196:
[----:B------:R-:W-:Y:S05]  /*25d0*/  BSYNC.RECONVERGENT B0 ;  /* 0x0000000000007941 */ /* 0x000fea0003800200 */
.L_x_181:
[----:B------:R-:W-:Y:S05]  /*25e0*/  @P1 EXIT ;  /* 0x000000000000194d */ /* 0x000fea0003800000 */
[----:B------:R-:W0:Y:S01]  /*25f0*/  LDCU.64 UR4, c[0x0][0x3a0] ;  /* 0x00007400ff0477ac */ /* 0x000e220008000a00 */
[----:B------:R-:W1:Y:S01]  /*2600*/  LDC.64 R4, c[0x0][0x388] ;  /* 0x0000e200ff047b82 */ /* 0x000e620000000a00 */
[----:B0-----:R-:W-:-:S07]  /*2610*/  DADD R2, R2, UR4 ;  /* 0x0000000402027e29 */ /* 0x001fce0008000000 */
[----:B-1----:R-:W-:Y:S01]  /*2620*/  STG.E.64 desc[UR6][R4.64], R2 ;  /* 0x0000000204007986 */ /* 0x002fe2000c101b06 */
[----:B------:R-:W-:Y:S05]  /*2630*/  EXIT ;  /* 0x000000000000794d */ /* 0x000fea0003800000 */
.L_x_209:
        /* <DEDUP_REMOVED lines=12> */
.L_x_355:


//--------------------- .text._ZN3cub18CUB_300001_SM_10006detail6reduce28DeviceReduceSingleTileKernelINS2_10policy_hubIdjN4cuda3std3__44plusIdEEE10Policy1000EPdSC_iS9_ddNS7_10__identityEEEvT0_T1_T2_T3_T4_T6_ --------------------------
	.section	.text._ZN3cub18CUB_300001_SM_10006detail6reduce28DeviceReduceSingleTileKernelINS2_10policy_hubIdjN4cuda3std3__44plusIdEEE10Policy1000EPdSC_iS9_ddNS7_10__identityEEEvT0_T1_T2_T3_T4_T6_,"ax",@progbits
	.align	128
        .global         _ZN3cub18CUB_300001_SM_10006detail6reduce28DeviceReduceSingleTileKernelINS2_10policy_hubIdjN4cuda3std3__44plusIdEEE10Policy1000EPdSC_iS9_ddNS7_10__identityEEEvT0_T1_T2_T3_T4_T6_
        .type           _ZN3cub18CUB_300001_SM_10006detail6reduce28DeviceReduceSingleTileKernelINS2_10policy_hubIdjN4cuda3std3__44plusIdEEE10Policy1000EPdSC_iS9_ddNS7_10__identityEEEvT0_T1_T2_T3_T4_T6_,@function
        .size           _ZN3cub18CUB_300001_SM_10006detail6reduce28DeviceReduceSingleTileKernelINS2_10policy_hubIdjN4cuda3std3__44plusIdEEE10Policy1000EPdSC_iS9_ddNS7_10__identityEEEvT0_T1_T2_T3_T4_T6_,(.L_x_356 - _ZN3cub18CUB_300001_SM_10006detail6reduce28DeviceReduceSingleTileKernelINS2_10policy_hubIdjN4cuda3std3__44plusIdEEE10Policy1000EPdSC_iS9_ddNS7_10__identityEEEvT0_T1_T2_T3_T4_T6_)
        .other          _ZN3cub18CUB_300001_SM_10006detail6reduce28DeviceReduceSingleTileKernelINS2_10policy_hubIdjN4cuda3std3__44plusIdEEE10Policy1000EPdSC_iS9_ddNS7_10__identityEEEvT0_T1_T2_T3_T4_T6_,@"STO_CUDA_ENTRY STV_DEFAULT"
_ZN3cub18CUB_300001_SM_10006detail6reduce28DeviceReduceSingleTileKernelINS2_10policy_hubIdjN4cuda3std3__44plusIdEEE10Policy1000EPdSC_iS9_ddNS7_10__identityEEEvT0_T1_T2_T3_T4_T6_:
.text._ZN3cub18CUB_300001_SM_10006detail6reduce28DeviceReduceSingleTileKernelINS2_10policy_hubIdjN4cuda3std3__44plusIdEEE10Policy1000EPdSC_iS9_ddNS7_10__identityEEEvT0_T1_T2_T3_T4_T6_:
        /* <DEDUP_REMOVED lines=13> */
.L_x_210:
        /* <DEDUP_REMOVED lines=13> */
.L_x_214:
[----:B------:R-:W-:Y:S05]  /*01a0*/  BSYNC.RECONVERGENT B1 ;  /* 0x0000000000017941 */ /* 0x000fea0003800200 */
.L_x_213:
[----:B------:R-:W-:Y:S01]  /*01b0*/  ISETP.GE.AND P0, PT, R5, R4, PT ;  /* 0x000000040500720c */ /* 0x000fe20003f06270 */
[----:B------:R-:W-:-:S12]  /*01c0*/  BSSY.RECONVERGENT B1, `(.L_x_215) ;  /* 0x0000078000017945 */ /* 0x000fd80003800200 */
[----:B------:R-:W-:Y:S05]  /*01d0*/  @P0 BRA `(.L_x_216) ;  /* 0x0000000400d80947 */ /* 0x000fea0003800000 */
[----:B------:R-:W-:Y:S01]  /*01e0*/  LOP3.LUT R9, RZ, R5, RZ, 0x33, !PT ;  /* 0x00000005ff097212 */ /* 0x000fe200078e33ff */
[----:B------:R-:W-:Y:S04]  /*01f0*/  BSSY.RECONVERGENT B2, `(.L_x_217) ;  /* 0x0000019000027945 */ /* 0x000fe80003800200 */
[----:B------:R-:W-:-:S04]  /*0200*/  IMAD.IADD R9, R9, 0x1, R4 ;  /* 0x0000000109097824 */ /* 0x000fc800078e0204 */
[C---:B------:R-:W-:Y:S01]  /*0210*/  IMAD.HI.U32 R0, R9.reuse, -0x33333333, RZ ;  /* 0xcccccccd09007827 */ /* 0x040fe200078e00ff */
[----:B------:R-:W-:-:S04]  /*0220*/  ISETP.GE.U32.AND P0, PT, R9, 0x780, PT ;  /* 0x000007800900780c */ /* 0x000fc80003f06070 */
[----:B------:R-:W-:-:S04]  /*0230*/  SHF.R.U32.HI R0, RZ, 0x9, R0 ;  /* 0x00000009ff007819 */ /* 0x000fc80000011600 */
[----:B------:R-:W-:-:S04]  /*0240*/  LOP3.LUT R2, R0, 0x3, RZ, 0xc0, !PT ;  /* 0x0000000300027812 */ /* 0x000fc800078ec0ff */
[----:B------:R-:W-:-:S13]  /*0250*/  ISETP.NE.AND P1, PT, R2, 0x3, PT ;  /* 0x000000030200780c */ /* 0x000fda0003f25270 */
[----:B------:R-:W-:Y:S05]  /*0260*/  @!P1 BRA `(.L_x_218) ;  /* 0x0000000000449947 */ /* 0x000fea0003800000 */
[----:B------:R-:W0:Y:S01]  /*0270*/  LDC.64 R8, c[0x0][0x380] ;  /* 0x0000e000ff087b82 */ /* 0x000e220000000a00 */
[----:B------:R-:W-:-:S05]  /*0280*/  VIADD R0, R0, 0x1 ;  /* 0x0000000100007836 */ /* 0x000fca0000000000 */
[----:B------:R-:W-:-:S05]  /*0290*/  LOP3.LUT R0, R0, 0x3, RZ, 0xc0, !PT ;  /* 0x0000000300007812 */ /* 0x000fca00078ec0ff */
[----:B------:R-:W-:Y:S02]  /*02a0*/  IMAD.MOV R0, RZ, RZ, -R0 ;  /* 0x000000ffff007224 */ /* 0x000fe400078e0a00 */
[----:B0-----:R-:W-:-:S04]  /*02b0*/  IMAD.WIDE.U32 R8, R5, 0x8, R8 ;  /* 0x0000000805087825 */ /* 0x001fc800078e0008 */
[----:B------:R-:W-:Y:S02]  /*02c0*/  IMAD.MOV.U32 R2, RZ, RZ, R8 ;  /* 0x000000ffff027224 */ /* 0x000fe400078e0008 */
[----:B------:R-:W-:-:S07]  /*02d0*/  IMAD.MOV.U32 R11, RZ, RZ, R9 ;  /* 0x000000ffff0b7224 */ /* 0x000fce00078e0009 */
.L_x_219:
        /* <DEDUP_REMOVED lines=10> */
.L_x_218:
[----:B------:R-:W-:Y:S05]  /*0380*/  BSYNC.RECONVERGENT B2 ;  /* 0x0000000000027941 */ /* 0x000fea0003800200 */
.L_x_217:
        /* <DEDUP_REMOVED lines=8> */
.L_x_222:
        /* <DEDUP_REMOVED lines=43> */
.L_x_221:
[----:B------:R-:W-:Y:S05]  /*06c0*/  BSYNC.RECONVERGENT B2 ;  /* 0x0000000000027941 */ /* 0x000fea0003800200 */
.L_x_220:
        /* <DEDUP_REMOVED lines=26> */
.L_x_224:
[----:B------:R-:W-:Y:S05]  /*0870*/  BSYNC.RECONVERGENT B2 ;  /* 0x0000000000027941 */ /* 0x000fea0003800200 */
.L_x_223:
        /* <DEDUP_REMOVED lines=12> */
.L_x_216:
[----:B------:R-:W-:Y:S05]  /*0940*/  BSYNC.RECONVERGENT B1 ;  /* 0x0000000000017941 */ /* 0x000fea0003800200 */
.L_x_215:
        /* <DEDUP_REMOVED lines=51> */
[----:B------:R-:W-:Y:S05]  /*0c80*/  LDS.128 R12, [UR4+0x60] ;  /* 0x00006004ff0c7984 */ /* 0x000fea0008000c00 */
[----:B------:R-:W-:Y:S02]  /*0c90*/  DADD R2, R8, R10 ;  /* 0x0000000008027229 */ /* 0x000fe4000000000a */
[----:B------:R-:W0:Y:S06]  /*0ca0*/  LDS.128 R8, [UR4+0x50] ;  /* 0x00005004ff087984 */ /* 0x000e2c0008000c00 */
[----:B-1----:R-:W-:-:S08]  /*0cb0*/  DADD R2, R2, R16 ;  /* 0x0000000002027229 */ /* 0x002fd00000000010 */
[----:B------:R-:W-:-:S08]  /*0cc0*/  DADD R2, R2, R18 ;  /* 0x0000000002027229 */ /* 0x000fd00000000012 */
[----:B--2---:R-:W-:-:S08]  /*0cd0*/  DADD R2, R2, R4 ;  /* 0x0000000002027229 */ /* 0x004fd00000000004 */
[----:B------:R-:W-:Y:S01]  /*0ce0*/  DADD R2, R2, R6 ;  /* 0x0000000002027229 */ /* 0x000fe20000000006 */
[----:B------:R-:W1:Y:S07]  /*0cf0*/  LDS.128 R4, [UR4+0x70] ;  /* 0x00007004ff047984 */ /* 0x000e6e0008000c00 */
[----:B0-----:R-:W-:-:S08]  /*0d00*/  DADD R2, R2, R8 ;  /* 0x0000000002027229 */ /* 0x001fd00000000008 */
[----:B------:R-:W-:Y:S01]  /*0d10*/  DADD R2, R2, R10 ;  /* 0x0000000002027229 */ /* 0x000fe2000000000a */
[----:B------:R-:W0:Y:S07]  /*0d20*/  LDS.128 R8, [UR4+0x80] ;  /* 0x00008004ff087984 */ /* 0x000e2e0008000c00 */
[----:B------:R-:W-:-:S08]  /*0d30*/  DADD R2, R2, R12 ;  /* 0x0000000002027229 */ /* 0x000fd0000000000c */
        /* <DEDUP_REMOVED lines=14> */
.L_x_225:
        /* <DEDUP_REMOVED lines=32> */
[----:B------:R-:W-:Y:S01]  /*1020*/  VIADD R0, R2, 0x10 ;  /* 0x0000001002007836 */ /* 0x000fe20000000000 */
[----:B------:R-:W-:Y:S02]  /*1030*/  @!P1 SHF.R.U32.HI R2, RZ, 0x2, R3 ;  /* 0x00000002ff029819 */ /* 0x000fe40000011603 */
[----:B------:R-:W1:Y:S02]  /*1040*/  SHFL.DOWN PT, R7, R11, 0x8, R5 ;  /* 0x090000000b077989 */ /* 0x000e6400000e0005 */
[----:B------:R-:W-:Y:S01]  /*1050*/  @!P1 LOP3.LUT R2, R2, 0xf8, RZ, 0xc0, !PT ;  /* 0x000000f802029812 */ /* 0x000fe200078ec0ff */
[----:B-1----:R-:W-:-:S10]  /*1060*/  DADD R6, R6, R10 ;  /* 0x0000000006067229 */ /* 0x002fd4000000000a */
[----:B------:R-:W-:Y:S02]  /*1070*/  FSEL R8, R10, R6, P0 ;  /* 0x000000060a087208 */ /* 0x000fe40000000000 */
[----:B------:R-:W-:Y:S02]  /*1080*/  FSEL R9, R11, R7, P0 ;  /* 0x000000070b097208 */ /* 0x000fe40000000000 */
[----:B------:R-:W-:Y:S01]  /*1090*/  @!P1 MOV R10, 0x400 ;  /* 0x00000400000a9802 */ /* 0x000fe20000000f00 */
[----:B------:R-:W-:Y:S01]  /*10a0*/  SHFL.DOWN PT, R6, R8, 0x10, R5 ;  /* 0x0a00000008067989 */ /* 0x000fe200000e0005 */
[----:B------:R-:W-:Y:S02]  /*10b0*/  ISETP.GT.AND P0, PT, R0, R5, PT ;  /* 0x000000050000720c */ /* 0x000fe40003f04270 */
[----:B0-----:R-:W-:Y:S01]  /*10c0*/  @!P1 LEA R11, R13, R10, 0x18 ;  /* 0x0000000a0d0b9211 */ /* 0x001fe200078ec0ff */
        /* <DEDUP_REMOVED lines=13> */
[----:B------:R-:W0:Y:S04]  /*11a0*/  LDS.128 R16, [UR4+0x20] ;  /* 0x00002004ff107984 */ /* 0x000e280008000c00 */
[----:B-1----:R-:W1:Y:S01]  /*11b0*/  LDS.128 R8, [UR4+0x30] ;  /* 0x00003004ff087984 */ /* 0x002e620008000c00 */
[----:B0-----:R-:W-:-:S10]  /*11c0*/  DADD R16, R12, R16 ;  /* 0x000000000c107229 */ /* 0x001fd40000000010 */
[----:B------:R-:W-:Y:S02]  /*11d0*/  FSEL R2, R16, R12, P1 ;  /* 0x0000000c10027208 */ /* 0x000fe40000800000 */
[----:B------:R-:W-:Y:S02]  /*11e0*/  FSEL R3, R17, R13, P1 ;  /* 0x0000000d11037208 */ /* 0x000fe40000800000 */
[----:B------:R-:W-:Y:S01]  /*11f0*/  ISETP.GT.AND P1, PT, R4, 0x40, PT ;  /* 0x000000400400780c */ /* 0x000fe20003f24270 */
[----:B------:R-:W0:Y:S03]  /*1200*/  LDS.128 R12, [UR4+0x40] ;  /* 0x00004004ff0c7984 */ /* 0x000e260008000c00 */
        /* <DEDUP_REMOVED lines=65> */
[----:B------:R-:W1:Y:S01]  /*1620*/  LDS.64 R2, [UR4+0xb0] ;  /* 0x0000b004ff027984 */ /* 0x000e620008000a00 */
        /* <DEDUP_REMOVED lines=11> */
[----:B------:R-:W-:Y:S01]  /*16e0*/  FSEL R13, R3, R7, P1 ;  /* 0x00000007030d7208 */ /* 0x000fe20000800000 */
[----:B------:R-:W-:Y:S06]  /*16f0*/  BRA `(.L_x_226) ;  /* 0x0000001000107947 */ /* 0x000fec0003800000 */
.L_x_212:
[----:B------:R-:W0:Y:S01]  /*1700*/  S2R R0, SR_TID.X ;  /* 0x0000000000007919 */ /* 0x000e220000002100 */
[----:B------:R-:W0:Y:S02]  /*1710*/  LDC.64 R6, c[0x0][0x380] ;  /* 0x0000e000ff067b82 */ /* 0x000e240000000a00 */
[----:B0-----:R-:W-:-:S05]  /*1720*/  IMAD.WIDE.U32 R6, R0, 0x8, R6 ;  /* 0x0000000800067825 */ /* 0x001fca00078e0006 */
[----:B------:R-:W2:Y:S04]  /*1730*/  LDG.E.64.CONSTANT R20, desc[UR6][R6.64] ;  /* 0x0000000606147981 */ /* 0x000ea8000c1e9b00 */
[----:B------:R-:W2:Y:S04]  /*1740*/  LDG.E.64.CONSTANT R2, desc[UR6][R6.64+0x1400] ;  /* 0x0014000606027981 */ /* 0x000ea8000c1e9b00 */
[----:B------:R-:W3:Y:S04]  /*1750*/  LDG.E.64.CONSTANT R8, desc[UR6][R6.64+0x2800] ;  /* 0x0028000606087981 */ /* 0x000ee8000c1e9b00 */
[----:B------:R-:W4:Y:S04]  /*1760*/  LDG.E.64.CONSTANT R10, desc[UR6][R6.64+0x3c00] ;  /* 0x003c0006060a7981 */ /* 0x000f28000c1e9b00 */
[----:B------:R-:W5:Y:S04]  /*1770*/  LDG.E.64.CONSTANT R12, desc[UR6][R6.64+0x5000] ;  /* 0x00500006060c7981 */ /* 0x000f68000c1e9b00 */
[----:B------:R-:W5:Y:S04]  /*1780*/  LDG.E.64.CONSTANT R14, desc[UR6][R6.64+0x6400] ;  /* 0x00640006060e7981 */ /* 0x000f68000c1e9b00 */
[----:B------:R-:W5:Y:S04]  /*1790*/  LDG.E.64.CONSTANT R16, desc[UR6][R6.64+0x7800] ;  /* 0x0078000606107981 */ /* 0x000f68000c1e9b00 */
[----:B------:R-:W5:Y:S01]  /*17a0*/  LDG.E.64.CONSTANT R18, desc[UR6][R6.64+0x8c00] ;  /* 0x008c000606127981 */ /* 0x000f62000c1e9b00 */
[----:B------:R-:W-:Y:S01]  /*17b0*/  ISETP.GE.U32.AND P0, PT, R4, 0x2800, PT ;  /* 0x000028000400780c */ /* 0x000fe20003f06070 */
[----:B--2---:R-:W-:-:S08]  /*17c0*/  DADD R2, R20, R2 ;  /* 0x0000000014027229 */ /* 0x004fd00000000002 */
[----:B---3--:R-:W-:Y:S01]  /*17d0*/  DADD R2, R8, R2 ;  /* 0x0000000008027229 */ /* 0x008fe20000000002 */
[----:B------:R-:W-:-:S07]  /*17e0*/  IMAD.MOV.U32 R9, RZ, RZ, 0x1400 ;  /* 0x00001400ff097424 */ /* 0x000fce00078e00ff */
[----:B----4-:R-:W-:-:S08]  /*17f0*/  DADD R2, R10, R2 ;  /* 0x000000000a027229 */ /* 0x010fd00000000002 */
[----:B-----5:R-:W-:-:S08]  /*1800*/  DADD R2, R12, R2 ;  /* 0x000000000c027229 */ /* 0x020fd00000000002 */
[----:B------:R-:W-:-:S08]  /*1810*/  DADD R2, R14, R2 ;  /* 0x000000000e027229 */ /* 0x000fd00000000002 */
[----:B------:R-:W-:-:S08]  /*1820*/  DADD R2, R16, R2 ;  /* 0x0000000010027229 */ /* 0x000fd00000000002 */
[----:B------:R-:W-:Y:S01]  /*1830*/  DADD R2, R18, R2 ;  /* 0x0000000012027229 */ /* 0x000fe20000000002 */
[----:B------:R-:W-:Y:S10]  /*1840*/  @!P0 BRA `(.L_x_227) ;  /* 0x00000000006c8947 */ /* 0x000ff40003800000 */
[----:B------:R-:W0:Y:S01]  /*1850*/  LDC R26, c[0x0][0x390] ;  /* 0x0000e400ff1a7b82 */ /* 0x000e220000000800 */
[----:B------:R-:W-:Y:S02]  /*1860*/  VIADD R8, R4, 0xffffec00 ;  /* 0xffffec0004087836 */ /* 0x000fe40000000000 */
[----:B------:R-:W-:-:S07]  /*1870*/  IMAD.MOV.U32 R9, RZ, RZ, 0x1400 ;  /* 0x00001400ff097424 */ /* 0x000fce00078e00ff */
.L_x_229:
[----:B------:R-:W-:-:S05]  /*1880*/  IMAD.WIDE R12, R9, 0x8, R6 ;  /* 0x00000008090c7825 */ /* 0x000fca00078e0206 */
[----:B------:R-:W2:Y:S04]  /*1890*/  LDG.E.64.CONSTANT R4, desc[UR6][R12.64] ;  /* 0x000000060c047981 */ /* 0x000ea8000c1e9b00 */
[----:B------:R-:W3:Y:S04]  /*18a0*/  LDG.E.64.CONSTANT R14, desc[UR6][R12.64+0x1400] ;  /* 0x001400060c0e7981 */ /* 0x000ee8000c1e9b00 */
[----:B------:R-:W4:Y:S04]  /*18b0*/  LDG.E.64.CONSTANT R16, desc[UR6][R12.64+0x2800] ;  /* 0x002800060c107981 */ /* 0x000f28000c1e9b00 */
[----:B------:R-:W5:Y:S04]  /*18c0*/  LDG.E.64.CONSTANT R18, desc[UR6][R12.64+0x3c00] ;  /* 0x003c00060c127981 */ /* 0x000f68000c1e9b00 */
        /* <DEDUP_REMOVED lines=8> */
[----:B------:R-:W-:-:S08]  /*1950*/  DADD R4, R20, R4 ;  /* 0x0000000014047229 */ /* 0x000fd00000000004 */
[----:B------:R-:W-:Y:S01]  /*1960*/  DADD R22, R22, R4 ;  /* 0x0000000016167229 */ /* 0x000fe20000000004 */
[----:B0-----:R-:W-:-:S04]  /*1970*/  IMAD.MOV.U32 R4, RZ, RZ, R26 ;  /* 0x000000ffff047224 */ /* 0x001fc800078e001a */
[----:B------:R-:W-:-:S03]  /*1980*/  IMAD.IADD R2, R4, 0x1, -R9 ;  /* 0x0000000104027824 */ /* 0x000fc600078e0a09 */
[----:B------:R-:W-:Y:S02]  /*1990*/  DADD R22, R24, R22 ;  /* 0x0000000018167229 */ /* 0x000fe40000000016 */
[----:B------:R-:W-:-:S06]  /*19a0*/  ISETP.GE.AND P0, PT, R2, 0x1400, PT ;  /* 0x000014000200780c */ /* 0x000fcc0003f06270 */
[----:B------:R-:W-:-:S07]  /*19b0*/  DADD R2, R10, R22 ;  /* 0x000000000a027229 */ /* 0x000fce0000000016 */
[----:B------:R-:W-:Y:S05]  /*19c0*/  @!P0 BRA `(.L_x_228) ;  /* 0x0000000800348947 */ /* 0x000fea0003800000 */
[----:B------:R-:W-:-:S05]  /*19d0*/  VIADD R9, R9, 0x1400 ;  /* 0x0000140009097836 */ /* 0x000fca0000000000 */
[----:B------:R-:W-:-:S13]  /*19e0*/  ISETP.GT.AND P0, PT, R9, R8, PT ;  /* 0x000000080900720c */ /* 0x000fda0003f04270 */
[----:B------:R-:W-:Y:S05]  /*19f0*/  @!P0 BRA `(.L_x_229) ;  /* 0xfffffffc00a08947 */ /* 0x000fea000383ffff */
.L_x_227:
[----:B------:R-:W-:-:S13]  /*1a00*/  ISETP.GE.AND P0, PT, R9, R4, PT ;  /* 0x000000040900720c */ /* 0x000fda0003f06270 */
[----:B------:R-:W-:Y:S05]  /*1a10*/  @P0 BRA `(.L_x_228) ;  /* 0x0000000800200947 */ /* 0x000fea0003800000 */
[----:B------:R-:W-:Y:S01]  /*1a20*/  IMAD.IADD R39, R4, 0x1, -R9 ;  /* 0x0000000104277824 */ /* 0x000fe200078e0a09 */
[----:B------:R-:W-:Y:S04]  /*1a30*/  BSSY.RECONVERGENT B1, `(.L_x_228) ;  /* 0x0000086000017945 */ /* 0x000fe80003800200 */
[----:B------:R-:W-:-:S13]  /*1a40*/  ISETP.GE.AND P0, PT, R0, R39, PT ;  /* 0x000000270000720c */ /* 0x000fda0003f06270 */
[----:B------:R-:W-:Y:S05]  /*1a50*/  @P0 BRA `(.L_x_230) ;  /* 0x00000008000c0947 */ /* 0x000fea0003800000 */
[----:B------:R-:W-:Y:S01]  /*1a60*/  LOP3.LUT R5, RZ, R0, RZ, 0x33, !PT ;  /* 0x00000000ff057212 */ /* 0x000fe200078e33ff */
[----:B------:R-:W-:Y:S01]  /*1a70*/  BSSY.RECONVERGENT B2, `(.L_x_231) ;  /* 0x0000017000027945 */ /* 0x000fe20003800200 */
[----:B------:R-:W-:Y:S02]  /*1a80*/  IMAD.MOV.U32 R38, RZ, RZ, R0 ;  /* 0x000000ffff267224 */ /* 0x000fe400078e0000 */
[----:B------:R-:W-:-:S04]  /*1a90*/  IADD3 R5, PT, PT, -R9, R4, R5 ;  /* 0x0000000409057210 */ /* 0x000fc80007ffe105 */
[C---:B------:R-:W-:Y:S01]  /*1aa0*/  ISETP.GE.U32.AND P1, PT, R5.reuse, 0x780, PT ;  /* 0x000007800500780c */ /* 0x040fe20003f26070 */
[----:B------:R-:W-:-:S05]  /*1ab0*/  IMAD.HI.U32 R4, R5, -0x33333333, RZ ;  /* 0xcccccccd05047827 */ /* 0x000fca00078e00ff */
[----:B------:R-:W-:-:S04]  /*1ac0*/  SHF.R.U32.HI R4, RZ, 0x9, R4 ;  /* 0x00000009ff047819 */ /* 0x000fc80000011604 */
[----:B------:R-:W-:-:S04]  /*1ad0*/  LOP3.LUT R6, R4, 0x3, RZ, 0xc0, !PT ;  /* 0x0000000304067812 */ /* 0x000fc800078ec0ff */
[----:B------:R-:W-:-:S13]  /*1ae0*/  ISETP.NE.AND P0, PT, R6, 0x3, PT ;  /* 0x000000030600780c */ /* 0x000fda0003f05270 */
[----:B------:R-:W-:Y:S05]  /*1af0*/  @!P0 BRA `(.L_x_232) ;  /* 0x0000000000388947 */ /* 0x000fea0003800000 */
[----:B------:R-:W0:Y:S01]  /*1b00*/  LDC.64 R6, c[0x0][0x380] ;  /* 0x0000e000ff067b82 */ /* 0x000e220000000a00 */
[----:B------:R-:W-:Y:S02]  /*1b10*/  VIADD R4, R4, 0x1 ;  /* 0x0000000104047836 */ /* 0x000fe40000000000 */
[----:B------:R-:W-:Y:S02]  /*1b20*/  IMAD.IADD R11, R0, 0x1, R9 ;  /* 0x00000001000b7824 */ /* 0x000fe400078e0209 */
[----:B------:R-:W-:Y:S01]  /*1b30*/  IMAD.MOV.U32 R38, RZ, RZ, R0 ;  /* 0x000000ffff267224 */ /* 0x000fe200078e0000 */
[----:B------:R-:W-:-:S05]  /*1b40*/  LOP3.LUT R4, R4, 0x3, RZ, 0xc0, !PT ;  /* 0x0000000304047812 */ /* 0x000fca00078ec0ff */
[----:B------:R-:W-:-:S07]  /*1b50*/  IMAD.MOV R8, RZ, RZ, -R4 ;  /* 0x000000ffff087224 */ /* 0x000fce00078e0a04 */
.L_x_233:
[----:B0-----:R-:W-:-:S06]  /*1b60*/  IMAD.WIDE.U32 R4, R11, 0x8, R6 ;  /* 0x000000080b047825 */ /* 0x001fcc00078e0006 */
[----:B------:R-:W2:Y:S01]  /*1b70*/  LDG.E.64.CONSTANT R4, desc[UR6][R4.64] ;  /* 0x0000000604047981 */ /* 0x000ea2000c1e9b00 */
[----:B------:R-:W-:Y:S02]  /*1b80*/  VIADD R8, R8, 0x1 ;  /* 0x0000000108087836 */ /* 0x000fe40000000000 */
[----:B------:R-:W-:Y:S02]  /*1b90*/  VIADD R38, R38, 0x280 ;  /* 0x0000028026267836 */ /* 0x000fe40000000000 */
[----:B------:R-:W-:Y:S01]  /*1ba0*/  VIADD R11, R11, 0x280 ;  /* 0x000002800b0b7836 */ /* 0x000fe20000000000 */
[----:B------:R-:W-:Y:S01]  /*1bb0*/  ISETP.NE.AND P0, PT, R8, RZ, PT ;  /* 0x000000ff0800720c */ /* 0x000fe20003f05270 */
[----:B--2---:R-:W-:-:S12]  /*1bc0*/  DADD R2, R4, R2 ;  /* 0x0000000004027229 */ /* 0x004fd80000000002 */
[----:B------:R-:W-:Y:S05]  /*1bd0*/  @P0 BRA `(.L_x_233) ;  /* 0xfffffffc00e00947 */ /* 0x000fea000383ffff */
.L_x_232:
[----:B------:R-:W-:Y:S05]  /*1be0*/  BSYNC.RECONVERGENT B2 ;  /* 0x0000000000027941 */ /* 0x000fea0003800200 */
.L_x_231:
[----:B------:R-:W-:Y:S05]  /*1bf0*/  @!P1 BRA `(.L_x_230) ;  /* 0x0000000400a49947 */ /* 0x000fea0003800000 */
[----:B------:R-:W0:Y:S01]  /*1c00*/  LDCU.64 UR4, c[0x0][0x380] ;  /* 0x00007000ff0477ac */ /* 0x000e220008000a00 */
[----:B------:R-:W-:Y:S01]  /*1c10*/  IMAD.IADD R7, R39, 0x1, -R38 ;  /* 0x0000000127077824 */ /* 0x000fe200078e0a26 */
[C---:B------:R-:W-:Y:S01]  /*1c20*/  IADD3 R5, P0, PT, R38.reuse, R9, RZ ;  /* 0x0000000926057210 */ /* 0x040fe20007f1e0ff */
[----:B------:R-:W-:Y:S01]  /*1c30*/  BSSY.RECONVERGENT B2, `(.L_x_234) ;  /* 0x000003a000027945 */ /* 0x000fe20003800200 */
[----:B------:R-:W-:Y:S02]  /*1c40*/  IMAD.IADD R40, R38, 0x1, R9 ;  /* 0x0000000126287824 */ /* 0x000fe400078e0209 */
        /* <DEDUP_REMOVED lines=10> */
.L_x_236:
[----:B------:R-:W0:Y:S01]  /*1cf0*/  LDC.64 R30, c[0x0][0x380] ;  /* 0x0000e000ff1e7b82 */ /* 0x000e220000000a00 */
[----:B------:R-:W2:Y:S04]  /*1d00*/  LDG.E.64.CONSTANT R8, desc[UR6][R4.64+-0x1400] ;  /* 0xffec000604087981 */ /* 0x000ea8000c1e9b00 */
[----:B------:R-:W3:Y:S01]  /*1d10*/  LDG.E.64.CONSTANT R10, desc[UR6][R4.64] ;  /* 0x00000006040a7981 */ /* 0x000ee2000c1e9b00 */
[----:B------:R-:W-:-:S03]  /*1d20*/  VIADD R15, R40, 0xa00 ;  /* 0x00000a00280f7836 */ /* 0x000fc60000000000 */
[----:B------:R-:W4:Y:S04]  /*1d30*/  LDG.E.64.CONSTANT R12, desc[UR6][R4.64+0x1400] ;  /* 0x00140006040c7981 */ /* 0x000f28000c1e9b00 */
[----:B------:R-:W5:Y:S04]  /*1d40*/  LDG.E.64.CONSTANT R16, desc[UR6][R4.64+0x3c00] ;  /* 0x003c000604107981 */ /* 0x000f68000c1e9b00 */
[----:B------:R-:W5:Y:S01]  /*1d50*/  LDG.E.64.CONSTANT R18, desc[UR6][R4.64+0x5000] ;  /* 0x0050000604127981 */ /* 0x000f62000c1e9b00 */
[----:B------:R-:W-:-:S03]  /*1d60*/  VIADD R23, R40, 0x1400 ;  /* 0x0000140028177836 */ /* 0x000fc60000000000 */
[----:B------:R-:W5:Y:S01]  /*1d70*/  LDG.E.64.CONSTANT R20, desc[UR6][R4.64+0x6400] ;  /* 0x0064000604147981 */ /* 0x000f62000c1e9b00 */
[----:B0-----:R-:W-:-:S03]  /*1d80*/  IMAD.WIDE.U32 R6, R40, 0x8, R30 ;  /* 0x0000000828067825 */ /* 0x001fc600078e001e */
[----:B------:R-:W5:Y:S04]  /*1d90*/  LDG.E.64.CONSTANT R24, desc[UR6][R4.64+0x8c00] ;  /* 0x008c000604187981 */ /* 0x000f68000c1e9b00 */
[----:B------:R-:W5:Y:S04]  /*1da0*/  LDG.E.64.CONSTANT R26, desc[UR6][R4.64+0xa000] ;  /* 0x00a00006041a7981 */ /* 0x000f68000c1e9b00 */
[----:B------:R-:W2:Y:S01]  /*1db0*/  LDG.E.64.CONSTANT R6, desc[UR6][R6.64] ;  /* 0x0000000606067981 */ /* 0x000ea2000c1e9b00 */
[----:B------:R-:W-:-:S03]  /*1dc0*/  IMAD.WIDE.U32 R14, R15, 0x8, R30 ;  /* 0x000000080f0e7825 */ /* 0x000fc600078e001e */
[----:B------:R-:W5:Y:S04]  /*1dd0*/  LDG.E.64.CONSTANT R28, desc[UR6][R4.64+0xb400] ;  /* 0x00b40006041c7981 */ /* 0x000f68000c1e9b00 */
[----:B------:R-:W5:Y:S01]  /*1de0*/  LDG.E.64.CONSTANT R14, desc[UR6][R14.64] ;  /* 0x000000060e0e7981 */ /* 0x000f62000c1e9b00 */
[----:B------:R-:W-:-:S03]  /*1df0*/  IMAD.WIDE.U32 R22, R23, 0x8, R30 ;  /* 0x0000000817167825 */ /* 0x000fc600078e001e */
[----:B------:R-:W5:Y:S04]  /*1e00*/  LDG.E.64.CONSTANT R34, desc[UR6][R4.64+0xf000] ;  /* 0x00f0000604227981 */ /* 0x000f68000c1e9b00 */
[----:B------:R-:W5:Y:S01]  /*1e10*/  LDG.E.64.CONSTANT R22, desc[UR6][R22.64] ;  /* 0x0000000616167981 */ /* 0x000f62000c1e9b00 */
[----:B------:R-:W-:-:S03]  /*1e20*/  VIADD R33, R40, 0x1e00 ;  /* 0x00001e0028217836 */ /* 0x000fc60000000000 */
[----:B------:R-:W5:Y:S01]  /*1e30*/  LDG.E.64.CONSTANT R36, desc[UR6][R4.64+0x10400] ;  /* 0x0104000604247981 */ /* 0x000f62000c1e9b00 */
[----:B------:R-:W-:-:S03]  /*1e40*/  IMAD.WIDE.U32 R30, R33, 0x8, R30 ;  /* 0x00000008211e7825 */ /* 0x000fc600078e001e */
[----:B------:R0:W5:Y:S04]  /*1e50*/  LDG.E.64.CONSTANT R32, desc[UR6][R4.64+0xdc00] ;  /* 0x00dc000604207981 */ /* 0x000168000c1e9b00 */
[----:B------:R-:W5:Y:S01]  /*1e60*/  LDG.E.64.CONSTANT R30, desc[UR6][R30.64] ;  /* 0x000000061e1e7981 */ /* 0x000f62000c1e9b00 */
[----:B------:R-:W-:-:S05]  /*1e70*/  VIADD R38, R38, 0x2800 ;  /* 0x0000280026267836 */ /* 0x000fca0000000000 */
[----:B------:R-:W-:Y:S02]  /*1e80*/  ISETP.GE.AND P1, PT, R38, R41, PT ;  /* 0x000000292600720c */ /* 0x000fe40003f26270 */
[----:B0-----:R-:W-:Y:S01]  /*1e90*/  IADD3 R4, P2, PT, R4, 0x14000, RZ ;  /* 0x0001400004047810 */ /* 0x001fe20007f5e0ff */
[----:B------:R-:W-:-:S04]  /*1ea0*/  VIADD R40, R40, 0x2800 ;  /* 0x0000280028287836 */ /* 0x000fc80000000000 */
[----:B------:R-:W-:Y:S01]  /*1eb0*/  IMAD.X R5, RZ, RZ, R5, P2 ;  /* 0x000000ffff057224 */ /* 0x000fe200010e0605 */
[----:B--2---:R-:W-:-:S08]  /*1ec0*/  DADD R6, R6, R2 ;  /* 0x0000000006067229 */ /* 0x004fd00000000002 */
[----:B------:R-:W-:-:S08]  /*1ed0*/  DADD R6, R6, R8 ;  /* 0x0000000006067229 */ /* 0x000fd00000000008 */
        /* <DEDUP_REMOVED lines=15> */
.L_x_235:
[----:B------:R-:W-:Y:S05]  /*1fd0*/  BSYNC.RECONVERGENT B2 ;  /* 0x0000000000027941 */ /* 0x000fea0003800200 */
.L_x_234:
[----:B------:R-:W-:Y:S01]  /*1fe0*/  IMAD.IADD R6, R39, 0x1, -R38 ;  /* 0x0000000127067824 */ /* 0x000fe200078e0a26 */
[----:B------:R-:W-:Y:S04]  /*1ff0*/  BSSY.RECONVERGENT B2, `(.L_x_237) ;  /* 0x000001d000027945 */ /* 0x000fe80003800200 */
[----:B------:R-:W-:-:S13]  /*2000*/  ISETP.GT.AND P1, PT, R6, 0xa00, PT ;  /* 0x00000a000600780c */ /* 0x000fda0003f24270 */
[----:B------:R-:W-:Y:S05]  /*2010*/  @!P1 BRA `(.L_x_238) ;  /* 0x0000000000689947 */ /* 0x000fea0003800000 */
[----:B------:R-:W0:Y:S01]  /*2020*/  LDC.64 R14, c[0x0][0x380] ;  /* 0x0000e000ff0e7b82 */ /* 0x000e220000000a00 */
[----:B------:R-:W2:Y:S04]  /*2030*/  LDG.E.64.CONSTANT R8, desc[UR6][R4.64+-0x1400] ;  /* 0xffec000604087981 */ /* 0x000ea8000c1e9b00 */
[----:B------:R-:W3:Y:S01]  /*2040*/  LDG.E.64.CONSTANT R10, desc[UR6][R4.64] ;  /* 0x00000006040a7981 */ /* 0x000ee2000c1e9b00 */
[----:B------:R-:W-:-:S03]  /*2050*/  VIADD R17, R40, 0xa00 ;  /* 0x00000a0028117836 */ /* 0x000fc60000000000 */
[----:B------:R-:W4:Y:S04]  /*2060*/  LDG.E.64.CONSTANT R12, desc[UR6][R4.64+0x1400] ;  /* 0x00140006040c7981 */ /* 0x000f28000c1e9b00 */
[----:B------:R-:W5:Y:S04]  /*2070*/  LDG.E.64.CONSTANT R18, desc[UR6][R4.64+0x5000] ;  /* 0x0050000604127981 */ /* 0x000f68000c1e9b00 */
[----:B------:R1:W5:Y:S01]  /*2080*/  LDG.E.64.CONSTANT R20, desc[UR6][R4.64+0x6400] ;  /* 0x0064000604147981 */ /* 0x000362000c1e9b00 */
[----:B0-----:R-:W-:-:S06]  /*2090*/  IMAD.WIDE.U32 R6, R40, 0x8, R14 ;  /* 0x0000000828067825 */ /* 0x001fcc00078e000e */
[----:B------:R-:W2:Y:S01]  /*20a0*/  LDG.E.64.CONSTANT R6, desc[UR6][R6.64] ;  /* 0x0000000606067981 */ /* 0x000ea2000c1e9b00 */
[----:B------:R-:W-:-:S03]  /*20b0*/  IMAD.WIDE.U32 R14, R17, 0x8, R14 ;  /* 0x00000008110e7825 */ /* 0x000fc600078e000e */
[----:B------:R-:W5:Y:S04]  /*20c0*/  LDG.E.64.CONSTANT R16, desc[UR6][R4.64+0x3c00] ;  /* 0x003c000604107981 */ /* 0x000f68000c1e9b00 */
[----:B------:R-:W5:Y:S01]  /*20d0*/  LDG.E.64.CONSTANT R14, desc[UR6][R14.64] ;  /* 0x000000060e0e7981 */ /* 0x000f62000c1e9b00 */
[----:B------:R-:W-:Y:S01]  /*20e0*/  PLOP3.LUT P0, PT, PT, PT, PT, 0x8, 0x80 ;  /* 0x000000000080781c */ /* 0x000fe20003f0e170 */
[----:B------:R-:W-:Y:S02]  /*20f0*/  VIADD R38, R38, 0x1400 ;  /* 0x0000140026267836 */ /* 0x000fe40000000000 */
[----:B------:R-:W-:Y:S01]  /*2100*/  VIADD R40, R40, 0x1400 ;  /* 0x0000140028287836 */ /* 0x000fe20000000000 */
[----:B--2---:R-:W-:-:S08]  /*2110*/  DADD R2, R2, R6 ;  /* 0x0000000002027229 */ /* 0x004fd00000000006 */
[----:B------:R-:W-:-:S08]  /*2120*/  DADD R2, R2, R8 ;  /* 0x0000000002027229 */ /* 0x000fd00000000008 */
[----:B---3--:R-:W-:-:S08]  /*2130*/  DADD R2, R2, R10 ;  /* 0x0000000002027229 */ /* 0x008fd0000000000a */
[----:B----4-:R-:W-:-:S08]  /*2140*/  DADD R2, R2, R12 ;  /* 0x0000000002027229 */ /* 0x010fd0000000000c */
[----:B-----5:R-:W-:-:S08]  /*2150*/  DADD R2, R2, R14 ;  /* 0x0000000002027229 */ /* 0x020fd0000000000e */
[----:B------:R-:W-:Y:S01]  /*2160*/  DADD R2, R2, R16 ;  /* 0x0000000002027229 */ /* 0x000fe20000000010 */
[----:B------:R-:W-:-:S07]  /*2170*/  IADD3 R6, P1, PT, R4, 0xa000, RZ ;  /* 0x0000a00004067810 */ /* 0x000fce0007f3e0ff */
[----:B------:R-:W-:Y:S01]  /*2180*/  DADD R2, R2, R18 ;  /* 0x0000000002027229 */ /* 0x000fe20000000012 */
[----:B-1----:R-:W-:Y:S02]  /*2190*/  IMAD.X R5, RZ, RZ, R5, P1 ;  /* 0x000000ffff057224 */ /* 0x002fe400008e0605 */
[----:B------:R-:W-:-:S05]  /*21a0*/  IMAD.MOV.U32 R4, RZ, RZ, R6 ;  /* 0x000000ffff047224 */ /* 0x000fca00078e0006 */
[----:B------:R-:W-:-:S11]  /*21b0*/  DADD R2, R2, R20 ;  /* 0x0000000002027229 */ /* 0x000fd60000000014 */
.L_x_238:
[----:B------:R-:W-:Y:S05]  /*21c0*/  BSYNC.RECONVERGENT B2 ;  /* 0x0000000000027941 */ /* 0x000fea0003800200 */
.L_x_237:
[----:B------:R-:W-:-:S13]  /*21d0*/  ISETP.LT.OR P0, PT, R38, R39, P0 ;  /* 0x000000272600720c */ /* 0x000fda0000701670 */
[----:B------:R-:W-:Y:S05]  /*21e0*/  @!P0 BRA `(.L_x_230) ;  /* 0x0000000000288947 */ /* 0x000fea0003800000 */
[----:B------:R-:W0:Y:S01]  /*21f0*/  LDC.64 R6, c[0x0][0x380] ;  /* 0x0000e000ff067b82 */ /* 0x000e220000000a00 */
[----:B------:R-:W2:Y:S04]  /*2200*/  LDG.E.64.CONSTANT R8, desc[UR6][R4.64] ;  /* 0x0000000604087981 */ /* 0x000ea8000c1e9b00 */
[----:B------:R-:W3:Y:S01]  /*2210*/  LDG.E.64.CONSTANT R10, desc[UR6][R4.64+0x1400] ;  /* 0x00140006040a7981 */ /* 0x000ee2000c1e9b00 */
[----:B0-----:R-:W-:-:S03]  /*2220*/  IMAD.WIDE.U32 R40, R40, 0x8, R6 ;  /* 0x0000000828287825 */ /* 0x001fc600078e0006 */
[----:B------:R-:W4:Y:S04]  /*2230*/  LDG.E.64.CONSTANT R6, desc[UR6][R4.64+-0x1400] ;  /* 0xffec000604067981 */ /* 0x000f28000c1e9b00 */
[----:B------:R-:W5:Y:S02]  /*2240*/  LDG.E.64.CONSTANT R40, desc[UR6][R40.64] ;  /* 0x0000000628287981 */ /* 0x000f64000c1e9b00 */
[----:B-----5:R-:W-:-:S08]  /*2250*/  DADD R2, R2, R40 ;  /* 0x0000000002027229 */ /* 0x020fd00000000028 */
[----:B----4-:R-:W-:-:S08]  /*2260*/  DADD R2, R2, R6 ;  /* 0x0000000002027229 */ /* 0x010fd00000000006 */
[----:B--2---:R-:W-:-:S08]  /*2270*/  DADD R2, R2, R8 ;  /* 0x0000000002027229 */ /* 0x004fd00000000008 */
[----:B---3--:R-:W-:-:S11]  /*2280*/  DADD R2, R2, R10 ;  /* 0x0000000002027229 */ /* 0x008fd6000000000a */
.L_x_230:
[----:B------:R-:W-:Y:S05]  /*2290*/  BSYNC.RECONVERGENT B1 ;  /* 0x0000000000017941 */ /* 0x000fea0003800200 */
.L_x_228:
        /* <DEDUP_REMOVED lines=49> */
[----:B------:R-:W-:Y:S05]  /*25b0*/  LDS.128 R12, [UR4+0x60] ;  /* 0x00006004ff0c7984 */ /* 0x000fea0008000c00 */
[----:B------:R-:W-:Y:S02]  /*25c0*/  DADD R2, R8, R10 ;  /* 0x0000000008027229 */ /* 0x000fe4000000000a */
[----:B------:R-:W1:Y:S06]  /*25d0*/  LDS.128 R8, [UR4+0x50] ;  /* 0x00005004ff087984 */ /* 0x000e6c0008000c00 */
[----:B--2---:R-:W-:-:S08]  /*25e0*/  DADD R2, R2, R16 ;  /* 0x0000000002027229 */ /* 0x004fd00000000010 */
[----:B------:R-:W-:-:S08]  /*25f0*/  DADD R2, R2, R18 ;  /* 0x0000000002027229 */ /* 0x000fd00000000012 */
[----:B0-----:R-:W-:-:S08]  /*2600*/  DADD R2, R2, R4 ;  /* 0x0000000002027229 */ /* 0x001fd00000000004 */
[----:B------:R-:W-:Y:S01]  /*2610*/  DADD R2, R2, R6 ;  /* 0x0000000002027229 */ /* 0x000fe20000000006 */
[----:B------:R-:W0:Y:S07]  /*2620*/  LDS.128 R4, [UR4+0x70] ;  /* 0x00007004ff047984 */ /* 0x000e2e0008000c00 */
[----:B-1----:R-:W-:-:S08]  /*2630*/  DADD R2, R2, R8 ;  /* 0x0000000002027229 */ /* 0x002fd00000000008 */
[----:B------:R-:W-:Y:S01]  /*2640*/  DADD R2, R2, R10 ;  /* 0x0000000002027229 */ /* 0x000fe2000000000a */
[----:B------:R-:W1:Y:S07]  /*2650*/  LDS.128 R8, [UR4+0x80] ;  /* 0x00008004ff087984 */ /* 0x000e6e0008000c00 */
[----:B------:R-:W-:-:S08]  /*2660*/  DADD R2, R2, R12 ;  /* 0x0000000002027229 */ /* 0x000fd0000000000c */
        /* <DEDUP_REMOVED lines=12> */
[----:B-1----:R-:W-:-:S11]  /*2730*/  DADD R12, R2, R8 ;  /* 0x00000000020c7229 */ /* 0x002fd60000000008 */
.L_x_226:
[----:B------:R-:W-:Y:S05]  /*2740*/  BSYNC.RECONVERGENT B0 ;  /* 0x0000000000007941 */ /* 0x000fea0003800200 */
.L_x_211:
[----:B------:R-:W-:Y:S05]  /*2750*/  @P0 EXIT ;  /* 0x000000000000094d */ /* 0x000fea0003800000 */
[----:B------:R-:W1:Y:S01]  /*2760*/  LDCU.64 UR4, c[0x0][0x398] ;  /* 0x00007300ff0477ac */ /* 0x000e620008000a00 */
[----:B0-----:R-:W0:Y:S01]  /*2770*/  LDC.64 R2, c[0x0][0x388] ;  /* 0x0000e200ff027b82 */ /* 0x001e220000000a00 */
[----:B-1----:R-:W-:-:S07]  /*2780*/  DADD R12, R12, UR4 ;  /* 0x000000040c0c7e29 */ /* 0x002fce0008000000 */
[----:B0-----:R-:W-:Y:S01]  /*2790*/  STG.E.64 desc[UR6][R2.64], R12 ;  /* 0x0000000c02007986 */ /* 0x001fe2000c101b06 */
[----:B------:R-:W-:Y:S05]  /*27a0*/  EXIT ;  /* 0x000000000000794d */ /* 0x000fea0003800000 */
.L_x_239:
        /* <DEDUP_REMOVED lines=13> */
.L_x_356:


//--------------------- .text._ZN3cub18CUB_300001_SM_10006detail6reduce18DeviceReduceKernelINS2_10policy_hubIdjN4cuda3std3__44plusIdEEE10Policy1000EN6thrust24THRUST_300001_SM_1000_NS6detail15normal_iteratorINSD_10device_ptrIdEEEEjS9_dNS7_10__identityEEEvT0_PT3_T1_NS0_13GridEvenShareISN_EET2_T4_ --------------------------
	.section	.text._ZN3cub18CUB_300001_SM_10006detail6reduce18DeviceReduceKernelINS2_10policy_hubIdjN4cuda3std3__44plusIdEEE10Policy1000EN6thrust24THRUST_300001_SM_1000_NS6detail15normal_iteratorINSD_10device_ptrIdEEEEjS9_dNS7_10__identityEEEvT0_PT3_T1_NS0_13GridEvenShareISN_EET2_T4_,"ax",@progbits
	.align	128
        .global         _ZN3cub18CUB_300001_SM_10006detail6reduce18DeviceReduceKernelINS2_10policy_hubIdjN4cuda3std3__44plusIdEEE10Policy1000EN6thrust24THRUST_300001_SM_1000_NS6detail15normal_iteratorINSD_10device_ptrIdEEEEjS9_dNS7_10__identityEEEvT0_PT3_T1_NS0_13GridEvenShareISN_EET2_T4_
        .type           _ZN3cub18CUB_300001_SM_10006detail6reduce18DeviceReduceKernelINS2_10policy_hubIdjN4cuda3std3__44plusIdEEE10Policy1000EN6thrust24THRUST_300001_SM_1000_NS6detail15normal_iteratorINSD_10device_ptrIdEEEEjS9_dNS7_10__identityEEEvT0_PT3_T1_NS0_13GridEvenShareISN_EET2_T4_,@function
        .size           _ZN3cub18CUB_300001_SM_10006detail6reduce18DeviceReduceKernelINS2_10policy_hubIdjN4cuda3std3__44plusIdEEE10Policy1000EN6thrust24THRUST_300001_SM_1000_NS6detail15normal_iteratorINSD_10device_ptrIdEEEEjS9_dNS7_10__identityEEEvT0_PT3_T1_NS0_13GridEvenShareISN_EET2_T4_,(.L_x_357 - _ZN3cub18CUB_300001_SM_10006detail6reduce18DeviceReduceKernelINS2_10policy_hubIdjN4cuda3std3__44plusIdEEE10Policy1000EN6thrust24THRUST_300001_SM_1000_NS6detail15normal_iteratorINSD_10device_ptrIdEEEEjS9_dNS7_10__identityEEEvT0_PT3_T1_NS0_13GridEvenShareISN_EET2_T4_)
        .other          _ZN3cub18CUB_300001_SM_10006detail6reduce18DeviceReduceKernelINS2_10policy_hubIdjN4cuda3std3__44plusIdEEE10Policy1000EN6thrust24THRUST_300001_SM_1000_NS6detail15normal_iteratorINSD_10device_ptrIdEEEEjS9_dNS7_10__identityEEEvT0_PT3_T1_NS0_13GridEvenShareISN_EET2_T4_,@"STO_CUDA_ENTRY STV_DEFAULT"
_ZN3cub18CUB_300001_SM_10006detail6reduce18DeviceReduceKernelINS2_10policy_hubIdjN4cuda3std3__44plusIdEEE10Policy1000EN6thrust24THRUST_300001_SM_1000_NS6detail15normal_iteratorINSD_10device_ptrIdEEEEjS9_dNS7_10__identityEEEvT0_PT3_T1_NS0_13GridEvenShareISN_EET2_T4_:
.text._ZN3cub18CUB_300001_SM_10006detail6reduce18DeviceReduceKernelINS2_10policy_hubIdjN4cuda3std3__44plusIdEEE10Policy1000EN6thrust24THRUST_300001_SM_1000_NS6detail15normal_iteratorINSD_10device_ptrIdEEEEjS9_dNS7_10__identityEEEvT0_PT3_T1_NS0_13GridEvenShareISN_EET2_T4_:
[----:B------:R-:W-:Y:S08]  /*0000*/  LDC R1, c[0x0][0x37c] ;  /* 0x0000df00ff017b82 */ /* 0x000ff00000000800 */
[----:B------:R-:W0:Y:S01]  /*0010*/  S2UR UR9, SR_CTAID.X ;  /* 0x00000000000979c3 */ /* 0x000e220000002500 */
[----:B------:R-:W1:Y:S01]  /*0020*/  LDCU.64 UR12, c[0x0][0x3a8] ;  /* 0x00007500ff0c77ac */ /* 0x000e620008000a00 */
[----:B------:R-:W-:Y:S01]  /*0030*/  BSSY.RECONVERGENT B0, `(.L_x_240) ;  /* 0x00002d4000007945 */ /* 0x000fe20003800200 */
[----:B------:R-:W2:Y:S01]  /*0040*/  LDCU.64 UR10, c[0x0][0x358] ;  /* 0x00006b00ff0a77ac */ /* 0x000ea20008000a00 */
[----:B-1----:R-:W-:Y:S01]  /*0050*/  IMAD.U32 R4, RZ, RZ, UR12 ;  /* 0x0000000cff047e24 */ /* 0x002fe2000f8e00ff */
[----:B------:R-:W-:-:S02]  /*0060*/  UIMAD UR8, UR13, 0x1400, URZ ;  /* 0x000014000d0878a4 */ /* 0x000fc4000f8e02ff */
[----:B0-----:R-:W-:-:S06]  /*0070*/  UIMAD UR4, UR9, 0x1400, URZ ;  /* 0x00001400090478a4 */ /* 0x001fcc000f8e02ff */
[----:B------:R-:W-:-:S05]  /*0080*/  VIADD R0, R4, -UR4 ;  /* 0x8000000404007c36 */ /* 0x000fca0008000000 */
        /* <DEDUP_REMOVED lines=9> */
[----:B------:R-:W-:-:S04]  /*0120*/  VIADD R5, R3, UR4 ;  /* 0x0000000403057c36 */ /* 0x000fc80008000000 */
[----:B0-----:R-:W-:-:S06]  /*0130*/  IMAD.WIDE.U32 R20, R5, 0x8, R20 ;  /* 0x0000000805147825 */ /* 0x001fcc00078e0014 */
[----:B------:R-:W5:Y:S01]  /*0140*/  LDG.E.64 R20, desc[UR10][R20.64] ;  /* 0x0000000a14147981 */ /* 0x000f62000c1e1b00 */
[----:B------:R-:W-:-:S07]  /*0150*/  VIADD R19, R3, 0x280 ;  /* 0x0000028003137836 */ /* 0x000fce0000000000 */
.L_x_243:
[----:B------:R-:W-:Y:S05]  /*0160*/  BSYNC.RECONVERGENT B1 ;  /* 0x0000000000017941 */ /* 0x000fea0003800200 */
.L_x_242:
[----:B------:R-:W-:Y:S01]  /*0170*/  ISETP.GE.U32.AND P0, PT, R19, R0, PT ;  /* 0x000000001300720c */ /* 0x000fe20003f06070 */
[----:B------:R-:W-:-:S12]  /*0180*/  BSSY.RECONVERGENT B1, `(.L_x_244) ;  /* 0x00000a5000017945 */ /* 0x000fd80003800200 */
[----:B------:R-:W-:Y:S05]  /*0190*/  @P0 BRA `(.L_x_245) ;  /* 0x00000008008c0947 */ /* 0x000fea0003800000 */
[----:B------:R-:W-:Y:S01]  /*01a0*/  LOP3.LUT R5, RZ, R19, RZ, 0x33, !PT ;  /* 0x00000013ff057212 */ /* 0x000fe200078e33ff */
[----:B------:R-:W-:Y:S03]  /*01b0*/  BSSY.RECONVERGENT B2, `(.L_x_246) ;  /* 0x0000053000027945 */ /* 0x000fe60003800200 */
[----:B------:R-:W-:-:S04]  /*01c0*/  IADD3 R5, PT, PT, R4, -UR4, R5 ;  /* 0x8000000404057c10 */ /* 0x000fc8000fffe005 */
[C---:B------:R-:W-:Y:S01]  /*01d0*/  ISETP.GE.U32.AND P0, PT, R5.reuse, 0x2580, PT ;  /* 0x000025800500780c */ /* 0x040fe20003f06070 */
[----:B------:R-:W-:-:S05]  /*01e0*/  IMAD.HI.U32 R4, R5, -0x33333333, RZ ;  /* 0xcccccccd05047827 */ /* 0x000fca00078e00ff */
[----:B------:R-:W-:-:S04]  /*01f0*/  LEA.HI R4, R4, 0x1, RZ, 0x17 ;  /* 0x0000000104047811 */ /* 0x000fc800078fb8ff */
[----:B------:R-:W-:-:S03]  /*0200*/  LOP3.LUT R5, R4, 0xf, RZ, 0xc0, !PT ;  /* 0x0000000f04057812 */ /* 0x000fc600078ec0ff */
[----:B------:R-:W-:Y:S05]  /*0210*/  @!P0 BRA `(.L_x_247) ;  /* 0x0000000400308947 */ /* 0x000fea0003800000 */
[----:B------:R-:W-:Y:S01]  /*0220*/  LOP3.LUT R24, R4, 0xfffff0, RZ, 0xc0, !PT ;  /* 0x00fffff004187812 */ /* 0x000fe200078ec0ff */
[----:B------:R-:W-:Y:S01]  /*0230*/  BSSY.RECONVERGENT B3, `(.L_x_248) ;  /* 0x0000049000037945 */ /* 0x000fe20003800200 */
[C---:B------:R-:W-:Y:S02]  /*0240*/  VIADD R2, R19.reuse, 0x1400 ;  /* 0x0000140013027836 */ /* 0x040fe40000000000 */
[----:B------:R-:W-:Y:S02]  /*0250*/  VIADD R25, R19, UR4 ;  /* 0x0000000413197c36 */ /* 0x000fe40008000000 */
[----:B------:R-:W-:-:S07]  /*0260*/  IMAD.MOV R24, RZ, RZ, -R24 ;  /* 0x000000ffff187224 */ /* 0x000fce00078e0a18 */
.L_x_249:
[----:B------:R-:W0:Y:S02]  /*0270*/  LDC.64 R22, c[0x0][0x380] ;  /* 0x0000e000ff167b82 */ /* 0x000e240000000a00 */
[----:B0-----:R-:W-:-:S06]  /*0280*/  IMAD.WIDE.U32 R18, R25, 0x8, R22 ;  /* 0x0000000819127825 */ /* 0x001fcc00078e0016 */
        /* <DEDUP_REMOVED lines=11> */
[----:B------:R-:W4:Y:S02]  /*0340*/  LDG.E.64 R14, desc[UR10][R14.64] ;  /* 0x0000000a0e0e7981 */ /* 0x000f24000c1e1b00 */
[C---:B------:R-:W-:Y:S02]  /*0350*/  VIADD R11, R25.reuse, 0xc80 ;  /* 0x00000c80190b7836 */ /* 0x040fe40000000000 */
[----:B------:R-:W4:Y:S01]  /*0360*/  LDG.E.64 R12, desc[UR10][R12.64] ;  /* 0x0000000a0c0c7981 */ /* 0x000f22000c1e1b00 */
[----:B------:R-:W-:Y:S02]  /*0370*/  VIADD R9, R25, 0xf00 ;  /* 0x00000f0019097836 */ /* 0x000fe40000000000 */
[----:B------:R-:W-:-:S04]  /*0380*/  IMAD.WIDE.U32 R10, R11, 0x8, R22 ;  /* 0x000000080b0a7825 */ /* 0x000fc800078e0016 */
[----:B------:R-:W-:Y:S02]  /*0390*/  IMAD.WIDE.U32 R8, R9, 0x8, R22 ;  /* 0x0000000809087825 */ /* 0x000fe400078e0016 */
[----:B------:R-:W4:Y:S04]  /*03a0*/  LDG.E.64 R10, desc[UR10][R10.64] ;  /* 0x0000000a0a0a7981 */ /* 0x000f28000c1e1b00 */
[----:B------:R-:W4:Y:S01]  /*03b0*/  LDG.E.64 R8, desc[UR10][R8.64] ;  /* 0x0000000a08087981 */ /* 0x000f22000c1e1b00 */
[----:B--2--5:R-:W-:Y:S01]  /*03c0*/  DADD R18, R18, R20 ;  /* 0x0000000012127229 */ /* 0x024fe20000000014 */
[----:B------:R-:W-:-:S04]  /*03d0*/  VIADD R21, R25, 0x1180 ;  /* 0x0000118019157836 */ /* 0x000fc80000000000 */
[----:B------:R-:W-:-:S06]  /*03e0*/  IMAD.WIDE.U32 R20, R21, 0x8, R22 ;  /* 0x0000000815147825 */ /* 0x000fcc00078e0016 */
[----:B------:R-:W2:Y:S01]  /*03f0*/  LDG.E.64 R20, desc[UR10][R20.64] ;  /* 0x0000000a14147981 */ /* 0x000ea2000c1e1b00 */
[----:B---3--:R-:W-:Y:S01]  /*0400*/  DADD R18, R18, R6 ;  /* 0x0000000012127229 */ /* 0x008fe20000000006 */
[----:B------:R-:W-:-:S04]  /*0410*/  VIADD R7, R25, 0x1400 ;  /* 0x0000140019077836 */ /* 0x000fc80000000000 */
[----:B------:R-:W-:-:S03]  /*0420*/  IMAD.WIDE.U32 R6, R7, 0x8, R22 ;  /* 0x0000000807067825 */ /* 0x000fc600078e0016 */
[----:B----4-:R-:W-:Y:S01]  /*0430*/  DADD R16, R18, R16 ;  /* 0x0000000012107229 */ /* 0x010fe20000000010 */
[----:B------:R-:W-:Y:S02]  /*0440*/  VIADD R19, R25, 0x1680 ;  /* 0x0000168019137836 */ /* 0x000fe40000000000 */
[----:B------:R-:W3:Y:S02]  /*0450*/  LDG.E.64 R6, desc[UR10][R6.64] ;  /* 0x0000000a06067981 */ /* 0x000ee4000c1e1b00 */
[----:B------:R-:W-:-:S03]  /*0460*/  IMAD.WIDE.U32 R18, R19, 0x8, R22 ;  /* 0x0000000813127825 */ /* 0x000fc600078e0016 */
[----:B------:R-:W-:Y:S01]  /*0470*/  DADD R14, R16, R14 ;  /* 0x00000000100e7229 */ /* 0x000fe2000000000e */
[----:B------:R-:W-:Y:S02]  /*0480*/  VIADD R17, R25, 0x1900 ;  /* 0x0000190019117836 */ /* 0x000fe40000000000 */
[----:B------:R-:W4:Y:S02]  /*0490*/  LDG.E.64 R18, desc[UR10][R18.64] ;  /* 0x0000000a12127981 */ /* 0x000f24000c1e1b00 */
        /* <DEDUP_REMOVED lines=12> */
[----:B------:R-:W-:-:S06]  /*0560*/  IMAD.WIDE.U32 R10, R11, 0x8, R22 ;  /* 0x000000080b0a7825 */ /* 0x000fcc00078e0016 */
[----:B------:R-:W4:Y:S01]  /*0570*/  LDG.E.64 R10, desc[UR10][R10.64] ;  /* 0x0000000a0a0a7981 */ /* 0x000f22000c1e1b00 */
[C---:B------:R-:W-:Y:S01]  /*0580*/  VIADD R27, R25.reuse, 0x2580 ;  /* 0x00002580191b7836 */ /* 0x040fe20000000000 */
[----:B--2---:R-:W-:Y:S01]  /*0590*/  DADD R20, R8, R20 ;  /* 0x0000000008147229 */ /* 0x004fe20000000014 */
[----:B------:R-:W-:-:S04]  /*05a0*/  VIADD R9, R25, 0x2300 ;  /* 0x0000230019097836 */ /* 0x000fc80000000000 */
[----:B------:R-:W-:-:S04]  /*05b0*/  IMAD.WIDE.U32 R8, R9, 0x8, R22 ;  /* 0x0000000809087825 */ /* 0x000fc800078e0016 */
[----:B------:R-:W-:Y:S02]  /*05c0*/  IMAD.WIDE.U32 R22, R27, 0x8, R22 ;  /* 0x000000081b167825 */ /* 0x000fe400078e0016 */
[----:B------:R-:W2:Y:S04]  /*05d0*/  LDG.E.64 R8, desc[UR10][R8.64] ;  /* 0x0000000a08087981 */ /* 0x000ea8000c1e1b00 */
[----:B------:R-:W2:Y:S01]  /*05e0*/  LDG.E.64 R22, desc[UR10][R22.64] ;  /* 0x0000000a16167981 */ /* 0x000ea2000c1e1b00 */
[----:B---3--:R-:W-:-:S08]  /*05f0*/  DADD R6, R20, R6 ;  /* 0x0000000014067229 */ /* 0x008fd00000000006 */
[----:B----4-:R-:W-:-:S08]  /*0600*/  DADD R6, R6, R18 ;  /* 0x0000000006067229 */ /* 0x010fd00000000012 */
[----:B------:R-:W-:-:S08]  /*0610*/  DADD R6, R6, R16 ;  /* 0x0000000006067229 */ /* 0x000fd00000000010 */
[----:B------:R-:W-:Y:S01]  /*0620*/  DADD R6, R6, R14 ;  /* 0x0000000006067229 */ /* 0x000fe2000000000e */
[----:B------:R-:W-:-:S07]  /*0630*/  VIADD R24, R24, 0x10 ;  /* 0x0000001018187836 */ /* 0x000fce0000000000 */
[----:B------:R-:W-:Y:S01]  /*0640*/  DADD R6, R6, R12 ;  /* 0x0000000006067229 */ /* 0x000fe2000000000c */
[----:B------:R-:W-:-:S07]  /*0650*/  ISETP.NE.AND P0, PT, R24, RZ, PT ;  /* 0x000000ff1800720c */ /* 0x000fce0003f05270 */
[----:B------:R-:W-:Y:S01]  /*0660*/  DADD R6, R6, R10 ;  /* 0x0000000006067229 */ /* 0x000fe2000000000a */
[----:B------:R-:W-:Y:S02]  /*0670*/  VIADD R2, R2, 0x2800 ;  /* 0x0000280002027836 */ /* 0x000fe40000000000 */
[----:B------:R-:W-:-:S05]  /*0680*/  VIADD R25, R25, 0x2800 ;  /* 0x0000280019197836 */ /* 0x000fca0000000000 */
[----:B--2---:R-:W-:-:S08]  /*0690*/  DADD R6, R6, R8 ;  /* 0x0000000006067229 */ /* 0x004fd00000000008 */
[----:B------:R-:W-:Y:S01]  /*06a0*/  DADD R20, R6, R22 ;  /* 0x0000000006147229 */ /* 0x000fe20000000016 */
[----:B------:R-:W-:Y:S10]  /*06b0*/  @P0 BRA `(.L_x_249) ;  /* 0xfffffff800ec0947 */ /* 0x000ff4000383ffff */
[----:B------:R-:W-:Y:S05]  /*06c0*/  BSYNC.RECONVERGENT B3 ;  /* 0x0000000000037941 */ /* 0x000fea0003800200 */
.L_x_248:
[----:B------:R-:W-:-:S07]  /*06d0*/  VIADD R19, R2, 0xffffec00 ;  /* 0xffffec0002137836 */ /* 0x000fce0000000000 */
.L_x_247:
[----:B------:R-:W-:Y:S05]  /*06e0*/  BSYNC.RECONVERGENT B2 ;  /* 0x0000000000027941 */ /* 0x000fea0003800200 */
.L_x_246:
        /* <DEDUP_REMOVED lines=8> */
[----:B------:R-:W-:-:S04]  /*0770*/  VIADD R5, R19, UR4 ;  /* 0x0000000413057c36 */ /* 0x000fc80008000000 */
[C---:B------:R-:W-:Y:S02]  /*0780*/  VIADD R15, R5.reuse, 0x280 ;  /* 0x00000280050f7836 */ /* 0x040fe40000000000 */
[C---:B------:R-:W-:Y:S02]  /*0790*/  VIADD R13, R5.reuse, 0x500 ;  /* 0x00000500050d7836 */ /* 0x040fe40000000000 */
[----:B0-----:R-:W-:-:S04]  /*07a0*/  IMAD.WIDE.U32 R16, R5, 0x8, R22 ;  /* 0x0000000805107825 */ /* 0x001fc800078e0016 */
[--C-:B------:R-:W-:Y:S02]  /*07b0*/  IMAD.WIDE.U32 R14, R15, 0x8, R22.reuse ;  /* 0x000000080f0e7825 */ /* 0x100fe400078e0016 */
[----:B------:R-:W2:Y:S02]  /*07c0*/  LDG.E.64 R16, desc[UR10][R16.64] ;  /* 0x0000000a10107981 */ /* 0x000ea4000c1e1b00 */
[----:B------:R-:W-:Y:S02]  /*07d0*/  IMAD.WIDE.U32 R12, R13, 0x8, R22 ;  /* 0x000000080d0c7825 */ /* 0x000fe400078e0016 */
[----:B------:R-:W3:Y:S02]  /*07e0*/  LDG.E.64 R14, desc[UR10][R14.64] ;  /* 0x0000000a0e0e7981 */ /* 0x000ee4000c1e1b00 */
[C---:B------:R-:W-:Y:S02]  /*07f0*/  VIADD R11, R5.reuse, 0x780 ;  /* 0x00000780050b7836 */ /* 0x040fe40000000000 */
[----:B------:R-:W4:Y:S01]  /*0800*/  LDG.E.64 R12, desc[UR10][R12.64] ;  /* 0x0000000a0c0c7981 */ /* 0x000f22000c1e1b00 */
[----:B------:R-:W-:-:S02]  /*0810*/  VIADD R9, R5, 0xa00 ;  /* 0x00000a0005097836 */ /* 0x000fc40000000000 */
[----:B------:R-:W-:-:S04]  /*0820*/  IMAD.WIDE.U32 R10, R11, 0x8, R22 ;  /* 0x000000080b0a7825 */ /* 0x000fc800078e0016 */
[--C-:B------:R-:W-:Y:S02]  /*0830*/  IMAD.WIDE.U32 R8, R9, 0x8, R22.reuse ;  /* 0x0000000809087825 */ /* 0x100fe400078e0016 */
[----:B------:R-:W4:Y:S02]  /*0840*/  LDG.E.64 R10, desc[UR10][R10.64] ;  /* 0x0000000a0a0a7981 */ /* 0x000f24000c1e1b00 */
[C---:B------:R-:W-:Y:S02]  /*0850*/  VIADD R7, R5.reuse, 0xc80 ;  /* 0x00000c8005077836 */ /* 0x040fe40000000000 */
[----:B------:R-:W4:Y:S01]  /*0860*/  LDG.E.64 R8, desc[UR10][R8.64] ;  /* 0x0000000a08087981 */ /* 0x000f22000c1e1b00 */
[----:B------:R-:W-:Y:S02]  /*0870*/  VIADD R25, R5, 0xf00 ;  /* 0x00000f0005197836 */ /* 0x000fe40000000000 */
[----:B------:R-:W-:-:S04]  /*0880*/  IMAD.WIDE.U32 R6, R7, 0x8, R22 ;  /* 0x0000000807067825 */ /* 0x000fc800078e0016 */
[--C-:B------:R-:W-:Y:S02]  /*0890*/  IMAD.WIDE.U32 R24, R25, 0x8, R22.reuse ;  /* 0x0000000819187825 */ /* 0x100fe400078e0016 */
[----:B------:R-:W4:Y:S02]  /*08a0*/  LDG.E.64 R6, desc[UR10][R6.64] ;  /* 0x0000000a06067981 */ /* 0x000f24000c1e1b00 */
[----:B------:R-:W-:Y:S02]  /*08b0*/  VIADD R5, R5, 0x1180 ;  /* 0x0000118005057836 */ /* 0x000fe40000000000 */
[----:B------:R-:W4:Y:S02]  /*08c0*/  LDG.E.64 R24, desc[UR10][R24.64] ;  /* 0x0000000a18187981 */ /* 0x000f24000c1e1b00 */
[----:B------:R-:W-:-:S06]  /*08d0*/  IMAD.WIDE.U32 R22, R5, 0x8, R22 ;  /* 0x0000000805167825 */ /* 0x000fcc00078e0016 */
        /* <DEDUP_REMOVED lines=10> */
.L_x_251:
[----:B------:R-:W-:Y:S05]  /*0980*/  BSYNC.RECONVERGENT B2 ;  /* 0x0000000000027941 */ /* 0x000fea0003800200 */
.L_x_250:
        /* <DEDUP_REMOVED lines=23> */
[----:B------:R-:W-:-:S11]  /*0b00*/  DADD R20, R20, R8 ;  /* 0x0000000014147229 */ /* 0x000fd60000000008 */
.L_x_253:
[----:B------:R-:W-:Y:S05]  /*0b10*/  BSYNC.RECONVERGENT B2 ;  /* 0x0000000000027941 */ /* 0x000fea0003800200 */
.L_x_252:
[----:B------:R-:W-:Y:S05]  /*0b20*/  @!P1 BRA `(.L_x_245) ;  /* 0x0000000000289947 */ /* 0x000fea0003800000 */
[----:B------:R-:W0:Y:S01]  /*0b30*/  LDC.64 R6, c[0x0][0x380] ;  /* 0x0000e000ff067b82 */ /* 0x000e220000000a00 */
[----:B------:R-:W-:Y:S02]  /*0b40*/  VIADD R9, R19, UR4 ;  /* 0x0000000413097c36 */ /* 0x000fe40008000000 */
[----:B------:R-:W-:-:S07]  /*0b50*/  IMAD.MOV R2, RZ, RZ, -R4 ;  /* 0x000000ffff027224 */ /* 0x000fce00078e0a04 */
.L_x_254:
[----:B0-----:R-:W-:-:S06]  /*0b60*/  IMAD.WIDE.U32 R4, R9, 0x8, R6 ;  /* 0x0000000809047825 */ /* 0x001fcc00078e0006 */
[----:B------:R-:W2:Y:S01]  /*0b70*/  LDG.E.64 R4, desc[UR10][R4.64] ;  /* 0x0000000a04047981 */ /* 0x000ea2000c1e1b00 */
[----:B------:R-:W-:Y:S02]  /*0b80*/  VIADD R2, R2, 0x1 ;  /* 0x0000000102027836 */ /* 0x000fe40000000000 */
[----:B------:R-:W-:-:S03]  /*0b90*/  VIADD R9, R9, 0x280 ;  /* 0x0000028009097836 */ /* 0x000fc60000000000 */
[----:B------:R-:W-:Y:S01]  /*0ba0*/  ISETP.NE.AND P0, PT, R2, RZ, PT ;  /* 0x000000ff0200720c */ /* 0x000fe20003f05270 */
[----:B--2--5:R-:W-:-:S12]  /*0bb0*/  DADD R20, R4, R20 ;  /* 0x0000000004147229 */ /* 0x024fd80000000014 */
[----:B------:R-:W-:Y:S05]  /*0bc0*/  @P0 BRA `(.L_x_254) ;  /* 0xfffffffc00e40947 */ /* 0x000fea000383ffff */
.L_x_245:
[----:B------:R-:W-:Y:S05]  /*0bd0*/  BSYNC.RECONVERGENT B1 ;  /* 0x0000000000017941 */ /* 0x000fea0003800200 */
.L_x_244:
[----:B------:R-:W-:-:S13]  /*0be0*/  ISETP.GE.U32.AND P0, PT, R0, 0x280, PT ;  /* 0x000002800000780c */ /* 0x000fda0003f06070 */
        /* <DEDUP_REMOVED lines=76> */
.L_x_255:
[----:B------:R-:W-:-:S04]  /*10b0*/  LOP3.LUT R2, R3, 0x3e0, RZ, 0xc0, !PT ;  /* 0x000003e003027812 */ /* 0x000fc800078ec0ff */
[----:B------:R-:W-:Y:S01]  /*10c0*/  LOP3.LUT R7, RZ, R2, RZ, 0x33, !PT ;  /* 0x00000002ff077212 */ /* 0x000fe200078e33ff */
[----:B------:R-:W-:Y:S02]  /*10d0*/  VIADD R5, R2, 0x20 ;  /* 0x0000002002057836 */ /* 0x000fe40000000000 */
[----:B------:R-:W0:Y:S02]  /*10e0*/  S2R R2, SR_LANEID ;  /* 0x0000000000027919 */ /* 0x000e240000000000 */
[----:B------:R-:W-:Y:S01]  /*10f0*/  IMAD.IADD R7, R0, 0x1, R7 ;  /* 0x0000000100077824 */ /* 0x000fe200078e0207 */
[----:B------:R-:W-:-:S04]  /*1100*/  ISETP.GT.U32.AND P0, PT, R5, R0, PT ;  /* 0x000000000500720c */ /* 0x000fc80003f04070 */
[----:B------:R-:W-:-:S05]  /*1110*/  SEL R7, R7, 0x1f, P0 ;  /* 0x0000001f07077807 */ /* 0x000fca0000000000 */
[----:B-----5:R-:W-:Y:S04]  /*1120*/  SHFL.DOWN PT, R4, R20, 0x1, R7 ;  /* 0x0820000014047989 */ /* 0x020fe800000e0007 */
        /* <DEDUP_REMOVED lines=26> */
[----:B------:R-:W-:-:S04]  /*12d0*/  @!P0 SHF.R.U32.HI R6, RZ, 0x2, R3 ;  /* 0x00000002ff068819 */ /* 0x000fc80000011603 */
[----:B------:R-:W-:Y:S01]  /*12e0*/  @!P0 LOP3.LUT R6, R6, 0xf8, RZ, 0xc0, !PT ;  /* 0x000000f806068812 */ /* 0x000fe200078ec0ff */
        /* <DEDUP_REMOVED lines=25> */
[----:B------:R-:W-:Y:S01]  /*1480*/  ISETP.GT.U32.AND P1, PT, R0, 0x40, PT ;  /* 0x000000400000780c */ /* 0x000fe20003f24070 */
[----:B------:R-:W0:Y:S03]  /*1490*/  LDS.128 R4, [UR4+0x40] ;  /* 0x00004004ff047984 */ /* 0x000e260008000c00 */
[----:B------:R-:W-:-:S10]  /*14a0*/  DADD R14, R2, R14 ;  /* 0x00000000020e7229 */ /* 0x000fd4000000000e */
[----:B------:R-:W-:Y:S02]  /*14b0*/  FSEL R2, R14, R2, P1 ;  /* 0x000000020e027208 */ /* 0x000fe40000800000 */
[----:B------:R-:W-:Y:S02]  /*14c0*/  FSEL R3, R15, R3, P1 ;  /* 0x000000030f037208 */ /* 0x000fe40000800000 */
[----:B------:R-:W-:-:S04]  /*14d0*/  ISETP.GT.U32.AND P1, PT, R0, 0x60, PT ;  /* 0x000000600000780c */ /* 0x000fc80003f24070 */
        /* <DEDUP_REMOVED lines=75> */
.L_x_241:
[----:B------:R-:W0:Y:S01]  /*1990*/  S2R R5, SR_TID.X ;  /* 0x0000000000057919 */ /* 0x000e220000002100 */
[----:B------:R-:W1:Y:S02]  /*19a0*/  LDCU.64 UR6, c[0x0][0x380] ;  /* 0x00007000ff0677ac */ /* 0x000e640008000a00 */
[----:B-1----:R-:W-:Y:S02]  /*19b0*/  IMAD.U32 R6, RZ, RZ, UR6 ;  /* 0x00000006ff067e24 */ /* 0x002fe4000f8e00ff */
[----:B------:R-:W-:Y:S01]  /*19c0*/  IMAD.U32 R7, RZ, RZ, UR7 ;  /* 0x00000007ff077e24 */ /* 0x000fe2000f8e00ff */
[----:B0-----:R-:W-:-:S05]  /*19d0*/  IADD3 R21, PT, PT, R5, UR4, RZ ;  /* 0x0000000405157c10 */ /* 0x001fca000fffe0ff */
[----:B------:R-:W-:-:S05]  /*19e0*/  IMAD.WIDE.U32 R20, R21, 0x8, R6 ;  /* 0x0000000815147825 */ /* 0x000fca00078e0006 */
[----:B------:R-:W2:Y:S04]  /*19f0*/  LDG.E.64 R14, desc[UR10][R20.64] ;  /* 0x0000000a140e7981 */ /* 0x000ea8000c1e1b00 */
[----:B------:R-:W2:Y:S04]  /*1a00*/  LDG.E.64 R16, desc[UR10][R20.64+0x1400] ;  /* 0x0014000a14107981 */ /* 0x000ea8000c1e1b00 */
[----:B------:R-:W3:Y:S04]  /*1a10*/  LDG.E.64 R18, desc[UR10][R20.64+0x2800] ;  /* 0x0028000a14127981 */ /* 0x000ee8000c1e1b00 */
[----:B------:R-:W4:Y:S04]  /*1a20*/  LDG.E.64 R12, desc[UR10][R20.64+0x3c00] ;  /* 0x003c000a140c7981 */ /* 0x000f28000c1e1b00 */
[----:B------:R-:W5:Y:S04]  /*1a30*/  LDG.E.64 R10, desc[UR10][R20.64+0x5000] ;  /* 0x0050000a140a7981 */ /* 0x000f68000c1e1b00 */
[----:B------:R-:W5:Y:S04]  /*1a40*/  LDG.E.64 R8, desc[UR10][R20.64+0x6400] ;  /* 0x0064000a14087981 */ /* 0x000f68000c1e1b00 */
[----:B------:R-:W5:Y:S04]  /*1a50*/  LDG.E.64 R2, desc[UR10][R20.64+0x7800] ;  /* 0x0078000a14027981 */ /* 0x000f68000c1e1b00 */
[----:B------:R-:W5:Y:S01]  /*1a60*/  LDG.E.64 R28, desc[UR10][R20.64+0x8c00] ;  /* 0x008c000a141c7981 */ /* 0x000f62000c1e1b00 */
[----:B------:R-:W-:Y:S01]  /*1a70*/  ISETP.GE.U32.AND P0, PT, R0, UR8, PT ;  /* 0x0000000800007c0c */ /* 0x000fe2000bf06070 */
[----:B--2---:R-:W-:-:S08]  /*1a80*/  DADD R14, R14, R16 ;  /* 0x000000000e0e7229 */ /* 0x004fd00000000010 */
[----:B---3--:R-:W-:-:S08]  /*1a90*/  DADD R14, R18, R14 ;  /* 0x00000000120e7229 */ /* 0x008fd0000000000e */
[----:B----4-:R-:W-:-:S08]  /*1aa0*/  DADD R12, R12, R14 ;  /* 0x000000000c0c7229 */ /* 0x010fd0000000000e */
[----:B-----5:R-:W-:-:S08]  /*1ab0*/  DADD R10, R10, R12 ;  /* 0x000000000a0a7229 */ /* 0x020fd0000000000c */
[----:B------:R-:W-:-:S08]  /*1ac0*/  DADD R8, R8, R10 ;  /* 0x0000000008087229 */ /* 0x000fd0000000000a */
[----:B------:R-:W-:-:S08]  /*1ad0*/  DADD R2, R2, R8 ;  /* 0x0000000002027229 */ /* 0x000fd00000000008 */
[----:B------:R-:W-:Y:S01]  /*1ae0*/  DADD R28, R28, R2 ;  /* 0x000000001c1c7229 */ /* 0x000fe20000000002 */
[----:B------:R-:W-:Y:S10]  /*1af0*/  @!P0 BRA `(.L_x_257) ;  /* 0x0000000c00708947 */ /* 0x000ff40003800000 */
[----:B------:R-:W-:Y:S01]  /*1b00*/  UIMAD UR12, UR13, 0x1400, UR4 ;  /* 0x000014000d0c78a4 */ /* 0x000fe2000f8e0204 */
[----:B------:R-:W-:Y:S01]  /*1b10*/  VIADD R0, R4, 0xffffec00 ;  /* 0xffffec0004007836 */ /* 0x000fe20000000000 */
[----:B------:R-:W-:Y:S01]  /*1b20*/  UIADD3 UR5, UPT, UPT, UR9, UR13, URZ ;  /* 0x0000000d09057290 */ /* 0x000fe2000fffe0ff */
[----:B------:R-:W-:-:S03]  /*1b30*/  LOP3.LUT R3, RZ, R5, RZ, 0x33, !PT ;  /* 0x00000005ff037212 */ /* 0x000fc600078e33ff */
[----:B------:R-:W-:Y:S01]  /*1b40*/  ISETP.LT.U32.AND P0, PT, R0, UR12, PT ;  /* 0x0000000c00007c0c */ /* 0x000fe2000bf01070 */
[----:B------:R-:W-:Y:S01]  /*1b50*/  UIMAD UR5, UR5, 0x1400, URZ ;  /* 0x00001400050578a4 */ /* 0x000fe2000f8e02ff */
[----:B------:R-:W-:-:S05]  /*1b60*/  IADD3 R3, PT, PT, R4, -UR8, R3 ;  /* 0x8000000804037c10 */ /* 0x000fca000fffe003 */
[----:B------:R-:W-:Y:S01]  /*1b70*/  IMAD.U32 R8, RZ, RZ, UR5 ;  /* 0x00000005ff087e24 */ /* 0x000fe2000f8e00ff */
[----:B------:R-:W-:Y:S01]  /*1b80*/  UMOV UR6, UR5 ;  /* 0x0000000500067c82 */ /* 0x000fe20008000000 */
[----:B------:R-:W-:Y:S01]  /*1b90*/  VIADD R2, R3, -UR4 ;  /* 0x8000000403027c36 */ /* 0x000fe20008000000 */
[----:B------:R-:W-:Y:S02]  /*1ba0*/  UMOV UR4, URZ ;  /* 0x000000ff00047c82 */ /* 0x000fe40008000000 */
[----:B------:R-:W-:Y:S01]  /*1bb0*/  IADD3 R5, PT, PT, R8, 0x1400, R5 ;  /* 0x0000140008057810 */ /* 0x000fe20007ffe005 */
[----:B------:R-:W-:Y:S06]  /*1bc0*/  @P0 BRA `(.L_x_258) ;  /* 0x0000000000840947 */ /* 0x000fec0003800000 */
[----:B------:R-:W0:Y:S01]  /*1bd0*/  LDC R4, c[0x0][0x3a8] ;  /* 0x0000ea00ff047b82 */ /* 0x000e220000000800 */
[----:B------:R-:W1:Y:S07]  /*1be0*/  LDCU UR7, c[0x0][0x3ac] ;  /* 0x00007580ff0777ac */ /* 0x000e6e0008000800 */
[----:B------:R-:W2:Y:S02]  /*1bf0*/  LDC.64 R6, c[0x0][0x380] ;  /* 0x0000e000ff067b82 */ /* 0x000ea40000000a00 */
.L_x_259:
[----:B------:R-:W3:Y:S02]  /*1c00*/  S2R R25, SR_TID.X ;  /* 0x0000000000197919 */ /* 0x000ee40000002100 */
[----:B---3--:R-:W-:-:S04]  /*1c10*/  VIADD R25, R25, UR12 ;  /* 0x0000000c19197c36 */ /* 0x008fc80008000000 */
[----:B--2---:R-:W-:-:S05]  /*1c20*/  IMAD.WIDE.U32 R24, R25, 0x8, R6 ;  /* 0x0000000819187825 */ /* 0x004fca00078e0006 */
        /* <DEDUP_REMOVED lines=8> */
[----:B0-----:R-:W-:-:S05]  /*1cb0*/  VIADD R3, R4, -UR12 ;  /* 0x8000000c04037c36 */ /* 0x001fca0008000000 */
[----:B------:R-:W-:Y:S01]  /*1cc0*/  ISETP.GE.U32.AND P0, PT, R3, UR8, PT ;  /* 0x0000000803007c0c */ /* 0x000fe2000bf06070 */
        /* <DEDUP_REMOVED lines=8> */
[----:B------:R-:W-:Y:S10]  /*1d50*/  @!P0 BRA `(.L_x_257) ;  /* 0x0000000800d88947 */ /* 0x000ff40003800000 */
[----:B-1----:R-:W-:Y:S01]  /*1d60*/  UMOV UR13, UR7 ;  /* 0x00000007000d7c82 */ /* 0x002fe20008000000 */
[----:B------:R-:W-:Y:S01]  /*1d70*/  UIADD3 UR4, UPT, UPT, UR4, 0x1, URZ ;  /* 0x0000000104047890 */ /* 0x000fe2000fffe0ff */
[----:B------:R-:W-:Y:S01]  /*1d80*/  VIADD R2, R2, -UR8 ;  /* 0x8000000802027c36 */ /* 0x000fe20008000000 */
[----:B------:R-:W-:Y:S01]  /*1d90*/  UIMAD UR12, UR13, 0x1400, UR12 ;  /* 0x000014000d0c78a4 */ /* 0x000fe2000f8e020c */
[----:B------:R-:W-:Y:S01]  /*1da0*/  VIADD R5, R5, UR8 ;  /* 0x0000000805057c36 */ /* 0x000fe20008000000 */
[----:B------:R-:W-:-:S04]  /*1db0*/  UIADD3 UR6, UPT, UPT, UR8, UR6, URZ ;  /* 0x0000000608067290 */ /* 0x000fc8000fffe0ff */
[----:B------:R-:W-:-:S13]  /*1dc0*/  ISETP.LT.U32.AND P0, PT, R0, UR12, PT ;  /* 0x0000000c00007c0c */ /* 0x000fda000bf01070 */
[----:B------:R-:W-:Y:S05]  /*1dd0*/  @!P0 BRA `(.L_x_259) ;  /* 0xfffffffc00888947 */ /* 0x000fea000383ffff */
.L_x_258:
[----:B------:R-:W0:Y:S01]  /*1de0*/  S2R R9, SR_TID.X ;  /* 0x0000000000097919 */ /* 0x000e220000002100 */
[----:B------:R-:W-:Y:S01]  /*1df0*/  VIADD R0, R4, -UR12 ;  /* 0x8000000c04007c36 */ /* 0x000fe20008000000 */
[----:B------:R-:W-:Y:S04]  /*1e00*/  BSSY.RECONVERGENT B1, `(.L_x_257) ;  /* 0x00000ab000017945 */ /* 0x000fe80003800200 */
[----:B0-----:R-:W-:-:S04]  /*1e10*/  ISETP.GE.AND P0, PT, R9, R0, PT ;  /* 0x000000000900720c */ /* 0x001fc80003f06270 */
[----:B------:R-:W-:-:S13]  /*1e20*/  ISETP.LE.U32.OR P0, PT, R4, UR12, P0 ;  /* 0x0000000c04007c0c */ /* 0x000fda0008703470 */
[----:B------:R-:W-:Y:S05]  /*1e30*/  @P0 BRA `(.L_x_260) ;  /* 0x00000008009c0947 */ /* 0x000fea0003800000 */
[----:B------:R-:W-:Y:S01]  /*1e40*/  UIMAD UR7, UR4, UR13, URZ ;  /* 0x0000000d040772a4 */ /* 0x000fe2000f8e02ff */
[----:B------:R-:W-:Y:S01]  /*1e50*/  LOP3.LUT R3, RZ, R9, RZ, 0x33, !PT ;  /* 0x00000009ff037212 */ /* 0x000fe200078e33ff */
[----:B------:R-:W-:Y:S01]  /*1e60*/  BSSY.RECONVERGENT B2, `(.L_x_261) ;  /* 0x0000056000027945 */ /* 0x000fe20003800200 */
[----:B------:R-:W-:Y:S02]  /*1e70*/  IMAD.MOV.U32 R0, RZ, RZ, R9 ;  /* 0x000000ffff007224 */ /* 0x000fe400078e0009 */
[----:B------:R-:W-:Y:S01]  /*1e80*/  IADD3 R4, PT, PT, R4, -UR5, R3 ;  /* 0x8000000504047c10 */ /* 0x000fe2000fffe003 */
[----:B------:R-:W-:-:S04]  /*1e90*/  IMAD.U32 R3, RZ, RZ, UR7 ;  /* 0x00000007ff037e24 */ /* 0x000fc8000f8e00ff */
        /* <DEDUP_REMOVED lines=12> */
.L_x_264:
[C---:B------:R-:W-:Y:S02]  /*1f60*/  VIADD R23, R5.reuse, 0xffffec00 ;  /* 0xffffec0005177836 */ /* 0x040fe40000000000 */
[----:B------:R-:W-:Y:S02]  /*1f70*/  VIADD R19, R5, 0xffffee80 ;  /* 0xffffee8005137836 */ /* 0x000fe40000000000 */
[----:B------:R-:W-:-:S04]  /*1f80*/  IMAD.WIDE.U32 R22, R23, 0x8, R6 ;  /* 0x0000000817167825 */ /* 0x000fc800078e0006 */
[--C-:B------:R-:W-:Y:S02]  /*1f90*/  IMAD.WIDE.U32 R18, R19, 0x8, R6.reuse ;  /* 0x0000000813127825 */ /* 0x100fe400078e0006 */
[----:B------:R-:W2:Y:S02]  /*1fa0*/  LDG.E.64 R22, desc[UR10][R22.64] ;  /* 0x0000000a16167981 */ /* 0x000ea4000c1e1b00 */
[C---:B------:R-:W-:Y:S02]  /*1fb0*/  VIADD R17, R5.reuse, 0xfffff100 ;  /* 0xfffff10005117836 */ /* 0x040fe40000000000 */
[----:B------:R-:W3:Y:S01]  /*1fc0*/  LDG.E.64 R18, desc[UR10][R18.64] ;  /* 0x0000000a12127981 */ /* 0x000ee2000c1e1b00 */
        /* <DEDUP_REMOVED lines=14> */
[----:B------:R-:W-:Y:S02]  /*20b0*/  IMAD.WIDE.U32 R20, R21, 0x8, R6 ;  /* 0x0000000815147825 */ /* 0x000fe400078e0006 */
[----:B------:R-:W5:Y:S04]  /*20c0*/  LDG.E.64 R8, desc[UR10][R8.64] ;  /* 0x0000000a08087981 */ /* 0x000f68000c1e1b00 */
[----:B------:R-:W5:Y:S01]  /*20d0*/  LDG.E.64 R20, desc[UR10][R20.64] ;  /* 0x0000000a14147981 */ /* 0x000f62000c1e1b00 */
[----:B------:R-:W-:Y:S01]  /*20e0*/  VIADD R25, R5, 0x280 ;  /* 0x0000028005197836 */ /* 0x000fe20000000000 */
[----:B--2---:R-:W-:-:S08]  /*20f0*/  DADD R22, R22, R28 ;  /* 0x0000000016167229 */ /* 0x004fd0000000001c */
[----:B---3--:R-:W-:Y:S01]  /*2100*/  DADD R18, R22, R18 ;  /* 0x0000000016127229 */ /* 0x008fe20000000012 */
[----:B------:R-:W-:-:S06]  /*2110*/  IMAD.WIDE.U32 R22, R5, 0x8, R6 ;  /* 0x0000000805167825 */ /* 0x000fcc00078e0006 */
[----:B------:R-:W2:Y:S01]  /*2120*/  LDG.E.64 R22, desc[UR10][R22.64] ;  /* 0x0000000a16167981 */ /* 0x000ea2000c1e1b00 */
[----:B----4-:R-:W-:Y:S01]  /*2130*/  DADD R16, R18, R16 ;  /* 0x0000000012107229 */ /* 0x010fe20000000010 */
[----:B------:R-:W-:-:S04]  /*2140*/  IMAD.WIDE.U32 R18, R25, 0x8, R6 ;  /* 0x0000000819127825 */ /* 0x000fc800078e0006 */
[----:B------:R-:W-:Y:S02]  /*2150*/  VIADD R25, R5, 0x500 ;  /* 0x0000050005197836 */ /* 0x000fe40000000000 */
[----:B------:R-:W3:Y:S01]  /*2160*/  LDG.E.64 R18, desc[UR10][R18.64] ;  /* 0x0000000a12127981 */ /* 0x000ee2000c1e1b00 */
[----:B-----5:R-:W-:Y:S01]  /*2170*/  DADD R14, R16, R14 ;  /* 0x00000000100e7229 */ /* 0x020fe2000000000e */
[----:B------:R-:W-:-:S04]  /*2180*/  IMAD.WIDE.U32 R16, R25, 0x8, R6 ;  /* 0x0000000819107825 */ /* 0x000fc800078e0006 */
[----:B------:R-:W-:Y:S02]  /*2190*/  VIADD R25, R5, 0x780 ;  /* 0x0000078005197836 */ /* 0x000fe40000000000 */
[----:B------:R-:W4:Y:S01]  /*21a0*/  LDG.E.64 R16, desc[UR10][R16.64] ;  /* 0x0000000a10107981 */ /* 0x000f22000c1e1b00 */
[----:B------:R-:W-:Y:S01]  /*21b0*/  DADD R12, R14, R12 ;  /* 0x000000000e0c7229 */ /* 0x000fe2000000000c */
[----:B------:R-:W-:-:S04]  /*21c0*/  IMAD.WIDE.U32 R14, R25, 0x8, R6 ;  /* 0x00000008190e7825 */ /* 0x000fc800078e0006 */
[----:B------:R-:W-:Y:S02]  /*21d0*/  VIADD R25, R5, 0xa00 ;  /* 0x00000a0005197836 */ /* 0x000fe40000000000 */
[----:B------:R-:W5:Y:S01]  /*21e0*/  LDG.E.64 R14, desc[UR10][R14.64] ;  /* 0x0000000a0e0e7981 */ /* 0x000f62000c1e1b00 */
        /* <DEDUP_REMOVED lines=9> */
[----:B------:R-:W-:Y:S01]  /*2280*/  IMAD.WIDE.U32 R8, R25, 0x8, R6 ;  /* 0x0000000819087825 */ /* 0x000fe200078e0006 */
[----:B------:R-:W-:-:S05]  /*2290*/  IADD3 R25, PT, PT, R5, 0x1180, RZ ;  /* 0x0000118005197810 */ /* 0x000fca0007ffe0ff */
[----:B------:R-:W5:Y:S01]  /*22a0*/  LDG.E.64 R8, desc[UR10][R8.64] ;  /* 0x0000000a08087981 */ /* 0x000f62000c1e1b00 */
[----:B------:R-:W-:-:S06]  /*22b0*/  IMAD.WIDE.U32 R24, R25, 0x8, R6 ;  /* 0x0000000819187825 */ /* 0x000fcc00078e0006 */
[----:B------:R-:W5:Y:S01]  /*22c0*/  LDG.E.64 R24, desc[UR10][R24.64] ;  /* 0x0000000a18187981 */ /* 0x000f62000c1e1b00 */
[----:B------:R-:W-:Y:S02]  /*22d0*/  VIADD R26, R26, 0x10 ;  /* 0x000000101a1a7836 */ /* 0x000fe40000000000 */
[----:B------:R-:W-:Y:S02]  /*22e0*/  VIADD R0, R0, 0x2800 ;  /* 0x0000280000007836 */ /* 0x000fe40000000000 */
[----:B------:R-:W-:Y:S01]  /*22f0*/  VIADD R5, R5, 0x2800 ;  /* 0x0000280005057836 */ /* 0x000fe20000000000 */
[----:B------:R-:W-:Y:S01]  /*2300*/  ISETP.NE.AND P0, PT, R26, RZ, PT ;  /* 0x000000ff1a00720c */ /* 0x000fe20003f05270 */
        /* <DEDUP_REMOVED lines=9> */
[----:B------:R-:W-:Y:S05]  /*23a0*/  BSYNC.RECONVERGENT B3 ;  /* 0x0000000000037941 */ /* 0x000fea0003800200 */
.L_x_263:
[----:B------:R-:W-:-:S07]  /*23b0*/  VIADD R0, R0, 0xffffec00 ;  /* 0xffffec0000007836 */ /* 0x000fce0000000000 */
.L_x_262:
[----:B------:R-:W-:Y:S05]  /*23c0*/  BSYNC.RECONVERGENT B2 ;  /* 0x0000000000027941 */ /* 0x000fea0003800200 */
.L_x_261:
        /* <DEDUP_REMOVED lines=40> */
.L_x_266:
[----:B------:R-:W-:Y:S05]  /*2650*/  BSYNC.RECONVERGENT B2 ;  /* 0x0000000000027941 */ /* 0x000fea0003800200 */
.L_x_265:
[----:B------:R-:W-:Y:S05]  /*2660*/  @!P1 BRA `(.L_x_260) ;  /* 0x0000000000909947 */ /* 0x000fea0003800000 */
[----:B------:R-:W-:Y:S01]  /*2670*/  ISETP.GE.U32.AND P0, PT, R22, 0x4, PT ;  /* 0x000000041600780c */ /* 0x000fe20003f06070 */
[----:B------:R-:W-:Y:S01]  /*2680*/  BSSY.RECONVERGENT B2, `(.L_x_267) ;  /* 0x0000014000027945 */ /* 0x000fe20003800200 */
[----:B------:R-:W-:-:S11]  /*2690*/  LOP3.LUT P1, RZ, R3, 0x3, RZ, 0xc0, !PT ;  /* 0x0000000303ff7812 */ /* 0x000fd6000782c0ff */
[----:B------:R-:W-:Y:S05]  /*26a0*/  @!P0 BRA `(.L_x_268) ;  /* 0x0000000000448947 */ /* 0x000fea0003800000 */
        /* <DEDUP_REMOVED lines=13> */
[----:B--2---:R-:W-:-:S08]  /*2780*/  DADD R28, R28, R4 ;  /* 0x000000001c1c7229 */ /* 0x004fd00000000004 */
[----:B---3--:R-:W-:-:S08]  /*2790*/  DADD R28, R28, R8 ;  /* 0x000000001c1c7229 */ /* 0x008fd00000000008 */
[----:B----4-:R-:W-:-:S08]  /*27a0*/  DADD R28, R28, R10 ;  /* 0x000000001c1c7229 */ /* 0x010fd0000000000a */
[----:B-----5:R-:W-:-:S11]  /*27b0*/  DADD R28, R28, R12 ;  /* 0x000000001c1c7229 */ /* 0x020fd6000000000c */
.L_x_268:
[----:B------:R-:W-:Y:S05]  /*27c0*/  BSYNC.RECONVERGENT B2 ;  /* 0x0000000000027941 */ /* 0x000fea0003800200 */
.L_x_267:
[----:B------:R-:W-:Y:S05]  /*27d0*/  @!P1 BRA `(.L_x_260) ;  /* 0x0000000000349947 */ /* 0x000fea0003800000 */
[----:B------:R-:W-:-:S04]  /*27e0*/  IMAD.HI.U32 R2, R2, -0x33333333, RZ ;  /* 0xcccccccd02027827 */ /* 0x000fc800078e00ff */
[----:B------:R-:W-:Y:S01]  /*27f0*/  VIADD R5, R0, UR6 ;  /* 0x0000000600057c36 */ /* 0x000fe20008000000 */
[----:B------:R-:W-:-:S04]  /*2800*/  LOP3.LUT R2, R2, 0xffff, RZ, 0xc0, !PT ;  /* 0x0000ffff02027812 */ /* 0x000fc800078ec0ff */
[----:B------:R-:W-:-:S04]  /*2810*/  LEA.HI R2, R2, 0x1, RZ, 0x17 ;  /* 0x0000000102027811 */ /* 0x000fc800078fb8ff */
[----:B------:R-:W-:-:S05]  /*2820*/  LOP3.LUT R2, R2, 0x3, RZ, 0xc0, !PT ;  /* 0x0000000302027812 */ /* 0x000fca00078ec0ff */
[----:B------:R-:W-:-:S07]  /*2830*/  IMAD.MOV R0, RZ, RZ, -R2 ;  /* 0x000000ffff007224 */ /* 0x000fce00078e0a02 */
.L_x_269:
[----:B------:R-:W-:-:S06]  /*2840*/  IMAD.WIDE.U32 R2, R5, 0x8, R6 ;  /* 0x0000000805027825 */ /* 0x000fcc00078e0006 */
[----:B------:R-:W2:Y:S01]  /*2850*/  LDG.E.64 R2, desc[UR10][R2.64] ;  /* 0x0000000a02027981 */ /* 0x000ea2000c1e1b00 */
[----:B------:R-:W-:Y:S02]  /*2860*/  VIADD R0, R0, 0x1 ;  /* 0x0000000100007836 */ /* 0x000fe40000000000 */
[----:B------:R-:W-:-:S03]  /*2870*/  VIADD R5, R5, 0x280 ;  /* 0x0000028005057836 */ /* 0x000fc60000000000 */
[----:B------:R-:W-:Y:S01]  /*2880*/  ISETP.NE.AND P0, PT, R0, RZ, PT ;  /* 0x000000ff0000720c */ /* 0x000fe20003f05270 */
[----:B--2---:R-:W-:-:S12]  /*2890*/  DADD R28, R2, R28 ;  /* 0x00000000021c7229 */ /* 0x004fd8000000001c */
[----:B------:R-:W-:Y:S05]  /*28a0*/  @P0 BRA `(.L_x_269) ;  /* 0xfffffffc00e40947 */ /* 0x000fea000383ffff */
.L_x_260:
[----:B------:R-:W-:Y:S05]  /*28b0*/  BSYNC.RECONVERGENT B1 ;  /* 0x0000000000017941 */ /* 0x000fea0003800200 */
.L_x_257:
[----:B------:R-:W0:Y:S01]  /*28c0*/  S2R R0, SR_LANEID ;  /* 0x0000000000007919 */ /* 0x000e220000000000 */
[----:B------:R-:W-:Y:S04]  /*28d0*/  SHFL.DOWN PT, R2, R28, 0x1, 0x1f ;  /* 0x08201f001c027f89 */ /* 0x000fe800000e0000 */
[----:B------:R-:W2:Y:S01]  /*28e0*/  SHFL.DOWN PT, R3, R29, 0x1, 0x1f ;  /* 0x08201f001d037f89 */ /* 0x000ea200000e0000 */
[----:B------:R-:W3:Y:S01]  /*28f0*/  S2R R11, SR_TID.X ;  /* 0x00000000000b7919 */ /* 0x000ee20000002100 */
[----:B--2---:R-:W-:Y:S01]  /*2900*/  DADD R2, R2, R28 ;  /* 0x0000000002027229 */ /* 0x004fe2000000001c */
[C---:B0-----:R-:W-:Y:S02]  /*2910*/  ISETP.GT.AND P0, PT, R0.reuse, 0x1e, PT ;  /* 0x0000001e0000780c */ /* 0x041fe40003f04270 */
[----:B------:R-:W-:-:S07]  /*2920*/  ISETP.NE.AND P1, PT, R0, RZ, PT ;  /* 0x000000ff0000720c */ /* 0x000fce0003f25270 */
[----:B------:R-:W-:Y:S02]  /*2930*/  FSEL R4, R28, R2, P0 ;  /* 0x000000021c047208 */ /* 0x000fe40000000000 */
[----:B------:R-:W-:Y:S02]  /*2940*/  FSEL R5, R29, R3, P0 ;  /* 0x000000031d057208 */ /* 0x000fe40000000000 */
[----:B------:R-:W-:Y:S01]  /*2950*/  ISETP.GT.AND P0, PT, R0, 0x1d, PT ;  /* 0x0000001d0000780c */ /* 0x000fe20003f04270 */
[----:B------:R-:W-:Y:S04]  /*2960*/  SHFL.DOWN PT, R2, R4, 0x2, 0x1f ;  /* 0x08401f0004027f89 */ /* 0x000fe800000e0000 */
[----:B------:R-:W0:Y:S01]  /*2970*/  SHFL.DOWN PT, R3, R5, 0x2, 0x1f ;  /* 0x08401f0005037f89 */ /* 0x000e2200000e0000 */
[----:B------:R-:W2:Y:S01]  /*2980*/  @!P1 S2R R10, SR_CgaCtaId ;  /* 0x00000000000a9919 */ /* 0x000ea20000008800 */
        /* <DEDUP_REMOVED lines=12> */
[----:B---3--:R-:W-:Y:S01]  /*2a50*/  @!P1 SHF.R.U32.HI R6, RZ, 0x2, R11 ;  /* 0x00000002ff069819 */ /* 0x008fe2000001160b */
[----:B------:R-:W0:Y:S01]  /*2a60*/  SHFL.DOWN PT, R3, R9, 0x8, 0x1f ;  /* 0x09001f0009037f89 */ /* 0x000e2200000e0000 */
[----:B--2---:R-:W-:-:S02]  /*2a70*/  @!P1 LEA R7, R10, R7, 0x18 ;  /* 0x000000070a079211 */ /* 0x004fc400078ec0ff */
        /* <DEDUP_REMOVED lines=19> */
[----:B------:R-:W3:Y:S04]  /*2bb0*/  LDS.128 R12, [UR4+0x30] ;  /* 0x00003004ff0c7984 */ /* 0x000ee80008000c00 */
[----:B------:R-:W4:Y:S01]  /*2bc0*/  LDS.128 R8, [UR4+0x40] ;  /* 0x00004004ff087984 */ /* 0x000f220008000c00 */
[----:B0-----:R-:W-:-:S03]  /*2bd0*/  DADD R16, R4, R16 ;  /* 0x0000000004107229 */ /* 0x001fc60000000010 */
[----:B--2---:R-:W0:Y:S05]  /*2be0*/  LDS.128 R4, [UR4+0x50] ;  /* 0x00005004ff047984 */ /* 0x004e2a0008000c00 */
[----:B------:R-:W-:-:S08]  /*2bf0*/  DADD R16, R16, R18 ;  /* 0x0000000010107229 */ /* 0x000fd00000000012 */
[----:B---3--:R-:W-:-:S08]  /*2c00*/  DADD R12, R16, R12 ;  /* 0x00000000100c7229 */ /* 0x008fd0000000000c */
[----:B------:R-:W-:Y:S02]  /*2c10*/  DADD R2, R12, R14 ;  /* 0x000000000c027229 */ /* 0x000fe4000000000e */
[----:B------:R-:W2:Y:S06]  /*2c20*/  LDS.128 R12, [UR4+0x60] ;  /* 0x00006004ff0c7984 */ /* 0x000eac0008000c00 */
[----:B----4-:R-:W-:-:S08]  /*2c30*/  DADD R2, R2, R8 ;  /* 0x0000000002027229 */ /* 0x010fd00000000008 */
[----:B------:R-:W-:Y:S01]  /*2c40*/  DADD R2, R2, R10 ;  /* 0x0000000002027229 */ /* 0x000fe2000000000a */
[----:B------:R-:W3:Y:S07]  /*2c50*/  LDS.128 R8, [UR4+0x70] ;  /* 0x00007004ff087984 */ /* 0x000eee0008000c00 */
[----:B0-----:R-:W-:-:S08]  /*2c60*/  DADD R2, R2, R4 ;  /* 0x0000000002027229 */ /* 0x001fd00000000004 */
[----:B------:R-:W-:Y:S01]  /*2c70*/  DADD R2, R2, R6 ;  /* 0x0000000002027229 */ /* 0x000fe20000000006 */
[----:B------:R-:W0:Y:S07]  /*2c80*/  LDS.128 R4, [UR4+0x80] ;  /* 0x00008004ff047984 */ /* 0x000e2e0008000c00 */
[----:B--2---:R-:W-:-:S08]  /*2c90*/  DADD R2, R2, R12 ;  /* 0x0000000002027229 */ /* 0x004fd0000000000c */
[----:B------:R-:W-:Y:S01]  /*2ca0*/  DADD R2, R2, R14 ;  /* 0x0000000002027229 */ /* 0x000fe2000000000e */
[----:B------:R-:W2:Y:S07]  /*2cb0*/  LDS.128 R12, [UR4+0x90] ;  /* 0x00009004ff0c7984 */ /* 0x000eae0008000c00 */
[----:B---3--:R-:W-:-:S08]  /*2cc0*/  DADD R2, R2, R8 ;  /* 0x0000000002027229 */ /* 0x008fd00000000008 */
[----:B------:R-:W-:Y:S01]  /*2cd0*/  DADD R2, R2, R10 ;  /* 0x0000000002027229 */ /* 0x000fe2000000000a */
[----:B------:R-:W3:Y:S07]  /*2ce0*/  LDS.128 R8, [UR4+0xa0] ;  /* 0x0000a004ff087984 */ /* 0x000eee0008000c00 */
[----:B0-----:R-:W-:Y:S01]  /*2cf0*/  DADD R2, R2, R4 ;  /* 0x0000000002027229 */ /* 0x001fe20000000004 */
[----:B------:R-:W0:Y:S07]  /*2d00*/  LDS.64 R4, [UR4+0xb0] ;  /* 0x0000b004ff047984 */ /* 0x000e2e0008000a00 */
[----:B------:R-:W-:-:S08]  /*2d10*/  DADD R2, R2, R6 ;  /* 0x0000000002027229 */ /* 0x000fd00000000006 */
[----:B--2---:R-:W-:-:S08]  /*2d20*/  DADD R2, R2, R12 ;  /* 0x0000000002027229 */ /* 0x004fd0000000000c */
[----:B------:R-:W-:-:S08]  /*2d30*/  DADD R2, R2, R14 ;  /* 0x0000000002027229 */ /* 0x000fd0000000000e */
[----:B---3--:R-:W-:-:S08]  /*2d40*/  DADD R2, R2, R8 ;  /* 0x0000000002027229 */ /* 0x008fd00000000008 */
[----:B------:R-:W-:-:S08]  /*2d50*/  DADD R2, R2, R10 ;  /* 0x0000000002027229 */ /* 0x000fd0000000000a */
[----:B0-----:R-:W-:-:S11]  /*2d60*/  DADD R4, R2, R4 ;  /* 0x0000000002047229 */ /* 0x001fd60000000004 */
.L_x_256:
[----:B-1----:R-:W-:Y:S05]  /*2d70*/  BSYNC.RECONVERGENT B0 ;  /* 0x0000000000007941 */ /* 0x002fea0003800200 */
.L_x_240:
[----:B------:R-:W-:Y:S05]  /*2d80*/  @P0 EXIT ;  /* 0x000000000000094d */ /* 0x000fea0003800000 */
[----:B------:R-:W1:Y:S02]  /*2d90*/  LDCU.64 UR4, c[0x0][0x388] ;  /* 0x00007100ff0477ac */ /* 0x000e640008000a00 */
[----:B-1----:R-:W-:-:S06]  /*2da0*/  UIMAD.WIDE.U32 UR4, UR9, 0x8, UR4 ;  /* 0x00000008090478a5 */ /* 0x002fcc000f8e0004 */
[----:B--2---:R-:W-:Y:S02]  /*2db0*/  IMAD.U32 R2, RZ, RZ, UR4 ;  /* 0x00000004ff027e24 */ /* 0x004fe4000f8e00ff */
[----:B------:R-:W-:-:S05]  /*2dc0*/  IMAD.U32 R3, RZ, RZ, UR5 ;  /* 0x00000005ff037e24 */ /* 0x000fca000f8e00ff */
[----:B------:R-:W-:Y:S01]  /*2dd0*/  STG.E.64 desc[UR10][R2.64], R4 ;  /* 0x0000000402007986 */ /* 0x000fe2000c101b0a */
[----:B------:R-:W-:Y:S05]  /*2de0*/  EXIT ;  /* 0x000000000000794d */ /* 0x000fea0003800000 */
.L_x_270:
        /* <DEDUP_REMOVED lines=9> */
.L_x_357:


//--------------------- .text._ZN3cub18CUB_300001_SM_10006detail6reduce28DeviceReduceSingleTileKernelINS2_10policy_hubIdjN4cuda3std3__44plusIdEEE10Policy1000EN6thrust24THRUST_300001_SM_1000_NS6detail15normal_iteratorINSD_10device_ptrIdEEEEPdjS9_ddNS7_10__identityEEEvT0_T1_T2_T3_T4_T6_ --------------------------
	.section	.text._ZN3cub18CUB_300001_SM_10006detail6reduce28DeviceReduceSingleTileKernelINS2_10policy_hubIdjN4cuda3std3__44plusIdEEE10Policy1000EN6thrust24THRUST_300001_SM_1000_NS6detail15normal_iteratorINSD_10device_ptrIdEEEEPdjS9_ddNS7_10__identityEEEvT0_T1_T2_T3_T4_T6_,"ax",@progbits
	.align	128
        .global         _ZN3cub18CUB_300001_SM_10006detail6reduce28DeviceReduceSingleTileKernelINS2_10policy_hubIdjN4cuda3std3__44plusIdEEE10Policy1000EN6thrust24THRUST_300001_SM_1000_NS6detail15normal_iteratorINSD_10device_ptrIdEEEEPdjS9_ddNS7_10__identityEEEvT0_T1_T2_T3_T4_T6_
        .type           _ZN3cub18CUB_300001_SM_10006detail6reduce28DeviceReduceSingleTileKernelINS2_10policy_hubIdjN4cuda3std3__44plusIdEEE10Policy1000EN6thrust24THRUST_300001_SM_1000_NS6detail15normal_iteratorINSD_10device_ptrIdEEEEPdjS9_ddNS7_10__identityEEEvT0_T1_T2_T3_T4_T6_,@function
        .size           _ZN3cub18CUB_300001_SM_10006detail6reduce28DeviceReduceSingleTileKernelINS2_10policy_hubIdjN4cuda3std3__44plusIdEEE10Policy1000EN6thrust24THRUST_300001_SM_1000_NS6detail15normal_iteratorINSD_10device_ptrIdEEEEPdjS9_ddNS7_10__identityEEEvT0_T1_T2_T3_T4_T6_,(.L_x_358 - _ZN3cub18CUB_300001_SM_10006detail6reduce28DeviceReduceSingleTileKernelINS2_10policy_hubIdjN4cuda3std3__44plusIdEEE10Policy1000EN6thrust24THRUST_300001_SM_1000_NS6detail15normal_iteratorINSD_10device_ptrIdEEEEPdjS9_ddNS7_10__identityEEEvT0_T1_T2_T3_T4_T6_)
        .other          _ZN3cub18CUB_300001_SM_10006detail6reduce28DeviceReduceSingleTileKernelINS2_10policy_hubIdjN4cuda3std3__44plusIdEEE10Policy1000EN6thrust24THRUST_300001_SM_1000_NS6detail15normal_iteratorINSD_10device_ptrIdEEEEPdjS9_ddNS7_10__identityEEEvT0_T1_T2_T3_T4_T6_,@"STO_CUDA_ENTRY STV_DEFAULT"
_ZN3cub18CUB_300001_SM_10006detail6reduce28DeviceReduceSingleTileKernelINS2_10policy_hubIdjN4cuda3std3__44plusIdEEE10Policy1000EN6thrust24THRUST_300001_SM_1000_NS6detail15normal_iteratorINSD_10device_ptrIdEEEEPdjS9_ddNS7_10__identityEEEvT0_T1_T2_T3_T4_T6_:
.text._ZN3cub18CUB_300001_SM_10006detail6reduce28DeviceReduceSingleTileKernelINS2_10policy_hubIdjN4cuda3std3__44plusIdEEE10Policy1000EN6thrust24THRUST_300001_SM_1000_NS6detail15normal_iteratorINSD_10device_ptrIdEEEEPdjS9_ddNS7_10__identityEEEvT0_T1_T2_T3_T4_T6_:
        /* <DEDUP_REMOVED lines=13> */
.L_x_271:
        /* <DEDUP_REMOVED lines=13> */
.L_x_275:
[----:B------:R-:W-:Y:S05]  /*01a0*/  BSYNC.RECONVERGENT B1 ;  /* 0x0000000000017941 */ /* 0x000fea0003800200 */
.L_x_274:
        /* <DEDUP_REMOVED lines=18> */
.L_x_280:
        /* <DEDUP_REMOVED lines=38> */
.L_x_279:
[----:B------:R-:W-:Y:S05]  /*0530*/  BSYNC.RECONVERGENT B2 ;  /* 0x0000000000027941 */ /* 0x000fea0003800200 */
.L_x_278:
        /* <DEDUP_REMOVED lines=25> */
.L_x_282:
[----:B------:R-:W-:Y:S05]  /*06d0*/  BSYNC.RECONVERGENT B2 ;  /* 0x0000000000027941 */ /* 0x000fea0003800200 */
.L_x_281:
        /* <DEDUP_REMOVED lines=17> */
.L_x_284:
[----:B------:R-:W-:Y:S05]  /*07f0*/  BSYNC.RECONVERGENT B2 ;  /* 0x0000000000027941 */ /* 0x000fea0003800200 */
.L_x_283:
[----:B------:R-:W-:Y:S05]  /*0800*/  @!P1 BRA `(.L_x_277) ;  /* 0x0000000000389947 */ /* 0x000fea0003800000 */
[----:B------:R-:W0:Y:S01]  /*0810*/  LDC.64 R4, c[0x0][0x380] ;  /* 0x0000e000ff047b82 */ /* 0x000e220000000a00 */
[----:B------:R-:W-:Y:S02]  /*0820*/  IMAD.MOV R0, RZ, RZ, -R0 ;  /* 0x000000ffff007224 */ /* 0x000fe400078e0a00 */
[----:B0-----:R-:W-:-:S04]  /*0830*/  IMAD.WIDE.U32 R4, R41, 0x8, R4 ;  /* 0x0000000829047825 */ /* 0x001fc800078e0004 */
[----:B------:R-:W-:Y:S02]  /*0840*/  IMAD.MOV.U32 R6, RZ, RZ, R4 ;  /* 0x000000ffff067224 */ /* 0x000fe400078e0004 */
[----:B------:R-:W-:-:S07]  /*0850*/  IMAD.MOV.U32 R7, RZ, RZ, R5 ;  /* 0x000000ffff077224 */ /* 0x000fce00078e0005 */
.L_x_285:
[----:B------:R-:W-:Y:S02]  /*0860*/  IMAD.MOV.U32 R4, RZ, RZ, R6 ;  /* 0x000000ffff047224 */ /* 0x000fe400078e0006 */
[----:B------:R-:W-:-:S06]  /*0870*/  IMAD.MOV.U32 R5, RZ, RZ, R7 ;  /* 0x000000ffff057224 */ /* 0x000fcc00078e0007 */
[----:B------:R-:W2:Y:S01]  /*0880*/  LDG.E.64 R4, desc[UR6][R4.64] ;  /* 0x0000000604047981 */ /* 0x000ea2000c1e1b00 */
[----:B------:R-:W-:Y:S01]  /*0890*/  VIADD R0, R0, 0x1 ;  /* 0x0000000100007836 */ /* 0x000fe20000000000 */
[----:B------:R-:W-:-:S04]  /*08a0*/  IADD3 R6, P1, PT, R6, 0x1400, RZ ;  /* 0x0000140006067810 */ /* 0x000fc80007f3e0ff */
[----:B------:R-:W-:Y:S01]  /*08b0*/  ISETP.NE.AND P0, PT, R0, RZ, PT ;  /* 0x000000ff0000720c */ /* 0x000fe20003f05270 */
[----:B------:R-:W-:Y:S01]  /*08c0*/  IMAD.X R7, RZ, RZ, R7, P1 ;  /* 0x000000ffff077224 */ /* 0x000fe200008e0607 */
[----:B--2--5:R-:W-:-:S11]  /*08d0*/  DADD R36, R4, R36 ;  /* 0x0000000004247229 */ /* 0x024fd60000000024 */
[----:B------:R-:W-:Y:S05]  /*08e0*/  @P0 BRA `(.L_x_285) ;  /* 0xfffffffc00dc0947 */ /* 0x000fea000383ffff */
.L_x_277:
[----:B------:R-:W-:Y:S05]  /*08f0*/  BSYNC.RECONVERGENT B1 ;  /* 0x0000000000017941 */ /* 0x000fea0003800200 */
.L_x_276:
        /* <DEDUP_REMOVED lines=77> */
.L_x_286:
        /* <DEDUP_REMOVED lines=142> */
.L_x_273:
[----:B------:R-:W0:Y:S01]  /*16b0*/  S2R R0, SR_TID.X ;  /* 0x0000000000007919 */ /* 0x000e220000002100 */
[----:B------:R-:W1:Y:S02]  /*16c0*/  LDCU.64 UR4, c[0x0][0x380] ;  /* 0x00007000ff0477ac */ /* 0x000e640008000a00 */
[----:B-1----:R-:W-:Y:S02]  /*16d0*/  IMAD.U32 R6, RZ, RZ, UR4 ;  /* 0x00000004ff067e24 */ /* 0x002fe4000f8e00ff */
[----:B------:R-:W-:Y:S02]  /*16e0*/  IMAD.U32 R7, RZ, RZ, UR5 ;  /* 0x00000005ff077e24 */ /* 0x000fe4000f8e00ff */
[----:B0-----:R-:W-:-:S05]  /*16f0*/  IMAD.WIDE.U32 R20, R0, 0x8, R6 ;  /* 0x0000000800147825 */ /* 0x001fca00078e0006 */
        /* <DEDUP_REMOVED lines=8> */
[----:B------:R-:W-:Y:S01]  /*1780*/  VIADD R3, R2, 0xffffec00 ;  /* 0xffffec0002037836 */ /* 0x000fe20000000000 */
[----:B------:R-:W-:-:S04]  /*1790*/  UMOV UR4, 0x1400 ;  /* 0x0000140000047882 */ /* 0x000fc80000000000 */
[----:B------:R-:W-:Y:S01]  /*17a0*/  ISETP.GE.U32.AND P0, PT, R3, 0x1400, PT ;  /* 0x000014000300780c */ /* 0x000fe20003f06070 */
        /* <DEDUP_REMOVED lines=8> */
[----:B------:R-:W0:Y:S01]  /*1830*/  LDC R2, c[0x0][0x390] ;  /* 0x0000e400ff027b82 */ /* 0x000e220000000800 */
[----:B------:R-:W-:-:S07]  /*1840*/  UMOV UR4, 0x1400 ;  /* 0x0000140000047882 */ /* 0x000fce0000000000 */
[----:B------:R-:W1:Y:S02]  /*1850*/  LDC.64 R6, c[0x0][0x380] ;  /* 0x0000e000ff067b82 */ /* 0x000e640000000a00 */
.L_x_290:
        /* <DEDUP_REMOVED lines=10> */
[----:B--2---:R-:W-:-:S08]  /*1900*/  DADD R10, R10, R38 ;  /* 0x000000000a0a7229 */ /* 0x004fd00000000026 */
[----:B---3--:R-:W-:Y:S01]  /*1910*/  DADD R10, R12, R10 ;  /* 0x000000000c0a7229 */ /* 0x008fe2000000000a */
[----:B0-----:R-:W-:-:S05]  /*1920*/  VIADD R12, R2, -UR4 ;  /* 0x80000004020c7c36 */ /* 0x001fca0008000000 */
[----:B------:R-:W-:Y:S02]  /*1930*/  ISETP.GE.U32.AND P0, PT, R12, 0x1400, PT ;  /* 0x000014000c00780c */ /* 0x000fe40003f06070 */
[----:B----4-:R-:W-:-:S08]  /*1940*/  DADD R10, R14, R10 ;  /* 0x000000000e0a7229 */ /* 0x010fd0000000000a */
[----:B-----5:R-:W-:-:S08]  /*1950*/  DADD R10, R16, R10 ;  /* 0x00000000100a7229 */ /* 0x020fd0000000000a */
[----:B------:R-:W-:-:S08]  /*1960*/  DADD R10, R18, R10 ;  /* 0x00000000120a7229 */ /* 0x000fd0000000000a */
[----:B------:R-:W-:-:S08]  /*1970*/  DADD R10, R20, R10 ;  /* 0x00000000140a7229 */ /* 0x000fd0000000000a */
[----:B------:R-:W-:-:S08]  /*1980*/  DADD R10, R22, R10 ;  /* 0x00000000160a7229 */ /* 0x000fd0000000000a */
[----:B------:R-:W-:Y:S01]  /*1990*/  DADD R38, R4, R10 ;  /* 0x0000000004267229 */ /* 0x000fe2000000000a */
[----:B------:R-:W-:Y:S10]  /*19a0*/  @!P0 BRA `(.L_x_289) ;  /* 0x0000000800a48947 */ /* 0x000ff40003800000 */
[----:B------:R-:W-:-:S06]  /*19b0*/  UIADD3 UR4, UPT, UPT, UR4, 0x1400, URZ ;  /* 0x0000140004047890 */ /* 0x000fcc000fffe0ff */
[----:B------:R-:W-:-:S13]  /*19c0*/  ISETP.LT.U32.AND P0, PT, R3, UR4, PT ;  /* 0x0000000403007c0c */ /* 0x000fda000bf01070 */
[----:B------:R-:W-:Y:S05]  /*19d0*/  @!P0 BRA `(.L_x_290) ;  /* 0xfffffffc00a08947 */ /* 0x000fea000383ffff */
.L_x_288:
        /* <DEDUP_REMOVED lines=19> */
.L_x_295:
        /* <DEDUP_REMOVED lines=68> */
[----:B------:R-:W-:Y:S05]  /*1f50*/  BSYNC.RECONVERGENT B3 ;  /* 0x0000000000037941 */ /* 0x000fea0003800200 */
.L_x_294:
[----:B------:R-:W-:-:S07]  /*1f60*/  VIADD R2, R2, 0xffffec00 ;  /* 0xffffec0002027836 */ /* 0x000fce0000000000 */
.L_x_293:
[----:B------:R-:W-:Y:S05]  /*1f70*/  BSYNC.RECONVERGENT B2 ;  /* 0x0000000000027941 */ /* 0x000fea0003800200 */
.L_x_292:
        /* <DEDUP_REMOVED lines=40> */
.L_x_297:
[----:B------:R-:W-:Y:S05]  /*2200*/  BSYNC.RECONVERGENT B2 ;  /* 0x0000000000027941 */ /* 0x000fea0003800200 */
.L_x_296:
        /* <DEDUP_REMOVED lines=23> */
.L_x_299:
[----:B------:R-:W-:Y:S05]  /*2380*/  BSYNC.RECONVERGENT B2 ;  /* 0x0000000000027941 */ /* 0x000fea0003800200 */
.L_x_298:
[----:B------:R-:W-:Y:S05]  /*2390*/  @!P1 BRA `(.L_x_291) ;  /* 0x0000000000249947 */ /* 0x000fea0003800000 */
[----:B------:R-:W-:Y:S02]  /*23a0*/  VIADD R5, R2, UR4 ;  /* 0x0000000402057c36 */ /* 0x000fe40008000000 */
[----:B------:R-:W-:-:S07]  /*23b0*/  IMAD.MOV R4, RZ, RZ, -R3 ;  /* 0x000000ffff047224 */ /* 0x000fce00078e0a03 */
.L_x_300:
[----:B------:R-:W-:-:S06]  /*23c0*/  IMAD.WIDE.U32 R2, R5, 0x8, R6 ;  /* 0x0000000805027825 */ /* 0x000fcc00078e0006 */
[----:B------:R-:W2:Y:S01]  /*23d0*/  LDG.E.64 R2, desc[UR6][R2.64] ;  /* 0x0000000602027981 */ /* 0x000ea2000c1e1b00 */
[----:B------:R-:W-:Y:S02]  /*23e0*/  VIADD R4, R4, 0x1 ;  /* 0x0000000104047836 */ /* 0x000fe40000000000 */
[----:B------:R-:W-:-:S03]  /*23f0*/  VIADD R5, R5, 0x280 ;  /* 0x0000028005057836 */ /* 0x000fc60000000000 */
[----:B------:R-:W-:Y:S01]  /*2400*/  ISETP.NE.AND P0, PT, R4, RZ, PT ;  /* 0x000000ff0400720c */ /* 0x000fe20003f05270 */
[----:B--2---:R-:W-:-:S12]  /*2410*/  DADD R38, R2, R38 ;  /* 0x0000000002267229 */ /* 0x004fd80000000026 */
[----:B------:R-:W-:Y:S05]  /*2420*/  @P0 BRA `(.L_x_300) ;  /* 0xfffffffc00e40947 */ /* 0x000fea000383ffff */
.L_x_291:
[----:B------:R-:W-:Y:S05]  /*2430*/  BSYNC.RECONVERGENT B1 ;  /* 0x0000000000017941 */ /* 0x000fea0003800200 */
.L_x_289:
        /* <DEDUP_REMOVED lines=74> */
.L_x_287:
[----:B------:R-:W-:Y:S05]  /*28e0*/  BSYNC.RECONVERGENT B0 ;  /* 0x0000000000007941 */ /* 0x000fea0003800200 */
.L_x_272:
[----:B------:R-:W-:Y:S05]  /*28f0*/  @P0 EXIT ;  /* 0x000000000000094d */ /* 0x000fea0003800000 */
[----:B------:R-:W0:Y:S01]  /*2900*/  LDCU.64 UR4, c[0x0][0x398] ;  /* 0x00007300ff0477ac */ /* 0x000e220008000a00 */
[----:B--2---:R-:W2:Y:S01]  /*2910*/  LDC.64 R2, c[0x0][0x388] ;  /* 0x0000e200ff027b82 */ /* 0x004ea20000000a00 */
[----:B0-----:R-:W-:-:S07]  /*2920*/  DADD R8, R8, UR4 ;  /* 0x0000000408087e29 */ /* 0x001fce0008000000 */
[----:B--2---:R-:W-:Y:S01]  /*2930*/  STG.E.64 desc[UR6][R2.64], R8 ;  /* 0x0000000802007986 */ /* 0x004fe2000c101b06 */
[----:B------:R-:W-:Y:S05]  /*2940*/  EXIT ;  /* 0x000000000000794d */ /* 0x000fea0003800000 */
.L_x_301:
        /* <DEDUP_REMOVED lines=11> */
.L_x_358:


//--------------------- .text._ZN3cub18CUB_300001_SM_10006detail9transform16transform_kernelINS2_10policy_hubILb1EN4cuda3std3__45tupleIJN6thrust24THRUST_300001_SM_1000_NS6detail15normal_iteratorINSA_10device_ptrIdEEEEEEEE10policy1000El6squareSF_JPdEEEvT0_iT1_T2_DpNS2_10kernel_argIT3_EE --------------------------
	.section	.text._ZN3cub18CUB_300001_SM_10006detail9transform16transform_kernelINS2_10policy_hubILb1EN4cuda3std3__45tupleIJN6thrust24THRUST_300001_SM_1000_NS6detail15normal_iteratorINSA_10device_ptrIdEEEEEEEE10policy1000El6squareSF_JPdEEEvT0_iT1_T2_DpNS2_10kernel_argIT3_EE,"ax",@progbits
	.align	128
        .global         _ZN3cub18CUB_300001_SM_10006detail9transform16transform_kernelINS2_10policy_hubILb1EN4cuda3std3__45tupleIJN6thrust24THRUST_300001_SM_1000_NS6detail15normal_iteratorINSA_10device_ptrIdEEEEEEEE10policy1000El6squareSF_JPdEEEvT0_iT1_T2_DpNS2_10kernel_argIT3_EE
        .type           _ZN3cub18CUB_300001_SM_10006detail9transform16transform_kernelINS2_10policy_hubILb1EN4cuda3std3__45tupleIJN6thrust24THRUST_300001_SM_1000_NS6detail15normal_iteratorINSA_10device_ptrIdEEEEEEEE10policy1000El6squareSF_JPdEEEvT0_iT1_T2_DpNS2_10kernel_argIT3_EE,@function
        .size           _ZN3cub18CUB_300001_SM_10006detail9transform16transform_kernelINS2_10policy_hubILb1EN4cuda3std3__45tupleIJN6thrust24THRUST_300001_SM_1000_NS6detail15normal_iteratorINSA_10device_ptrIdEEEEEEEE10policy1000El6squareSF_JPdEEEvT0_iT1_T2_DpNS2_10kernel_argIT3_EE,(.L_x_359 - _ZN3cub18CUB_300001_SM_10006detail9transform16transform_kernelINS2_10policy_hubILb1EN4cuda3std3__45tupleIJN6thrust24THRUST_300001_SM_1000_NS6detail15normal_iteratorINSA_10device_ptrIdEEEEEEEE10policy1000El6squareSF_JPdEEEvT0_iT1_T2_DpNS2_10kernel_argIT3_EE)
        .other          _ZN3cub18CUB_300001_SM_10006detail9transform16transform_kernelINS2_10policy_hubILb1EN4cuda3std3__45tupleIJN6thrust24THRUST_300001_SM_1000_NS6detail15normal_iteratorINSA_10device_ptrIdEEEEEEEE10policy1000El6squareSF_JPdEEEvT0_iT1_T2_DpNS2_10kernel_argIT3_EE,@"STO_CUDA_ENTRY STV_DEFAULT"
_ZN3cub18CUB_300001_SM_10006detail9transform16transform_kernelINS2_10policy_hubILb1EN4cuda3std3__45tupleIJN6thrust24THRUST_300001_SM_1000_NS6detail15normal_iteratorINSA_10device_ptrIdEEEEEEEE10policy1000El6squareSF_JPdEEEvT0_iT1_T2_DpNS2_10kernel_argIT3_EE:
.text._ZN3cub18CUB_300001_SM_10006detail9transform16transform_kernelINS2_10policy_hubILb1EN4cuda3std3__45tupleIJN6thrust24THRUST_300001_SM_1000_NS6detail15normal_iteratorINSA_10device_ptrIdEEEEEEEE10policy1000El6squareSF_JPdEEEvT0_iT1_T2_DpNS2_10kernel_argIT3_EE:
[----:B------:R-:W-:Y:S08]  /*0000*/  LDC R1, c[0x0][0x37c] ;  /* 0x0000df00ff017b82 */ /* 0x000ff00000000800 */
[----:B------:R-:W0:Y:S01]  /*0010*/  LDC R0, c[0x0][0x388] ;  /* 0x0000e200ff007b82 */ /* 0x000e220000000800 */
[----:B------:R-:W1:Y:S01]  /*0020*/  LDCU.64 UR6, c[0x0][0x380] ;  /* 0x00007000ff0677ac */ /* 0x000e620008000a00 */
[----:B------:R-:W2:Y:S01]  /*0030*/  S2R R7, SR_TID.X ;  /* 0x0000000000077919 */ /* 0x000ea20000002100 */
[----:B------:R-:W-:Y:S05]  /*0040*/  BSSY.RECONVERGENT B0, `(.L_x_302) ;  /* 0x000001a000007945 */ /* 0x000fea0003800200 */
[----:B------:R-:W3:Y:S01]  /*0050*/  S2UR UR4, SR_CTAID.X ;  /* 0x00000000000479c3 */ /* 0x000ee20000002500 */
[----:B0-----:R-:W-:-:S05]  /*0060*/  IMAD.SHL.U32 R5, R0, 0x80, RZ ;  /* 0x0000008000057824 */ /* 0x001fca00078e00ff */
[----:B------:R-:W-:Y:S01]  /*0070*/  SHF.R.S32.HI R4, RZ, 0x1f, R5 ;  /* 0x0000001fff047819 */ /* 0x000fe20000011405 */
[----:B---3--:R-:W-:-:S04]  /*0080*/  IMAD.WIDE.U32 R2, R5, UR4, RZ ;  /* 0x0000000405027c25 */ /* 0x008fc8000f8e00ff */
[----:B------:R-:W-:Y:S01]  /*0090*/  IMAD R13, R4, UR4, RZ ;  /* 0x00000004040d7c24 */ /* 0x000fe2000f8e02ff */
[----:B-1----:R-:W-:Y:S01]  /*00a0*/  IADD3 R6, P1, PT, -R2, UR6, RZ ;  /* 0x0000000602067c10 */ /* 0x002fe2000ff3e1ff */
[----:B--2---:R-:W-:Y:S02]  /*00b0*/  IMAD.SHL.U32 R11, R7, 0x80, RZ ;  /* 0x00000080070b7824 */ /* 0x004fe400078e00ff */
[----:B------:R-:W-:Y:S01]  /*00c0*/  IMAD.IADD R13, R3, 0x1, R13 ;  /* 0x00000001030d7824 */ /* 0x000fe200078e020d */
[----:B------:R-:W-:-:S04]  /*00d0*/  ISETP.LT.U32.AND P0, PT, R6, R5, PT ;  /* 0x000000050600720c */ /* 0x000fc80003f01070 */
[----:B------:R-:W-:-:S04]  /*00e0*/  IADD3.X R9, PT, PT, ~R13, UR7, RZ, P1, !PT ;  /* 0x000000070d097c10 */ /* 0x000fc80008ffe5ff */
[----:B------:R-:W-:-:S04]  /*00f0*/  ISETP.LT.AND.EX P0, PT, R9, R4, PT, P0 ;  /* 0x000000040900720c */ /* 0x000fc80003f01300 */
[----:B------:R-:W-:-:S05]  /*0100*/  SEL R6, R6, R5, P0 ;  /* 0x0000000506067207 */ /* 0x000fca0000000000 */
[----:B------:R-:W-:-:S05]  /*0110*/  IMAD.SHL.U32 R4, R6, 0x8, RZ ;  /* 0x0000000806047824 */ /* 0x000fca00078e00ff */
[----:B------:R-:W-:-:S13]  /*0120*/  ISETP.GE.AND P0, PT, R11, R4, PT ;  /* 0x000000040b00720c */ /* 0x000fda0003f06270 */
[----:B------:R-:W-:Y:S05]  /*0130*/  @P0 BRA `(.L_x_303) ;  /* 0x0000000000280947 */ /* 0x000fea0003800000 */
[----:B------:R-:W0:Y:S02]  /*0140*/  LDC.64 R8, c[0x0][0x398] ;  /* 0x0000e600ff087b82 */ /* 0x000e240000000a00 */
[----:B0-----:R-:W-:-:S04]  /*0150*/  LEA R8, P0, R2, R8, 0x3 ;  /* 0x0000000802087211 */ /* 0x001fc800078018ff */
[----:B------:R-:W-:-:S03]  /*0160*/  LEA.HI.X R9, R2, R9, R13, 0x3, P0 ;  /* 0x0000000902097211 */ /* 0x000fc600000f1c0d */
[----:B------:R-:W-:-:S07]  /*0170*/  IMAD.WIDE.U32 R8, R7, 0x80, R8 ;  /* 0x0000008007087825 */ /* 0x000fce00078e0008 */
.L_x_304:
[----:B------:R-:W-:Y:S01]  /*0180*/  VIADD R11, R11, 0x4000 ;  /* 0x000040000b0b7836 */ /* 0x000fe20000000000 */
[----:B------:R0:W-:Y:S04]  /*0190*/  CCTL.E.PF2 [R8] ;  /* 0x000000000800798f */ /* 0x0001e80000800100 */
[----:B------:R-:W-:Y:S02]  /*01a0*/  ISETP.GE.AND P0, PT, R11, R4, PT ;  /* 0x000000040b00720c */ /* 0x000fe40003f06270 */
[----:B0-----:R-:W-:-:S05]  /*01b0*/  IADD3 R8, P1, PT, R8, 0x4000, RZ ;  /* 0x0000400008087810 */ /* 0x001fca0007f3e0ff */
[----:B------:R-:W-:-:S06]  /*01c0*/  IMAD.X R9, RZ, RZ, R9, P1 ;  /* 0x000000ffff097224 */ /* 0x000fcc00008e0609 */
[----:B------:R-:W-:Y:S05]  /*01d0*/  @!P0 BRA `(.L_x_304) ;  /* 0xfffffffc00e88947 */ /* 0x000fea000383ffff */
.L_x_303:
[----:B------:R-:W-:Y:S05]  /*01e0*/  BSYNC.RECONVERGENT B0 ;  /* 0x0000000000007941 */ /* 0x000fea0003800200 */
.L_x_302:
[----:B------:R-:W0:Y:S01]  /*01f0*/  LDCU.128 UR8, c[0x0][0x390] ;  /* 0x00007200ff0877ac */ /* 0x000e220008000c00 */
[----:B------:R-:W-:Y:S02]  /*0200*/  ISETP.NE.AND P0, PT, R5, R6, PT ;  /* 0x000000060500720c */ /* 0x000fe40003f05270 */
[C---:B------:R-:W-:Y:S01]  /*0210*/  SHF.L.U32 R3, R2.reuse, 0x3, RZ ;  /* 0x0000000302037819 */ /* 0x040fe200000006ff */
[----:B------:R-:W1:Y:S01]  /*0220*/  LDCU.64 UR4, c[0x0][0x358] ;  /* 0x00006b00ff0477ac */ /* 0x000e620008000a00 */
[----:B------:R-:W-:Y:S02]  /*0230*/  SHF.L.U64.HI R8, R2, 0x3, R13 ;  /* 0x0000000302087819 */ /* 0x000fe4000001020d */
[C---:B0-----:R-:W-:Y:S02]  /*0240*/  IADD3 R4, P1, PT, R3.reuse, UR10, RZ ;  /* 0x0000000a03047c10 */ /* 0x041fe4000ff3e0ff */
[----:B------:R-:W-:Y:S02]  /*0250*/  IADD3 R2, P2, PT, R3, UR8, RZ ;  /* 0x0000000803027c10 */ /* 0x000fe4000ff5e0ff */
[----:B------:R-:W-:-:S02]  /*0260*/  IADD3.X R5, PT, PT, R8, UR11, RZ, P1, !PT ;  /* 0x0000000b08057c10 */ /* 0x000fc40008ffe4ff */
[----:B------:R-:W-:Y:S01]  /*0270*/  IADD3.X R3, PT, PT, R8, UR9, RZ, P2, !PT ;  /* 0x0000000908037c10 */ /* 0x000fe200097fe4ff */
[----:B-1----:R-:W-:Y:S08]  /*0280*/  @!P0 BRA `(.L_x_305) ;  /* 0x0000000800ec8947 */ /* 0x002ff00003800000 */
[----:B------:R-:W-:-:S13]  /*0290*/  ISETP.GE.AND P0, PT, R0, 0x1, PT ;  /* 0x000000010000780c */ /* 0x000fda0003f06270 */
[----:B------:R-:W-:Y:S05]  /*02a0*/  @!P0 EXIT ;  /* 0x000000000000894d */ /* 0x000fea0003800000 */
[C---:B------:R-:W-:Y:S01]  /*02b0*/  ISETP.GE.U32.AND P0, PT, R0.reuse, 0x8, PT ;  /* 0x000000080000780c */ /* 0x040fe20003f06070 */
[----:B------:R-:W-:Y:S01]  /*02c0*/  IMAD.MOV.U32 R10, RZ, RZ, RZ ;  /* 0x000000ffff0a7224 */ /* 0x000fe200078e00ff */
[----:B------:R-:W-:-:S11]  /*02d0*/  LOP3.LUT R16, R0, 0x7, RZ, 0xc0, !PT ;  /* 0x0000000700107812 */ /* 0x000fd600078ec0ff */
[----:B------:R-:W-:Y:S05]  /*02e0*/  @!P0 BRA `(.L_x_306) ;  /* 0x0000000400cc8947 */ /* 0x000fea0003800000 */
[----:B------:R-:W-:-:S13]  /*02f0*/  ISETP.GE.AND P1, PT, R7, R6, PT ;  /* 0x000000060700720c */ /* 0x000fda0003f26270 */
[----:B------:R-:W-:-:S06]  /*0300*/  @!P1 IMAD.WIDE.U32 R10, R7, 0x8, R4 ;  /* 0x00000008070a9825 */ /* 0x000fcc00078e0004 */
[----:B------:R-:W2:Y:S01]  /*0310*/  @!P1 LDG.E.64 R10, desc[UR4][R10.64] ;  /* 0x000000040a0a9981 */ /* 0x000ea2000c1e1b00 */
[C---:B------:R-:W-:Y:S02]  /*0320*/  VIADD R17, R7.reuse, 0x80 ;  /* 0x0000008007117836 */ /* 0x040fe40000000000 */
[----:B------:R-:W-:-:S03]  /*0330*/  @!P1 IMAD.WIDE.U32 R14, R7, 0x8, R2 ;  /* 0x00000008070e9825 */ /* 0x000fc600078e0002 */
[C---:B------:R-:W-:Y:S01]  /*0340*/  ISETP.GE.AND P0, PT, R17.reuse, R6, PT ;  /* 0x000000061100720c */ /* 0x040fe20003f06270 */
[----:B------:R-:W-:Y:S01]  /*0350*/  IMAD.WIDE R8, R17, 0x8, R4 ;  /* 0x0000000811087825 */ /* 0x000fe200078e0204 */
[----:B--2---:R-:W-:-:S07]  /*0360*/  @!P1 DMUL R12, R10, R10 ;  /* 0x0000000a0a0c9228 */ /* 0x004fce0000000000 */
[----:B------:R0:W-:Y:S04]  /*0370*/  @!P1 STG.E.64 desc[UR4][R14.64], R12 ;  /* 0x0000000c0e009986 */ /* 0x0001e8000c101b04 */
[----:B------:R-:W2:Y:S01]  /*0380*/  @!P0 LDG.E.64 R18, desc[UR4][R8.64] ;  /* 0x0000000408128981 */ /* 0x000ea2000c1e1b00 */
[C---:B------:R-:W-:Y:S01]  /*0390*/  VIADD R21, R7.reuse, 0x100 ;  /* 0x0000010007157836 */ /* 0x040fe20000000000 */
[C---:B------:R-:W-:Y:S01]  /*03a0*/  IADD3 R11, PT, PT, R7.reuse, 0x280, RZ ;  /* 0x00000280070b7810 */ /* 0x040fe20007ffe0ff */
[C---:B------:R-:W-:Y:S01]  /*03b0*/  VIADD R23, R7.reuse, 0x180 ;  /* 0x0000018007177836 */ /* 0x040fe20000000000 */
[----:B------:R-:W-:Y:S01]  /*03c0*/  LOP3.LUT R10, R0, 0x7ffffff8, RZ, 0xc0, !PT ;  /* 0x7ffffff8000a7812 */ /* 0x000fe200078ec0ff */
[----:B------:R-:W-:Y:S01]  /*03d0*/  VIADD R25, R7, 0x200 ;  /* 0x0000020007197836 */ /* 0x000fe20000000000 */
[-C--:B------:R-:W-:Y:S01]  /*03e0*/  ISETP.GE.AND P6, PT, R21, R6.reuse, PT ;  /* 0x000000061500720c */ /* 0x080fe20003fc6270 */
[----:B------:R-:W-:Y:S01]  /*03f0*/  VIADD R21, R7, 0x300 ;  /* 0x0000030007157836 */ /* 0x000fe20000000000 */
[----:B------:R-:W-:Y:S01]  /*0400*/  BSSY.RECONVERGENT B0, `(.L_x_307) ;  /* 0x000000f000007945 */ /* 0x000fe20003800200 */
[-C--:B------:R-:W-:Y:S01]  /*0410*/  ISETP.GE.AND P5, PT, R23, R6.reuse, PT ;  /* 0x000000061700720c */ /* 0x080fe20003fa6270 */
[----:B0-----:R-:W-:Y:S01]  /*0420*/  IMAD.WIDE R12, R17, 0x8, R2 ;  /* 0x00000008110c7825 */ /* 0x001fe200078e0202 */
[----:B------:R-:W-:-:S02]  /*0430*/  ISETP.GE.AND P4, PT, R25, R6, PT ;  /* 0x000000061900720c */ /* 0x000fc40003f86270 */
[-C--:B------:R-:W-:Y:S01]  /*0440*/  ISETP.GE.AND P3, PT, R11, R6.reuse, PT ;  /* 0x000000060b00720c */ /* 0x080fe20003f66270 */
[----:B------:R-:W-:Y:S01]  /*0450*/  VIADD R15, R7, 0x380 ;  /* 0x00000380070f7836 */ /* 0x000fe20000000000 */
[----:B------:R-:W-:-:S04]  /*0460*/  ISETP.GE.AND P2, PT, R21, R6, PT ;  /* 0x000000061500720c */ /* 0x000fc80003f46270 */
[----:B------:R-:W-:Y:S01]  /*0470*/  ISETP.GE.AND P1, PT, R15, R6, PT ;  /* 0x000000060f00720c */ /* 0x000fe20003f26270 */
[----:B--2---:R-:W-:-:S07]  /*0480*/  @!P0 DMUL R18, R18, R18 ;  /* 0x0000001212128228 */ /* 0x004fce0000000000 */
[----:B------:R0:W-:Y:S01]  /*0490*/  @!P0 STG.E.64 desc[UR4][R12.64], R18 ;  /* 0x000000120c008986 */ /* 0x0001e2000c101b04 */
[----:B------:R-:W-:Y:S01]  /*04a0*/  ISETP.NE.AND P0, PT, R10, 0x8, PT ;  /* 0x000000080a00780c */ /* 0x000fe20003f05270 */
[----:B------:R-:W-:-:S12]  /*04b0*/  @P6 BRA `(.L_x_308) ;  /* 0x00000000000c6947 */ /* 0x000fd80003800000 */
[----:B------:R-:W2:Y:S02]  /*04c0*/  LDG.E.64 R14, desc[UR4][R8.64+0x400] ;  /* 0x00040004080e7981 */ /* 0x000ea4000c1e1b00 */
[----:B--2---:R-:W-:-:S07]  /*04d0*/  DMUL R14, R14, R14 ;  /* 0x0000000e0e0e7228 */ /* 0x004fce0000000000 */
[----:B------:R1:W-:Y:S04]  /*04e0*/  STG.E.64 desc[UR4][R12.64+0x400], R14 ;  /* 0x0004000e0c007986 */ /* 0x0003e8000c101b04 */
.L_x_308:
[----:B------:R-:W-:Y:S05]  /*04f0*/  BSYNC.RECONVERGENT B0 ;  /* 0x0000000000007941 */ /* 0x000fea0003800200 */
.L_x_307:
[----:B------:R-:W-:Y:S04]  /*0500*/  BSSY.RECONVERGENT B0, `(.L_x_309) ;  /* 0x0000005000007945 */ /* 0x000fe80003800200 */
[----:B------:R-:W-:Y:S05]  /*0510*/  @P5 BRA `(.L_x_310) ;  /* 0x00000000000c5947 */ /* 0x000fea0003800000 */
[----:B-1----:R-:W2:Y:S02]  /*0520*/  LDG.E.64 R14, desc[UR4][R8.64+0x800] ;  /* 0x00080004080e7981 */ /* 0x002ea4000c1e1b00 */
[----:B--2---:R-:W-:-:S07]  /*0530*/  DMUL R14, R14, R14 ;  /* 0x0000000e0e0e7228 */ /* 0x004fce0000000000 */
[----:B------:R2:W-:Y:S04]  /*0540*/  STG.E.64 desc[UR4][R12.64+0x800], R14 ;  /* 0x0008000e0c007986 */ /* 0x0005e8000c101b04 */
.L_x_310:
[----:B------:R-:W-:Y:S05]  /*0550*/  BSYNC.RECONVERGENT B0 ;  /* 0x0000000000007941 */ /* 0x000fea0003800200 */
.L_x_309:
[----:B------:R-:W-:Y:S04]  /*0560*/  BSSY.RECONVERGENT B0, `(.L_x_311) ;  /* 0x0000005000007945 */ /* 0x000fe80003800200 */
[----:B------:R-:W-:Y:S05]  /*0570*/  @P4 BRA `(.L_x_312) ;  /* 0x00000000000c4947 */ /* 0x000fea0003800000 */
[----:B-12---:R-:W2:Y:S02]  /*0580*/  LDG.E.64 R14, desc[UR4][R8.64+0xc00] ;  /* 0x000c0004080e7981 */ /* 0x006ea4000c1e1b00 */
[----:B--2---:R-:W-:-:S07]  /*0590*/  DMUL R14, R14, R14 ;  /* 0x0000000e0e0e7228 */ /* 0x004fce0000000000 */
[----:B------:R3:W-:Y:S04]  /*05a0*/  STG.E.64 desc[UR4][R12.64+0xc00], R14 ;  /* 0x000c000e0c007986 */ /* 0x0007e8000c101b04 */
.L_x_312:
[----:B------:R-:W-:Y:S05]  /*05b0*/  BSYNC.RECONVERGENT B0 ;  /* 0x0000000000007941 */ /* 0x000fea0003800200 */
.L_x_311:
[----:B------:R-:W-:Y:S04]  /*05c0*/  BSSY.RECONVERGENT B0, `(.L_x_313) ;  /* 0x0000005000007945 */ /* 0x000fe80003800200 */
[----:B------:R-:W-:Y:S05]  /*05d0*/  @P3 BRA `(.L_x_314) ;  /* 0x00000000000c3947 */ /* 0x000fea0003800000 */
[----:B-123--:R-:W2:Y:S02]  /*05e0*/  LDG.E.64 R14, desc[UR4][R8.64+0x1000] ;  /* 0x00100004080e7981 */ /* 0x00eea4000c1e1b00 */
[----:B--2---:R-:W-:-:S07]  /*05f0*/  DMUL R14, R14, R14 ;  /* 0x0000000e0e0e7228 */ /* 0x004fce0000000000 */
[----:B------:R4:W-:Y:S04]  /*0600*/  STG.E.64 desc[UR4][R12.64+0x1000], R14 ;  /* 0x0010000e0c007986 */ /* 0x0009e8000c101b04 */
.L_x_314:
[----:B------:R-:W-:Y:S05]  /*0610*/  BSYNC.RECONVERGENT B0 ;  /* 0x0000000000007941 */ /* 0x000fea0003800200 */
.L_x_313:
[----:B------:R-:W-:Y:S04]  /*0620*/  BSSY.RECONVERGENT B0, `(.L_x_315) ;  /* 0x0000005000007945 */ /* 0x000fe80003800200 */
[----:B------:R-:W-:Y:S05]  /*0630*/  @P2 BRA `(.L_x_316) ;  /* 0x00000000000c2947 */ /* 0x000fea0003800000 */
[----:B-1234-:R-:W2:Y:S02]  /*0640*/  LDG.E.64 R14, desc[UR4][R8.64+0x1400] ;  /* 0x00140004080e7981 */ /* 0x01eea4000c1e1b00 */
[----:B--2---:R-:W-:-:S07]  /*0650*/  DMUL R14, R14, R14 ;  /* 0x0000000e0e0e7228 */ /* 0x004fce0000000000 */
[----:B------:R1:W-:Y:S04]  /*0660*/  STG.E.64 desc[UR4][R12.64+0x1400], R14 ;  /* 0x0014000e0c007986 */ /* 0x0003e8000c101b04 */
.L_x_316:
[----:B------:R-:W-:Y:S05]  /*0670*/  BSYNC.RECONVERGENT B0 ;  /* 0x0000000000007941 */ /* 0x000fea0003800200 */
.L_x_315:
[----:B------:R-:W-:Y:S04]  /*0680*/  BSSY.RECONVERGENT B0, `(.L_x_317) ;  /* 0x0000005000007945 */ /* 0x000fe80003800200 */
[----:B------:R-:W-:Y:S05]  /*0690*/  @P1 BRA `(.L_x_318) ;  /* 0x00000000000c1947 */ /* 0x000fea0003800000 */
[----:B------:R-:W1:Y:S02]  /*06a0*/  LDG.E.64 R8, desc[UR4][R8.64+0x1800] ;  /* 0x0018000408087981 */ /* 0x000e64000c1e1b00 */
[----:B-1234-:R-:W-:-:S07]  /*06b0*/  DMUL R14, R8, R8 ;  /* 0x00000008080e7228 */ /* 0x01efce0000000000 */
[----:B------:R1:W-:Y:S04]  /*06c0*/  STG.E.64 desc[UR4][R12.64+0x1800], R14 ;  /* 0x0018000e0c007986 */ /* 0x0003e8000c101b04 */
.L_x_318:
[----:B------:R-:W-:Y:S05]  /*06d0*/  BSYNC.RECONVERGENT B0 ;  /* 0x0000000000007941 */ /* 0x000fea0003800200 */
.L_x_317:
[----:B------:R-:W-:Y:S05]  /*06e0*/  @!P0 BRA `(.L_x_306) ;  /* 0x0000000000cc8947 */ /* 0x000fea0003800000 */
[----:B------:R-:W-:-:S07]  /*06f0*/  IMAD.MOV.U32 R0, RZ, RZ, 0x8 ;  /* 0x00000008ff007424 */ /* 0x000fce00078e00ff */
.L_x_321:
[----:B------:R-:W-:-:S05]  /*0700*/  IMAD R11, R0, 0x80, R7 ;  /* 0x00000080000b7824 */ /* 0x000fca00078e0207 */
[----:B------:R-:W-:-:S13]  /*0710*/  ISETP.GE.AND P0, PT, R11, R6, PT ;  /* 0x000000060b00720c */ /* 0x000fda0003f06270 */
[----:B01234-:R-:W-:-:S06]  /*0720*/  @!P0 IMAD.WIDE.U32 R14, R11, 0x8, R4 ;  /* 0x000000080b0e8825 */ /* 0x01ffcc00078e0004 */
[----:B------:R-:W2:Y:S01]  /*0730*/  @!P0 LDG.E.64 R14, desc[UR4][R14.64] ;  /* 0x000000040e0e8981 */ /* 0x000ea2000c1e1b00 */
[C---:B0-----:R-:W-:Y:S02]  /*0740*/  VIADD R19, R11.reuse, 0x80 ;  /* 0x000000800b137836 */ /* 0x041fe40000000000 */
[----:B------:R-:W-:-:S03]  /*0750*/  @!P0 IMAD.WIDE.U32 R24, R11, 0x8, R2 ;  /* 0x000000080b188825 */ /* 0x000fc600078e0002 */
[C---:B------:R-:W-:Y:S01]  /*0760*/  ISETP.GE.AND P1, PT, R19.reuse, R6, PT ;  /* 0x000000061300720c */ /* 0x040fe20003f26270 */
[----:B------:R-:W-:Y:S01]  /*0770*/  IMAD.WIDE R12, R19, 0x8, R4 ;  /* 0x00000008130c7825 */ /* 0x000fe200078e0204 */
[----:B--2---:R-:W-:-:S07]  /*0780*/  @!P0 DMUL R22, R14, R14 ;  /* 0x0000000e0e168228 */ /* 0x004fce0000000000 */
[----:B------:R0:W-:Y:S04]  /*0790*/  @!P0 STG.E.64 desc[UR4][R24.64], R22 ;  /* 0x0000001618008986 */ /* 0x0001e8000c101b04 */
[----:B------:R-:W2:Y:S01]  /*07a0*/  @!P1 LDG.E.64 R8, desc[UR4][R12.64] ;  /* 0x000000040c089981 */ /* 0x000ea2000c1e1b00 */
[----:B------:R-:W-:-:S04]  /*07b0*/  IADD3 R17, PT, PT, R11, 0x100, RZ ;  /* 0x000001000b117810 */ /* 0x000fc80007ffe0ff */
[----:B------:R-:W-:Y:S01]  /*07c0*/  ISETP.GE.AND P0, PT, R17, R6, PT ;  /* 0x000000061100720c */ /* 0x000fe20003f06270 */
[----:B--2---:R-:W-:Y:S01]  /*07d0*/  @!P1 DMUL R20, R8, R8 ;  /* 0x0000000808149228 */ /* 0x004fe20000000000 */
[----:B------:R-:W-:-:S06]  /*07e0*/  IMAD.WIDE R8, R19, 0x8, R2 ;  /* 0x0000000813087825 */ /* 0x000fcc00078e0202 */
[----:B------:R1:W-:Y:S05]  /*07f0*/  @!P1 STG.E.64 desc[UR4][R8.64], R20 ;  /* 0x0000001408009986 */ /* 0x0003ea000c101b04 */
[----:B------:R-:W2:Y:S01]  /*0800*/  @!P0 LDG.E.64 R14, desc[UR4][R12.64+0x400] ;  /* 0x000400040c0e8981 */ /* 0x000ea2000c1e1b00 */
[----:B------:R-:W-:-:S05]  /*0810*/  VIADD R17, R11, 0x180 ;  /* 0x000001800b117836 */ /* 0x000fca0000000000 */
[----:B------:R-:W-:Y:S01]  /*0820*/  ISETP.GE.AND P1, PT, R17, R6, PT ;  /* 0x000000061100720c */ /* 0x000fe20003f26270 */
[----:B--2---:R-:W-:-:S07]  /*0830*/  @!P0 DMUL R18, R14, R14 ;  /* 0x0000000e0e128228 */ /* 0x004fce0000000000 */
[----:B------:R2:W-:Y:S05]  /*0840*/  @!P0 STG.E.64 desc[UR4][R8.64+0x400], R18 ;  /* 0x0004001208008986 */ /* 0x0005ea000c101b04 */
[----:B------:R-:W0:Y:S01]  /*0850*/  @!P1 LDG.E.64 R14, desc[UR4][R12.64+0x800] ;  /* 0x000800040c0e9981 */ /* 0x000e22000c1e1b00 */
[----:B------:R-:W-:-:S05]  /*0860*/  VIADD R17, R11, 0x200 ;  /* 0x000002000b117836 */ /* 0x000fca0000000000 */
[----:B------:R-:W-:Y:S01]  /*0870*/  ISETP.GE.AND P0, PT, R17, R6, PT ;  /* 0x000000061100720c */ /* 0x000fe20003f06270 */
[----:B0-----:R-:W-:-:S07]  /*0880*/  @!P1 DMUL R22, R14, R14 ;  /* 0x0000000e0e169228 */ /* 0x001fce0000000000 */
[----:B------:R0:W-:Y:S05]  /*0890*/  @!P1 STG.E.64 desc[UR4][R8.64+0x800], R22 ;  /* 0x0008001608009986 */ /* 0x0001ea000c101b04 */
[----:B------:R-:W1:Y:S01]  /*08a0*/  @!P0 LDG.E.64 R14, desc[UR4][R12.64+0xc00] ;  /* 0x000c00040c0e8981 */ /* 0x000e62000c1e1b00 */
[----:B------:R-:W-:-:S05]  /*08b0*/  VIADD R17, R11, 0x280 ;  /* 0x000002800b117836 */ /* 0x000fca0000000000 */
[----:B------:R-:W-:Y:S01]  /*08c0*/  ISETP.GE.AND P1, PT, R17, R6, PT ;  /* 0x000000061100720c */ /* 0x000fe20003f26270 */
[----:B-1----:R-:W-:-:S07]  /*08d0*/  @!P0 DMUL R20, R14, R14 ;  /* 0x0000000e0e148228 */ /* 0x002fce0000000000 */
[----:B------:R0:W-:Y:S05]  /*08e0*/  @!P0 STG.E.64 desc[UR4][R8.64+0xc00], R20 ;  /* 0x000c001408008986 */ /* 0x0001ea000c101b04 */
[----:B------:R-:W2:Y:S01]  /*08f0*/  @!P1 LDG.E.64 R14, desc[UR4][R12.64+0x1000] ;  /* 0x001000040c0e9981 */ /* 0x000ea2000c1e1b00 */
[----:B------:R-:W-:-:S05]  /*0900*/  VIADD R17, R11, 0x300 ;  /* 0x000003000b117836 */ /* 0x000fca0000000000 */
[----:B------:R-:W-:Y:S01]  /*0910*/  ISETP.GE.AND P0, PT, R17, R6, PT ;  /* 0x000000061100720c */ /* 0x000fe20003f06270 */
[----:B--2---:R-:W-:-:S07]  /*0920*/  @!P1 DMUL R18, R14, R14 ;  /* 0x0000000e0e129228 */ /* 0x004fce0000000000 */
[----:B------:R0:W-:Y:S05]  /*0930*/  @!P1 STG.E.64 desc[UR4][R8.64+0x1000], R18 ;  /* 0x0010001208009986 */ /* 0x0001ea000c101b04 */
[----:B------:R-:W2:Y:S01]  /*0940*/  @!P0 LDG.E.64 R14, desc[UR4][R12.64+0x1400] ;  /* 0x001400040c0e8981 */ /* 0x000ea2000c1e1b00 */
[----:B------:R-:W-:Y:S01]  /*0950*/  VIADD R11, R11, 0x380 ;  /* 0x000003800b0b7836 */ /* 0x000fe20000000000 */
[----:B------:R-:W-:Y:S01]  /*0960*/  IADD3 R0, PT, PT, R0, 0x8, RZ ;  /* 0x0000000800007810 */ /* 0x000fe20007ffe0ff */
[----:B------:R-:W-:Y:S03]  /*0970*/  BSSY.RECONVERGENT B0, `(.L_x_319) ;  /* 0x0000009000007945 */ /* 0x000fe60003800200 */
[----:B------:R-:W-:Y:S01]  /*0980*/  ISETP.NE.AND P1, PT, R0, R10, PT ;  /* 0x0000000a0000720c */ /* 0x000fe20003f25270 */
[----:B--2---:R-:W-:-:S07]  /*0990*/  @!P0 DMUL R14, R14, R14 ;  /* 0x0000000e0e0e8228 */ /* 0x004fce0000000000 */
[----:B------:R0:W-:Y:S01]  /*09a0*/  @!P0 STG.E.64 desc[UR4][R8.64+0x1400], R14 ;  /* 0x0014000e08008986 */ /* 0x0001e2000c101b04 */
[----:B------:R-:W-:-:S13]  /*09b0*/  ISETP.GE.AND P0, PT, R11, R6, PT ;  /* 0x000000060b00720c */ /* 0x000fda0003f06270 */
[----:B0-----:R-:W-:Y:S05]  /*09c0*/  @P0 BRA `(.L_x_320) ;  /* 0x00000000000c0947 */ /* 0x001fea0003800000 */
[----:B------:R-:W2:Y:S02]  /*09d0*/  LDG.E.64 R12, desc[UR4][R12.64+0x1800] ;  /* 0x001800040c0c7981 */ /* 0x000ea4000c1e1b00 */
[----:B--2---:R-:W-:-:S07]  /*09e0*/  DMUL R14, R12, R12 ;  /* 0x0000000c0c0e7228 */ /* 0x004fce0000000000 */
[----:B------:R0:W-:Y:S04]  /*09f0*/  STG.E.64 desc[UR4][R8.64+0x1800], R14 ;  /* 0x0018000e08007986 */ /* 0x0001e8000c101b04 */
.L_x_320:
[----:B------:R-:W-:Y:S05]  /*0a00*/  BSYNC.RECONVERGENT B0 ;  /* 0x0000000000007941 */ /* 0x000fea0003800200 */
.L_x_319:
[----:B------:R-:W-:Y:S05]  /*0a10*/  @P1 BRA `(.L_x_321) ;  /* 0xfffffffc00381947 */ /* 0x000fea000383ffff */
.L_x_306:
[----:B------:R-:W-:-:S13]  /*0a20*/  ISETP.NE.AND P0, PT, R16, RZ, PT ;  /* 0x000000ff1000720c */ /* 0x000fda0003f05270 */
[----:B------:R-:W-:Y:S05]  /*0a30*/  @!P0 EXIT ;  /* 0x000000000000894d */ /* 0x000fea0003800000 */
[----:B------:R-:W0:Y:S01]  /*0a40*/  LDC R0, c[0x0][0x388] ;  /* 0x0000e200ff007b82 */ /* 0x000e220000000800 */
[----:B------:R-:W-:Y:S02]  /*0a50*/  ISETP.GE.U32.AND P0, PT, R16, 0x4, PT ;  /* 0x000000041000780c */ /* 0x000fe40003f06070 */
[----:B0-----:R-:W-:-:S04]  /*0a60*/  LOP3.LUT R8, R0, 0x3, RZ, 0xc0, !PT ;  /* 0x0000000300087812 */ /* 0x001fc800078ec0ff */
[----:B------:R-:W-:-:S07]  /*0a70*/  ISETP.NE.AND P2, PT, R8, RZ, PT ;  /* 0x000000ff0800720c */ /* 0x000fce0003f45270 */
[----:B------:R-:W-:Y:S06]  /*0a80*/  @!P0 BRA `(.L_x_322) ;  /* 0x0000000000748947 */ /* 0x000fec0003800000 */
[----:B------:R-:W-:-:S05]  /*0a90*/  IMAD R9, R10, 0x80, R7 ;  /* 0x000000800a097824 */ /* 0x000fca00078e0207 */
[----:B------:R-:W-:-:S13]  /*0aa0*/  ISETP.GE.AND P0, PT, R9, R6, PT ;  /* 0x000000060900720c */ /* 0x000fda0003f06270 */
[----:B-1234-:R-:W-:-:S06]  /*0ab0*/  @!P0 IMAD.WIDE R12, R9, 0x8, R4 ;  /* 0x00000008090c8825 */ /* 0x01efcc00078e0204 */
[----:B------:R-:W2:Y:S01]  /*0ac0*/  @!P0 LDG.E.64 R12, desc[UR4][R12.64] ;  /* 0x000000040c0c8981 */ /* 0x000ea2000c1e1b00 */
[C---:B------:R-:W-:Y:S02]  /*0ad0*/  VIADD R11, R9.reuse, 0x80 ;  /* 0x00000080090b7836 */ /* 0x040fe40000000000 */
[----:B------:R-:W-:-:S03]  /*0ae0*/  @!P0 IMAD.WIDE R16, R9, 0x8, R2 ;  /* 0x0000000809108825 */ /* 0x000fc600078e0202 */
[----:B------:R-:W-:-:S13]  /*0af0*/  ISETP.GE.AND P1, PT, R11, R6, PT ;  /* 0x000000060b00720c */ /* 0x000fda0003f26270 */
[----:B------:R-:W-:Y:S01]  /*0b00*/  @!P1 IMAD.WIDE R18, R11, 0x8, R4 ;  /* 0x000000080b129825 */ /* 0x000fe200078e0204 */
[----:B--2---:R-:W-:-:S07]  /*0b10*/  @!P0 DMUL R14, R12, R12 ;  /* 0x0000000c0c0e8228 */ /* 0x004fce0000000000 */
[----:B------:R0:W-:Y:S04]  /*0b20*/  @!P0 STG.E.64 desc[UR4][R16.64], R14 ;  /* 0x0000000e10008986 */ /* 0x0001e8000c101b04 */
[----:B------:R-:W2:Y:S01]  /*0b30*/  @!P1 LDG.E.64 R18, desc[UR4][R18.64] ;  /* 0x0000000412129981 */ /* 0x000ea2000c1e1b00 */
[----:B------:R-:W-:Y:S02]  /*0b40*/  VIADD R25, R9, 0x100 ;  /* 0x0000010009197836 */ /* 0x000fe40000000000 */
[----:B------:R-:W-:-:S03]  /*0b50*/  @!P1 IMAD.WIDE R12, R11, 0x8, R2 ;  /* 0x000000080b0c9825 */ /* 0x000fc600078e0202 */
[----:B------:R-:W-:-:S13]  /*0b60*/  ISETP.GE.AND P0, PT, R25, R6, PT ;  /* 0x000000061900720c */ /* 0x000fda0003f06270 */
[----:B------:R-:W-:Y:S01]  /*0b70*/  @!P0 IMAD.WIDE R22, R25, 0x8, R4 ;  /* 0x0000000819168825 */ /* 0x000fe200078e0204 */
[----:B--2---:R-:W-:-:S07]  /*0b80*/  @!P1 DMUL R20, R18, R18 ;  /* 0x0000001212149228 */ /* 0x004fce0000000000 */
[----:B------:R1:W-:Y:S04]  /*0b90*/  @!P1 STG.E.64 desc[UR4][R12.64], R20 ;  /* 0x000000140c009986 */ /* 0x0003e8000c101b04 */
[----:B------:R-:W2:Y:S01]  /*0ba0*/  @!P0 LDG.E.64 R22, desc[UR4][R22.64] ;  /* 0x0000000416168981 */ /* 0x000ea2000c1e1b00 */
[----:B------:R-:W-:Y:S02]  /*0bb0*/  VIADD R9, R9, 0x180 ;  /* 0x0000018009097836 */ /* 0x000fe40000000000 */
[----:B0-----:R-:W-:-:S03]  /*0bc0*/  @!P0 IMAD.WIDE R16, R25, 0x8, R2 ;  /* 0x0000000819108825 */ /* 0x001fc600078e0202 */
[----:B------:R-:W-:-:S13]  /*0bd0*/  ISETP.GE.AND P1, PT, R9, R6, PT ;  /* 0x000000060900720c */ /* 0x000fda0003f26270 */
[----:B------:R-:W-:Y:S01]  /*0be0*/  @!P1 IMAD.WIDE R18, R9, 0x8, R4 ;  /* 0x0000000809129825 */ /* 0x000fe200078e0204 */
[----:B--2---:R-:W-:-:S07]  /*0bf0*/  @!P0 DMUL R14, R22, R22 ;  /* 0x00000016160e8228 */ /* 0x004fce0000000000 */
[----:B------:R1:W-:Y:S04]  /*0c00*/  @!P0 STG.E.64 desc[UR4][R16.64], R14 ;  /* 0x0000000e10008986 */ /* 0x0003e8000c101b04 */
[----:B------:R-:W2:Y:S01]  /*0c10*/  @!P1 LDG.E.64 R18, desc[UR4][R18.64] ;  /* 0x0000000412129981 */ /* 0x000ea2000c1e1b00 */
[----:B------:R-:W-:-:S04]  /*0c20*/  @!P1 IMAD.WIDE R26, R9, 0x8, R2 ;  /* 0x00000008091a9825 */ /* 0x000fc800078e0202 */
[----:B------:R-:W-:Y:S01]  /*0c30*/  VIADD R10, R10, 0x4 ;  /* 0x000000040a0a7836 */ /* 0x000fe20000000000 */
[----:B--2---:R-:W-:-:S07]  /*0c40*/  @!P1 DMUL R24, R18, R18 ;  /* 0x0000001212189228 */ /* 0x004fce0000000000 */
[----:B------:R1:W-:Y:S04]  /*0c50*/  @!P1 STG.E.64 desc[UR4][R26.64], R24 ;  /* 0x000000181a009986 */ /* 0x0003e8000c101b04 */
.L_x_322:
[----:B------:R-:W-:Y:S05]  /*0c60*/  @!P2 EXIT ;  /* 0x000000000000a94d */ /* 0x000fea0003800000 */
[----:B------:R-:W-:Y:S02]  /*0c70*/  ISETP.NE.AND P0, PT, R8, 0x1, PT ;  /* 0x000000010800780c */ /* 0x000fe40003f05270 */
[----:B------:R-:W-:-:S04]  /*0c80*/  LOP3.LUT R0, R0, 0x1, RZ, 0xc0, !PT ;  /* 0x0000000100007812 */ /* 0x000fc800078ec0ff */
[----:B------:R-:W-:-:S07]  /*0c90*/  ISETP.NE.U32.AND P2, PT, R0, 0x1, PT ;  /* 0x000000010000780c */ /* 0x000fce0003f45070 */
[----:B------:R-:W-:Y:S06]  /*0ca0*/  @!P0 BRA `(.L_x_323) ;  /* 0x00000000003c8947 */ /* 0x000fec0003800000 */
[----:B-1234-:R-:W-:-:S04]  /*0cb0*/  LEA R15, R10, R7, 0x7 ;  /* 0x000000070a0f7211 */ /* 0x01efc800078e38ff */
[----:B------:R-:W-:-:S13]  /*0cc0*/  ISETP.GE.AND P0, PT, R15, R6, PT ;  /* 0x000000060f00720c */ /* 0x000fda0003f06270 */
[----:B------:R-:W-:-:S06]  /*0cd0*/  @!P0 IMAD.WIDE R8, R15, 0x8, R4 ;  /* 0x000000080f088825 */ /* 0x000fcc00078e0204 */
        /* <DEDUP_REMOVED lines=12> */
.L_x_323:
[----:B------:R-:W-:Y:S05]  /*0da0*/  @P2 EXIT ;  /* 0x000000000000294d */ /* 0x000fea0003800000 */
[----:B------:R-:W-:-:S05]  /*0db0*/  IMAD R9, R10, 0x80, R7 ;  /* 0x000000800a097824 */ /* 0x000fca00078e0207 */
[----:B------:R-:W-:-:S13]  /*0dc0*/  ISETP.GE.AND P0, PT, R9, R6, PT ;  /* 0x000000060900720c */ /* 0x000fda0003f06270 */
[----:B------:R-:W-:Y:S05]  /*0dd0*/  @P0 EXIT ;  /* 0x000000000000094d */ /* 0x000fea0003800000 */
[----:B------:R-:W-:-:S06]  /*0de0*/  IMAD.WIDE R4, R9, 0x8, R4 ;  /* 0x0000000809047825 */ /* 0x000fcc00078e0204 */
[----:B------:R-:W5:Y:S01]  /*0df0*/  LDG.E.64 R4, desc[UR4][R4.64] ;  /* 0x0000000404047981 */ /* 0x000f62000c1e1b00 */
[----:B------:R-:W-:Y:S01]  /*0e00*/  IMAD.WIDE R2, R9, 0x8, R2 ;  /* 0x0000000809027825 */ /* 0x000fe200078e0202 */
[----:B-----5:R-:W-:-:S07]  /*0e10*/  DMUL R6, R4, R4 ;  /* 0x0000000404067228 */ /* 0x020fce0000000000 */
[----:B------:R-:W-:Y:S01]  /*0e20*/  STG.E.64 desc[UR4][R2.64], R6 ;  /* 0x0000000602007986 */ /* 0x000fe2000c101b04 */
[----:B------:R-:W-:Y:S05]  /*0e30*/  EXIT ;  /* 0x000000000000794d */ /* 0x000fea0003800000 */
.L_x_305:
[----:B------:R-:W-:-:S13]  /*0e40*/  ISETP.GE.AND P0, PT, R0, 0x1, PT ;  /* 0x000000010000780c */ /* 0x000fda0003f06270 */
[----:B------:R-:W-:Y:S05]  /*0e50*/  @!P0 EXIT ;  /* 0x000000000000894d */ /* 0x000fea0003800000 */
[C---:B------:R-:W-:Y:S01]  /*0e60*/  ISETP.GE.U32.AND P1, PT, R0.reuse, 0x10, PT ;  /* 0x000000100000780c */ /* 0x040fe20003f26070 */
[----:B------:R-:W-:Y:S01]  /*0e70*/  IMAD.MOV.U32 R6, RZ, RZ, RZ ;  /* 0x000000ffff067224 */ /* 0x000fe200078e00ff */
[----:B------:R-:W-:-:S04]  /*0e80*/  LOP3.LUT R22, R0, 0xf, RZ, 0xc0, !PT ;  /* 0x0000000f00167812 */ /* 0x000fc800078ec0ff */
[----:B------:R-:W-:-:S07]  /*0e90*/  ISETP.NE.AND P0, PT, R22, RZ, PT ;  /* 0x000000ff1600720c */ /* 0x000fce0003f05270 */
[----:B------:R-:W-:Y:S06]  /*0ea0*/  @!P1 BRA `(.L_x_324) ;  /* 0x0000000400189947 */ /* 0x000fec0003800000 */
[C---:B------:R-:W-:Y:S01]  /*0eb0*/  IMAD.WIDE.U32 R14, R7.reuse, 0x8, RZ ;  /* 0x00000008070e7825 */ /* 0x040fe200078e00ff */
[----:B------:R-:W-:Y:S02]  /*0ec0*/  LOP3.LUT R6, R0, 0x7ffffff0, RZ, 0xc0, !PT ;  /* 0x7ffffff000067812 */ /* 0x000fe400078ec0ff */
[----:B------:R-:W-:Y:S02]  /*0ed0*/  IADD3 R12, PT, PT, R7, 0x480, RZ ;  /* 0x00000480070c7810 */ /* 0x000fe40007ffe0ff */
[----:B------:R-:W-:Y:S01]  /*0ee0*/  LOP3.LUT R13, R14, 0x2000, RZ, 0xfc, !PT ;  /* 0x000020000e0d7812 */ /* 0x000fe200078efcff */
[----:B------:R-:W-:-:S07]  /*0ef0*/  IMAD.MOV R14, RZ, RZ, -R6 ;  /* 0x000000ffff0e7224 */ /* 0x000fce00078e0a06 */
.L_x_325:
[----:B-1----:R-:W-:-:S05]  /*0f00*/  IADD3 R16, P1, PT, R13, R4, RZ ;  /* 0x000000040d107210 */ /* 0x002fca0007f3e0ff */
[----:B------:R-:W-:-:S05]  /*0f10*/  IMAD.X R17, R15, 0x1, R5, P1 ;  /* 0x000000010f117824 */ /* 0x000fca00008e0605 */
[----:B------:R-:W2:Y:S01]  /*0f20*/  LDG.E.64 R10, desc[UR4][R16.64+-0x2000] ;  /* 0xffe00004100a7981 */ /* 0x000ea2000c1e1b00 */
[----:B------:R-:W-:-:S05]  /*0f30*/  IADD3 R8, P1, PT, R13, R2, RZ ;  /* 0x000000020d087210 */ /* 0x000fca0007f3e0ff */
[----:B------:R-:W-:Y:S01]  /*0f40*/  IMAD.X R9, R15, 0x1, R3, P1 ;  /* 0x000000010f097824 */ /* 0x000fe200008e0603 */
[----:B--2---:R-:W-:-:S07]  /*0f50*/  DMUL R10, R10, R10 ;  /* 0x0000000a0a0a7228 */ /* 0x004fce0000000000 */
[----:B------:R0:W-:Y:S04]  /*0f60*/  STG.E.64 desc[UR4][R8.64+-0x2000], R10 ;  /* 0xffe0000a08007986 */ /* 0x0001e8000c101b04 */
[----:B------:R-:W2:Y:S02]  /*0f70*/  LDG.E.64 R18, desc[UR4][R16.64+-0x1c00] ;  /* 0xffe4000410127981 */ /* 0x000ea4000c1e1b00 */
[----:B--2---:R-:W-:-:S07]  /*0f80*/  DMUL R18, R18, R18 ;  /* 0x0000001212127228 */ /* 0x004fce0000000000 */
[----:B------:R1:W-:Y:S04]  /*0f90*/  STG.E.64 desc[UR4][R8.64+-0x1c00], R18 ;  /* 0xffe4001208007986 */ /* 0x0003e8000c101b04 */
[----:B------:R-:W2:Y:S02]  /*0fa0*/  LDG.E.64 R20, desc[UR4][R16.64+-0x1800] ;  /* 0xffe8000410147981 */ /* 0x000ea4000c1e1b00 */
[----:B--2---:R-:W-:-:S07]  /*0fb0*/  DMUL R20, R20, R20 ;  /* 0x0000001414147228 */ /* 0x004fce0000000000 */
[----:B------:R-:W-:Y:S04]  /*0fc0*/  STG.E.64 desc[UR4][R8.64+-0x1800], R20 ;  /* 0xffe8001408007986 */ /* 0x000fe8000c101b04 */
[----:B------:R-:W2:Y:S02]  /*0fd0*/  LDG.E.64 R24, desc[UR4][R16.64+-0x1400] ;  /* 0xffec000410187981 */ /* 0x000ea4000c1e1b00 */
[----:B--2---:R-:W-:-:S07]  /*0fe0*/  DMUL R24, R24, R24 ;  /* 0x0000001818187228 */ /* 0x004fce0000000000 */
[----:B------:R2:W-:Y:S04]  /*0ff0*/  STG.E.64 desc[UR4][R8.64+-0x1400], R24 ;  /* 0xffec001808007986 */ /* 0x0005e8000c101b04 */
[----:B------:R-:W3:Y:S02]  /*1000*/  LDG.E.64 R26, desc[UR4][R16.64+-0x1000] ;  /* 0xfff00004101a7981 */ /* 0x000ee4000c1e1b00 */
[----:B---3--:R-:W-:-:S07]  /*1010*/  DMUL R26, R26, R26 ;  /* 0x0000001a1a1a7228 */ /* 0x008fce0000000000 */
[----:B------:R-:W-:Y:S04]  /*1020*/  STG.E.64 desc[UR4][R8.64+-0x1000], R26 ;  /* 0xfff0001a08007986 */ /* 0x000fe8000c101b04 */
[----:B0-----:R-:W3:Y:S02]  /*1030*/  LDG.E.64 R10, desc[UR4][R16.64+-0xc00] ;  /* 0xfff40004100a7981 */ /* 0x001ee4000c1e1b00 */
[----:B---3--:R-:W-:-:S07]  /*1040*/  DMUL R28, R10, R10 ;  /* 0x0000000a0a1c7228 */ /* 0x008fce0000000000 */
[----:B------:R-:W-:Y:S04]  /*1050*/  STG.E.64 desc[UR4][R8.64+-0xc00], R28 ;  /* 0xfff4001c08007986 */ /* 0x000fe8000c101b04 */
[----:B------:R-:W1:Y:S02]  /*1060*/  LDG.E.64 R10, desc[UR4][R16.64+-0x800] ;  /* 0xfff80004100a7981 */ /* 0x000e64000c1e1b00 */
[----:B-1----:R-:W-:-:S07]  /*1070*/  DMUL R18, R10, R10 ;  /* 0x0000000a0a127228 */ /* 0x002fce0000000000 */
[----:B------:R0:W-:Y:S04]  /*1080*/  STG.E.64 desc[UR4][R8.64+-0x800], R18 ;  /* 0xfff8001208007986 */ /* 0x0001e8000c101b04 */
[----:B------:R-:W2:Y:S02]  /*1090*/  LDG.E.64 R10, desc[UR4][R16.64+-0x400] ;  /* 0xfffc0004100a7981 */ /* 0x000ea4000c1e1b00 */
[----:B--2---:R-:W-:-:S07]  /*10a0*/  DMUL R24, R10, R10 ;  /* 0x0000000a0a187228 */ /* 0x004fce0000000000 */
[----:B------:R1:W-:Y:S04]  /*10b0*/  STG.E.64 desc[UR4][R8.64+-0x400], R24 ;  /* 0xfffc001808007986 */ /* 0x0003e8000c101b04 */
[----:B------:R-:W2:Y:S01]  /*10c0*/  LDG.E.64 R20, desc[UR4][R16.64] ;  /* 0x0000000410147981 */ /* 0x000ea2000c1e1b00 */
[----:B------:R-:W-:Y:S01]  /*10d0*/  MOV R11, 0x0 ;  /* 0x00000000000b7802 */ /* 0x000fe20000000f00 */
[----:B------:R-:W-:-:S04]  /*10e0*/  IMAD.MOV.U32 R10, RZ, RZ, 0xc00 ;  /* 0x00000c00ff0a7424 */ /* 0x000fc800078e00ff */
[----:B0-----:R-:W-:-:S03]  /*10f0*/  IMAD.WIDE R18, R12, 0x8, R10 ;  /* 0x000000080c127825 */ /* 0x001fc600078e020a */
[----:B------:R-:W-:-:S05]  /*1100*/  IADD3 R10, P1, PT, R18, R4, RZ ;  /* 0x00000004120a7210 */ /* 0x000fca0007f3e0ff */
[----:B------:R-:W-:Y:S01]  /*1110*/  IMAD.X R11, R19, 0x1, R5, P1 ;  /* 0x00000001130b7824 */ /* 0x000fe200008e0605 */
[----:B--2---:R-:W-:-:S07]  /*1120*/  DMUL R20, R20, R20 ;  /* 0x0000001414147228 */ /* 0x004fce0000000000 */
[----:B------:R0:W-:Y:S04]  /*1130*/  STG.E.64 desc[UR4][R8.64], R20 ;  /* 0x0000001408007986 */ /* 0x0001e8000c101b04 */
[----:B------:R-:W2:Y:S01]  /*1140*/  LDG.E.64 R26, desc[UR4][R10.64+-0xc00] ;  /* 0xfff400040a1a7981 */ /* 0x000ea2000c1e1b00 */
[----:B------:R-:W-:-:S05]  /*1150*/  IADD3 R18, P1, PT, R18, R2, RZ ;  /* 0x0000000212127210 */ /* 0x000fca0007f3e0ff */
[----:B------:R-:W-:Y:S01]  /*1160*/  IMAD.X R19, R19, 0x1, R3, P1 ;  /* 0x0000000113137824 */ /* 0x000fe200008e0603 */
[----:B--2---:R-:W-:-:S07]  /*1170*/  DMUL R26, R26, R26 ;  /* 0x0000001a1a1a7228 */ /* 0x004fce0000000000 */
[----:B------:R2:W-:Y:S04]  /*1180*/  STG.E.64 desc[UR4][R18.64+-0xc00], R26 ;  /* 0xfff4001a12007986 */ /* 0x0005e8000c101b04 */
[----:B------:R-:W3:Y:S02]  /*1190*/  LDG.E.64 R16, desc[UR4][R10.64+-0x800] ;  /* 0xfff800040a107981 */ /* 0x000ee4000c1e1b00 */
[----:B---3--:R-:W-:-:S07]  /*11a0*/  DMUL R16, R16, R16 ;  /* 0x0000001010107228 */ /* 0x008fce0000000000 */
[----:B------:R3:W-:Y:S04]  /*11b0*/  STG.E.64 desc[UR4][R18.64+-0x800], R16 ;  /* 0xfff8001012007986 */ /* 0x0007e8000c101b04 */
[----:B-1----:R-:W4:Y:S02]  /*11c0*/  LDG.E.64 R24, desc[UR4][R10.64+-0x400] ;  /* 0xfffc00040a187981 */ /* 0x002f24000c1e1b00 */
[----:B----4-:R-:W-:-:S07]  /*11d0*/  DMUL R24, R24, R24 ;  /* 0x0000001818187228 */ /* 0x010fce0000000000 */
[----:B------:R1:W-:Y:S04]  /*11e0*/  STG.E.64 desc[UR4][R18.64+-0x400], R24 ;  /* 0xfffc001812007986 */ /* 0x0003e8000c101b04 */
[----:B0-----:R-:W4:Y:S02]  /*11f0*/  LDG.E.64 R8, desc[UR4][R10.64] ;  /* 0x000000040a087981 */ /* 0x001f24000c1e1b00 */
[----:B----4-:R-:W-:-:S07]  /*1200*/  DMUL R8, R8, R8 ;  /* 0x0000000808087228 */ /* 0x010fce0000000000 */
[----:B------:R1:W-:Y:S04]  /*1210*/  STG.E.64 desc[UR4][R18.64], R8 ;  /* 0x0000000812007986 */ /* 0x0003e8000c101b04 */
[----:B------:R-:W4:Y:S02]  /*1220*/  LDG.E.64 R20, desc[UR4][R10.64+0x400] ;  /* 0x000400040a147981 */ /* 0x000f24000c1e1b00 */
[----:B----4-:R-:W-:-:S07]  /*1230*/  DMUL R20, R20, R20 ;  /* 0x0000001414147228 */ /* 0x010fce0000000000 */
[----:B------:R1:W-:Y:S04]  /*1240*/  STG.E.64 desc[UR4][R18.64+0x400], R20 ;  /* 0x0004001412007986 */ /* 0x0003e8000c101b04 */
[----:B--2---:R-:W2:Y:S02]  /*1250*/  LDG.E.64 R26, desc[UR4][R10.64+0x800] ;  /* 0x000800040a1a7981 */ /* 0x004ea4000c1e1b00 */
[----:B--2---:R-:W-:-:S07]  /*1260*/  DMUL R26, R26, R26 ;  /* 0x0000001a1a1a7228 */ /* 0x004fce0000000000 */
[----:B------:R1:W-:Y:S04]  /*1270*/  STG.E.64 desc[UR4][R18.64+0x800], R26 ;  /* 0x0008001a12007986 */ /* 0x0003e8000c101b04 */
[----:B---3--:R-:W2:Y:S01]  /*1280*/  LDG.E.64 R16, desc[UR4][R10.64+0xc00] ;  /* 0x000c00040a107981 */ /* 0x008ea2000c1e1b00 */
[----:B------:R-:W-:Y:S01]  /*1290*/  VIADD R14, R14, 0x10 ;  /* 0x000000100e0e7836 */ /* 0x000fe20000000000 */
[----:B------:R-:W-:Y:S02]  /*12a0*/  IADD3 R13, P2, PT, R13, 0x4000, RZ ;  /* 0x000040000d0d7810 */ /* 0x000fe40007f5e0ff */
[----:B------:R-:W-:Y:S02]  /*12b0*/  IADD3 R12, PT, PT, R12, 0x800, RZ ;  /* 0x000008000c0c7810 */ /* 0x000fe40007ffe0ff */
[----:B------:R-:W-:Y:S01]  /*12c0*/  ISETP.NE.AND P1, PT, R14, RZ, PT ;  /* 0x000000ff0e00720c */ /* 0x000fe20003f25270 */
[----:B------:R-:W-:Y:S01]  /*12d0*/  IMAD.X R15, RZ, RZ, R15, P2 ;  /* 0x000000ffff0f7224 */ /* 0x000fe200010e060f */
[----:B--2---:R-:W-:-:S07]  /*12e0*/  DMUL R16, R16, R16 ;  /* 0x0000001010107228 */ /* 0x004fce0000000000 */
[----:B------:R1:W-:Y:S04]  /*12f0*/  STG.E.64 desc[UR4][R18.64+0xc00], R16 ;  /* 0x000c001012007986 */ /* 0x0003e8000c101b04 */
[----:B------:R-:W-:Y:S05]  /*1300*/  @P1 BRA `(.L_x_325) ;  /* 0xfffffff800fc1947 */ /* 0x000fea000383ffff */
.L_x_324:
[----:B------:R-:W-:Y:S05]  /*1310*/  @!P0 EXIT ;  /* 0x000000000000894d */ /* 0x000fea0003800000 */
[----:B------:R-:W-:Y:S02]  /*1320*/  ISETP.GE.U32.AND P0, PT, R22, 0x8, PT ;  /* 0x000000081600780c */ /* 0x000fe40003f06070 */
[----:B-1----:R-:W-:-:S04]  /*1330*/  LOP3.LUT R20, R0, 0x7, RZ, 0xc0, !PT ;  /* 0x0000000700147812 */ /* 0x002fc800078ec0ff */
[----:B------:R-:W-:-:S07]  /*1340*/  ISETP.NE.AND P1, PT, R20, RZ, PT ;  /* 0x000000ff1400720c */ /* 0x000fce0003f25270 */
[----:B------:R-:W-:Y:S06]  /*1350*/  @!P0 BRA `(.L_x_326) ;  /* 0x0000000000708947 */ /* 0x000fec0003800000 */
[----:B------:R-:W-:-:S04]  /*1360*/  IMAD R15, R6, 0x80, R7 ;  /* 0x00000080060f7824 */ /* 0x000fc800078e0207 */
[----:B------:R-:W-:-:S05]  /*1370*/  IMAD.WIDE R8, R15, 0x8, R4 ;  /* 0x000000080f087825 */ /* 0x000fca00078e0204 */
[----:B------:R-:W2:Y:S02]  /*1380*/  LDG.E.64 R10, desc[UR4][R8.64] ;  /* 0x00000004080a7981 */ /* 0x000ea4000c1e1b00 */
[----:B--2---:R-:W-:Y:S01]  /*1390*/  DMUL R12, R10, R10 ;  /* 0x0000000a0a0c7228 */ /* 0x004fe20000000000 */
[----:B------:R-:W-:-:S06]  /*13a0*/  IMAD.WIDE R10, R15, 0x8, R2 ;  /* 0x000000080f0a7825 */ /* 0x000fcc00078e0202 */
[----:B------:R0:W-:Y:S04]  /*13b0*/  STG.E.64 desc[UR4][R10.64], R12 ;  /* 0x0000000c0a007986 */ /* 0x0001e8000c101b04 */
[----:B------:R-:W2:Y:S02]  /*13c0*/  LDG.E.64 R14, desc[UR4][R8.64+0x400] ;  /* 0x00040004080e7981 */ /* 0x000ea4000c1e1b00 */
[----:B--2---:R-:W-:-:S07]  /*13d0*/  DMUL R14, R14, R14 ;  /* 0x0000000e0e0e7228 */ /* 0x004fce0000000000 */
[----:B------:R1:W-:Y:S04]  /*13e0*/  STG.E.64 desc[UR4][R10.64+0x400], R14 ;  /* 0x0004000e0a007986 */ /* 0x0003e8000c101b04 */
[----:B------:R-:W2:Y:S02]  /*13f0*/  LDG.E.64 R16, desc[UR4][R8.64+0x800] ;  /* 0x0008000408107981 */ /* 0x000ea4000c1e1b00 */
[----:B--2---:R-:W-:-:S07]  /*1400*/  DMUL R16, R16, R16 ;  /* 0x0000001010107228 */ /* 0x004fce0000000000 */
[----:B------:R2:W-:Y:S04]  /*1410*/  STG.E.64 desc[UR4][R10.64+0x800], R16 ;  /* 0x000800100a007986 */ /* 0x0005e8000c101b04 */
[----:B------:R-:W3:Y:S02]  /*1420*/  LDG.E.64 R18, desc[UR4][R8.64+0xc00] ;  /* 0x000c000408127981 */ /* 0x000ee4000c1e1b00 */
[----:B---3--:R-:W-:-:S07]  /*1430*/  DMUL R18, R18, R18 ;  /* 0x0000001212127228 */ /* 0x008fce0000000000 */
[----:B------:R3:W-:Y:S04]  /*1440*/  STG.E.64 desc[UR4][R10.64+0xc00], R18 ;  /* 0x000c00120a007986 */ /* 0x0007e8000c101b04 */
[----:B------:R-:W4:Y:S02]  /*1450*/  LDG.E.64 R22, desc[UR4][R8.64+0x1000] ;  /* 0x0010000408167981 */ /* 0x000f24000c1e1b00 */
[----:B----4-:R-:W-:-:S07]  /*1460*/  DMUL R22, R22, R22 ;  /* 0x0000001616167228 */ /* 0x010fce0000000000 */
[----:B------:R3:W-:Y:S04]  /*1470*/  STG.E.64 desc[UR4][R10.64+0x1000], R22 ;  /* 0x001000160a007986 */ /* 0x0007e8000c101b04 */
[----:B0-----:R-:W4:Y:S02]  /*1480*/  LDG.E.64 R12, desc[UR4][R8.64+0x1400] ;  /* 0x00140004080c7981 */ /* 0x001f24000c1e1b00 */
[----:B----4-:R-:W-:-:S07]  /*1490*/  DMUL R12, R12, R12 ;  /* 0x0000000c0c0c7228 */ /* 0x010fce0000000000 */
[----:B------:R3:W-:Y:S04]  /*14a0*/  STG.E.64 desc[UR4][R10.64+0x1400], R12 ;  /* 0x0014000c0a007986 */ /* 0x0007e8000c101b04 */
[----:B-1----:R-:W4:Y:S02]  /*14b0*/  LDG.E.64 R14, desc[UR4][R8.64+0x1800] ;  /* 0x00180004080e7981 */ /* 0x002f24000c1e1b00 */
[----:B----4-:R-:W-:-:S07]  /*14c0*/  DMUL R14, R14, R14 ;  /* 0x0000000e0e0e7228 */ /* 0x010fce0000000000 */
[----:B------:R3:W-:Y:S04]  /*14d0*/  STG.E.64 desc[UR4][R10.64+0x1800], R14 ;  /* 0x0018000e0a007986 */ /* 0x0007e8000c101b04 */
[----:B--2---:R-:W2:Y:S01]  /*14e0*/  LDG.E.64 R16, desc[UR4][R8.64+0x1c00] ;  /* 0x001c000408107981 */ /* 0x004ea2000c1e1b00 */
[----:B------:R-:W-:Y:S01]  /*14f0*/  VIADD R6, R6, 0x8 ;  /* 0x0000000806067836 */ /* 0x000fe20000000000 */
[----:B--2---:R-:W-:-:S07]  /*1500*/  DMUL R16, R16, R16 ;  /* 0x0000001010107228 */ /* 0x004fce0000000000 */
[----:B------:R3:W-:Y:S04]  /*1510*/  STG.E.64 desc[UR4][R10.64+0x1c00], R16 ;  /* 0x001c00100a007986 */ /* 0x0007e8000c101b04 */
.L_x_326:
[----:B------:R-:W-:Y:S05]  /*1520*/  @!P1 EXIT ;  /* 0x000000000000994d */ /* 0x000fea0003800000 */
[----:B------:R-:W-:Y:S02]  /*1530*/  ISETP.GE.U32.AND P0, PT, R20, 0x4, PT ;  /* 0x000000041400780c */ /* 0x000fe40003f06070 */
[----:B------:R-:W-:-:S04]  /*1540*/  LOP3.LUT R0, R0, 0x3, RZ, 0xc0, !PT ;  /* 0x0000000300007812 */ /* 0x000fc800078ec0ff */
[----:B------:R-:W-:-:S07]  /*1550*/  ISETP.NE.AND P1, PT, R0, RZ, PT ;  /* 0x000000ff0000720c */ /* 0x000fce0003f25270 */
[----:B------:R-:W-:Y:S06]  /*1560*/  @!P0 BRA `(.L_x_327) ;  /* 0x0000000000408947 */ /* 0x000fec0003800000 */
[----:B---3--:R-:W-:-:S04]  /*1570*/  IMAD R19, R6, 0x80, R7 ;  /* 0x0000008006137824 */ /* 0x008fc800078e0207 */
[----:B------:R-:W-:-:S05]  /*1580*/  IMAD.WIDE R16, R19, 0x8, R4 ;  /* 0x0000000813107825 */ /* 0x000fca00078e0204 */
[----:B------:R-:W2:Y:S01]  /*1590*/  LDG.E.64 R8, desc[UR4][R16.64] ;  /* 0x0000000410087981 */ /* 0x000ea2000c1e1b00 */
[----:B------:R-:W-:Y:S01]  /*15a0*/  IMAD.WIDE R18, R19, 0x8, R2 ;  /* 0x0000000813127825 */ /* 0x000fe200078e0202 */
[----:B--2---:R-:W-:-:S07]  /*15b0*/  DMUL R8, R8, R8 ;  /* 0x0000000808087228 */ /* 0x004fce0000000000 */
[----:B------:R0:W-:Y:S04]  /*15c0*/  STG.E.64 desc[UR4][R18.64], R8 ;  /* 0x0000000812007986 */ /* 0x0001e8000c101b04 */
[----:B------:R-:W2:Y:S02]  /*15d0*/  LDG.E.64 R10, desc[UR4][R16.64+0x400] ;  /* 0x00040004100a7981 */ /* 0x000ea4000c1e1b00 */
[----:B--2---:R-:W-:-:S07]  /*15e0*/  DMUL R10, R10, R10 ;  /* 0x0000000a0a0a7228 */ /* 0x004fce0000000000 */
[----:B------:R0:W-:Y:S04]  /*15f0*/  STG.E.64 desc[UR4][R18.64+0x400], R10 ;  /* 0x0004000a12007986 */ /* 0x0001e8000c101b04 */
[----:B------:R-:W2:Y:S02]  /*1600*/  LDG.E.64 R12, desc[UR4][R16.64+0x800] ;  /* 0x00080004100c7981 */ /* 0x000ea4000c1e1b00 */
[----:B--2---:R-:W-:-:S07]  /*1610*/  DMUL R12, R12, R12 ;  /* 0x0000000c0c0c7228 */ /* 0x004fce0000000000 */
[----:B------:R0:W-:Y:S04]  /*1620*/  STG.E.64 desc[UR4][R18.64+0x800], R12 ;  /* 0x0008000c12007986 */ /* 0x0001e8000c101b04 */
[----:B------:R-:W2:Y:S01]  /*1630*/  LDG.E.64 R14, desc[UR4][R16.64+0xc00] ;  /* 0x000c0004100e7981 */ /* 0x000ea2000c1e1b00 */
[----:B------:R-:W-:Y:S01]  /*1640*/  VIADD R6, R6, 0x4 ;  /* 0x0000000406067836 */ /* 0x000fe20000000000 */
[----:B--2---:R-:W-:-:S07]  /*1650*/  DMUL R14, R14, R14 ;  /* 0x0000000e0e0e7228 */ /* 0x004fce0000000000 */
[----:B------:R0:W-:Y:S04]  /*1660*/  STG.E.64 desc[UR4][R18.64+0xc00], R14 ;  /* 0x000c000e12007986 */ /* 0x0001e8000c101b04 */
.L_x_327:
[----:B------:R-:W-:Y:S05]  /*1670*/  @!P1 EXIT ;  /* 0x000000000000994d */ /* 0x000fea0003800000 */
[----:B0--3--:R-:W-:Y:S01]  /*1680*/  LEA R13, R6, R7, 0x7 ;  /* 0x00000007060d7211 */ /* 0x009fe200078e38ff */
[----:B------:R-:W-:-:S07]  /*1690*/  IMAD.MOV R0, RZ, RZ, -R0 ;  /* 0x000000ffff007224 */ /* 0x000fce00078e0a00 */
.L_x_328:
[----:B------:R-:W-:-:S06]  /*16a0*/  IMAD.WIDE R8, R13, 0x8, R4 ;  /* 0x000000080d087825 */ /* 0x000fcc00078e0204 */
[----:B------:R-:W2:Y:S01]  /*16b0*/  LDG.E.64 R8, desc[UR4][R8.64] ;  /* 0x0000000408087981 */ /* 0x000ea2000c1e1b00 */
[----:B------:R-:W-:Y:S02]  /*16c0*/  VIADD R0, R0, 0x1 ;  /* 0x0000000100007836 */ /* 0x000fe40000000000 */
[----:B0-----:R-:W-:-:S03]  /*16d0*/  IMAD.WIDE R6, R13, 0x8, R2 ;  /* 0x000000080d067825 */ /* 0x001fc600078e0202 */
[----:B------:R-:W-:Y:S01]  /*16e0*/  ISETP.NE.AND P0, PT, R0, RZ, PT ;  /* 0x000000ff0000720c */ /* 0x000fe20003f05270 */
[----:B--2---:R-:W-:-:S07]  /*16f0*/  DMUL R10, R8, R8 ;  /* 0x00000008080a7228 */ /* 0x004fce0000000000 */
[----:B------:R0:W-:Y:S05]  /*1700*/  STG.E.64 desc[UR4][R6.64], R10 ;  /* 0x0000000a06007986 */ /* 0x0001ea000c101b04 */
[----:B------:R-:W-:Y:S05]  /*1710*/  @!P0 EXIT ;  /* 0x000000000000894d */ /* 0x000fea0003800000 */
[----:B------:R-:W-:Y:S01]  /*1720*/  VIADD R13, R13, 0x80 ;  /* 0x000000800d0d7836 */ /* 0x000fe20000000000 */
[----:B------:R-:W-:Y:S06]  /*1730*/  BRA `(.L_x_328) ;  /* 0xfffffffc00d87947 */ /* 0x000fec000383ffff */
.L_x_329:
        /* <DEDUP_REMOVED lines=12> */
.L_x_359:


//--------------------- .text._ZN3cub18CUB_300001_SM_10006detail9transform16transform_kernelINS2_10policy_hubILb1EN4cuda3std3__45tupleIJN6thrust24THRUST_300001_SM_1000_NS6detail15normal_iteratorINSA_10device_ptrIdEEEEEEEE10policy1000Ei6squareSF_JPdEEEvT0_iT1_T2_DpNS2_10kernel_argIT3_EE --------------------------
	.section	.text._ZN3cub18CUB_300001_SM_10006detail9transform16transform_kernelINS2_10policy_hubILb1EN4cuda3std3__45tupleIJN6thrust24THRUST_300001_SM_1000_NS6detail15normal_iteratorINSA_10device_ptrIdEEEEEEEE10policy1000Ei6squareSF_JPdEEEvT0_iT1_T2_DpNS2_10kernel_argIT3_EE,"ax",@progbits
	.align	128
        .global         _ZN3cub18CUB_300001_SM_10006detail9transform16transform_kernelINS2_10policy_hubILb1EN4cuda3std3__45tupleIJN6thrust24THRUST_300001_SM_1000_NS6detail15normal_iteratorINSA_10device_ptrIdEEEEEEEE10policy1000Ei6squareSF_JPdEEEvT0_iT1_T2_DpNS2_10kernel_argIT3_EE
        .type           _ZN3cub18CUB_300001_SM_10006detail9transform16transform_kernelINS2_10policy_hubILb1EN4cuda3std3__45tupleIJN6thrust24THRUST_300001_SM_1000_NS6detail15normal_iteratorINSA_10device_ptrIdEEEEEEEE10policy1000Ei6squareSF_JPdEEEvT0_iT1_T2_DpNS2_10kernel_argIT3_EE,@function
        .size           _ZN3cub18CUB_300001_SM_10006detail9transform16transform_kernelINS2_10policy_hubILb1EN4cuda3std3__45tupleIJN6thrust24THRUST_300001_SM_1000_NS6detail15normal_iteratorINSA_10device_ptrIdEEEEEEEE10policy1000Ei6squareSF_JPdEEEvT0_iT1_T2_DpNS2_10kernel_argIT3_EE,(.L_x_360 - _ZN3cub18CUB_300001_SM_10006detail9transform16transform_kernelINS2_10policy_hubILb1EN4cuda3std3__45tupleIJN6thrust24THRUST_300001_SM_1000_NS6detail15normal_iteratorINSA_10device_ptrIdEEEEEEEE10policy1000Ei6squareSF_JPdEEEvT0_iT1_T2_DpNS2_10kernel_argIT3_EE)
        .other          _ZN3cub18CUB_300001_SM_10006detail9transform16transform_kernelINS2_10policy_hubILb1EN4cuda3std3__45tupleIJN6thrust24THRUST_300001_SM_1000_NS6detail15normal_iteratorINSA_10device_ptrIdEEEEEEEE10policy1000Ei6squareSF_JPdEEEvT0_iT1_T2_DpNS2_10kernel_argIT3_EE,@"STO_CUDA_ENTRY STV_DEFAULT"
_ZN3cub18CUB_300001_SM_10006detail9transform16transform_kernelINS2_10policy_hubILb1EN4cuda3std3__45tupleIJN6thrust24THRUST_300001_SM_1000_NS6detail15normal_iteratorINSA_10device_ptrIdEEEEEEEE10policy1000Ei6squareSF_JPdEEEvT0_iT1_T2_DpNS2_10kernel_argIT3_EE:
.text._ZN3cub18CUB_300001_SM_10006detail9transform16transform_kernelINS2_10policy_hubILb1EN4cuda3std3__45tupleIJN6thrust24THRUST_300001_SM_1000_NS6detail15normal_iteratorINSA_10device_ptrIdEEEEEEEE10policy1000Ei6squareSF_JPdEEEvT0_iT1_T2_DpNS2_10kernel_argIT3_EE:
[----:B------:R-:W-:Y:S08]  /*0000*/  LDC R1, c[0x0][0x37c] ;  /* 0x0000df00ff017b82 */ /* 0x000ff00000000800 */
[----:B------:R-:W0:Y:S01]  /*0010*/  LDC.64 R8, c[0x0][0x380] ;  /* 0x0000e000ff087b82 */ /* 0x000e220000000a00 */
[----:B------:R-:W1:Y:S01]  /*0020*/  S2R R0, SR_TID.X ;  /* 0x0000000000007919 */ /* 0x000e620000002100 */
[----:B------:R-:W2:Y:S01]  /*0030*/  LDCU.64 UR6, c[0x0][0x358] ;  /* 0x00006b00ff0677ac */ /* 0x000ea20008000a00 */
[----:B------:R-:W-:Y:S05]  /*0040*/  BSSY.RECONVERGENT B0, `(.L_x_330) ;  /* 0x0000016000007945 */ /* 0x000fea0003800200 */
[----:B------:R-:W3:Y:S08]  /*0050*/  S2UR UR4, SR_CTAID.X ;  /* 0x00000000000479c3 */ /* 0x000ef00000002500 */
[----:B------:R-:W4:Y:S01]  /*0060*/  LDC.64 R2, c[0x0][0x398] ;  /* 0x0000e600ff027b82 */ /* 0x000f220000000a00 */
[----:B0-----:R-:W-:-:S07]  /*0070*/  IMAD.SHL.U32 R7, R9, 0x80, RZ ;  /* 0x0000008009077824 */ /* 0x001fce00078e00ff */
[----:B------:R-:W0:Y:S01]  /*0080*/  LDC.64 R4, c[0x0][0x390] ;  /* 0x0000e400ff047b82 */ /* 0x000e220000000a00 */
[----:B---3--:R-:W-:Y:S01]  /*0090*/  IMAD R13, R7, UR4, RZ ;  /* 0x00000004070d7c24 */ /* 0x008fe2000f8e02ff */
[----:B-1----:R-:W-:-:S03]  /*00a0*/  SHF.L.U32 R15, R0, 0x7, RZ ;  /* 0x00000007000f7819 */ /* 0x002fc600000006ff */
[----:B------:R-:W-:-:S05]  /*00b0*/  IMAD.IADD R8, R8, 0x1, -R13 ;  /* 0x0000000108087824 */ /* 0x000fca00078e0a0d */
[CC--:B------:R-:W-:Y:S02]  /*00c0*/  VIMNMX R6, PT, PT, R7.reuse, R8.reuse, PT ;  /* 0x0000000807067248 */ /* 0x0c0fe40003fe0100 */
[----:B------:R-:W-:-:S03]  /*00d0*/  ISETP.GT.AND P0, PT, R7, R8, PT ;  /* 0x000000080700720c */ /* 0x000fc60003f04270 */
[----:B------:R-:W-:-:S05]  /*00e0*/  IMAD.SHL.U32 R12, R6, 0x8, RZ ;  /* 0x00000008060c7824 */ /* 0x000fca00078e00ff */
[----:B------:R-:W-:-:S13]  /*00f0*/  ISETP.GE.AND P1, PT, R15, R12, PT ;  /* 0x0000000c0f00720c */ /* 0x000fda0003f26270 */
[----:B--2-4-:R-:W-:Y:S05]  /*0100*/  @P1 BRA `(.L_x_331) ;  /* 0x0000000000241947 */ /* 0x014fea0003800000 */
[----:B------:R-:W1:Y:S02]  /*0110*/  LDC.64 R10, c[0x0][0x398] ;  /* 0x0000e600ff0a7b82 */ /* 0x000e640000000a00 */
[----:B-1----:R-:W-:-:S04]  /*0120*/  IMAD.WIDE.U32 R10, R0, 0x80, R10 ;  /* 0x00000080000a7825 */ /* 0x002fc800078e000a */
[----:B------:R-:W-:-:S07]  /*0130*/  IMAD.WIDE R10, R13, 0x8, R10 ;  /* 0x000000080d0a7825 */ /* 0x000fce00078e020a */
.L_x_332:
[----:B------:R-:W-:Y:S01]  /*0140*/  VIADD R15, R15, 0x4000 ;  /* 0x000040000f0f7836 */ /* 0x000fe20000000000 */
[----:B------:R1:W-:Y:S04]  /*0150*/  CCTL.E.PF2 [R10] ;  /* 0x000000000a00798f */ /* 0x0003e80000800100 */
[----:B------:R-:W-:Y:S02]  /*0160*/  ISETP.GE.AND P1, PT, R15, R12, PT ;  /* 0x0000000c0f00720c */ /* 0x000fe40003f26270 */
[----:B-1----:R-:W-:-:S04]  /*0170*/  IADD3 R10, P2, PT, R10, 0x4000, RZ ;  /* 0x000040000a0a7810 */ /* 0x002fc80007f5e0ff */
[----:B------:R-:W-:-:S07]  /*0180*/  IADD3.X R11, PT, PT, RZ, R11, RZ, P2, !PT ;  /* 0x0000000bff0b7210 */ /* 0x000fce00017fe4ff */
[----:B------:R-:W-:Y:S05]  /*0190*/  @!P1 BRA `(.L_x_332) ;  /* 0xfffffffc00e89947 */ /* 0x000fea000383ffff */
.L_x_331:
[----:B------:R-:W-:Y:S05]  /*01a0*/  BSYNC.RECONVERGENT B0 ;  /* 0x0000000000007941 */ /* 0x000fea0003800200 */
.L_x_330:
[----:B------:R-:W-:-:S04]  /*01b0*/  IMAD.WIDE R2, R13, 0x8, R2 ;  /* 0x000000080d027825 */ /* 0x000fc800078e0202 */
[----:B0-----:R-:W-:Y:S01]  /*01c0*/  IMAD.WIDE R4, R13, 0x8, R4 ;  /* 0x000000080d047825 */ /* 0x001fe200078e0204 */
[----:B------:R-:W-:Y:S06]  /*01d0*/  @P0 BRA `(.L_x_333) ;  /* 0x0000000800440947 */ /* 0x000fec0003800000 */
[----:B------:R-:W-:-:S13]  /*01e0*/  ISETP.GE.AND P0, PT, R9, 0x1, PT ;  /* 0x000000010900780c */ /* 0x000fda0003f06270 */
[----:B------:R-:W-:Y:S05]  /*01f0*/  @!P0 EXIT ;  /* 0x000000000000894d */ /* 0x000fea0003800000 */
[C---:B------:R-:W-:Y:S01]  /*0200*/  ISETP.GE.U32.AND P1, PT, R9.reuse, 0x10, PT ;  /* 0x000000100900780c */ /* 0x040fe20003f26070 */
[----:B------:R-:W-:Y:S01]  /*0210*/  IMAD.MOV.U32 R7, RZ, RZ, RZ ;  /* 0x000000ffff077224 */ /* 0x000fe200078e00ff */
[----:B------:R-:W-:-:S04]  /*0220*/  LOP3.LUT R20, R9, 0xf, RZ, 0xc0, !PT ;  /* 0x0000000f09147812 */ /* 0x000fc800078ec0ff */
[----:B------:R-:W-:-:S07]  /*0230*/  ISETP.NE.AND P0, PT, R20, RZ, PT ;  /* 0x000000ff1400720c */ /* 0x000fce0003f05270 */
[----:B------:R-:W-:Y:S06]  /*0240*/  @!P1 BRA `(.L_x_334) ;  /* 0x0000000400189947 */ /* 0x000fec0003800000 */
[----:B------:R-:W-:Y:S01]  /*0250*/  IMAD.WIDE.U32 R14, R0, 0x8, RZ ;  /* 0x00000008000e7825 */ /* 0x000fe200078e00ff */
[----:B------:R-:W-:-:S03]  /*0260*/  LOP3.LUT R7, R9, 0x7ffffff0, RZ, 0xc0, !PT ;  /* 0x7ffffff009077812 */ /* 0x000fc600078ec0ff */
[----:B------:R-:W-:Y:S01]  /*0270*/  VIADD R6, R0, 0x480 ;  /* 0x0000048000067836 */ /* 0x000fe20000000000 */
[----:B------:R-:W-:Y:S02]  /*0280*/  LOP3.LUT R11, R14, 0x2000, RZ, 0xfc, !PT ;  /* 0x000020000e0b7812 */ /* 0x000fe400078efcff */
[----:B------:R-:W-:-:S07]  /*0290*/  IADD3 R10, PT, PT, -R7, RZ, RZ ;  /* 0x000000ff070a7210 */ /* 0x000fce0007ffe1ff */
.L_x_335:
        /* <DEDUP_REMOVED lines=25> */
[----:B------:R-:W2:Y:S01]  /*0430*/  LDG.E.64 R16, desc[UR6][R12.64+-0x400] ;  /* 0xfffc00060c107981 */ /* 0x000ea2000c1e1b00 */
[----:B------:R-:W-:Y:S01]  /*0440*/  MOV R18, 0xc00 ;  /* 0x00000c0000127802 */ /* 0x000fe20000000f00 */
[----:B------:R-:W-:Y:S01]  /*0450*/  IMAD.MOV.U32 R19, RZ, RZ, 0x0 ;  /* 0x00000000ff137424 */ /* 0x000fe200078e00ff */
[----:B--2---:R-:W-:-:S07]  /*0460*/  DMUL R24, R16, R16 ;  /* 0x0000001010187228 */ /* 0x004fce0000000000 */
[----:B------:R1:W-:Y:S04]  /*0470*/  STG.E.64 desc[UR6][R8.64+-0x400], R24 ;  /* 0xfffc001808007986 */ /* 0x0003e8000c101b06 */
[----:B0-----:R-:W2:Y:S01]  /*0480*/  LDG.E.64 R22, desc[UR6][R12.64] ;  /* 0x000000060c167981 */ /* 0x001ea2000c1e1b00 */
[----:B------:R-:W-:-:S03]  /*0490*/  IMAD.WIDE R18, R6, 0x8, R18 ;  /* 0x0000000806127825 */ /* 0x000fc600078e0212 */
[----:B------:R-:W-:-:S05]  /*04a0*/  IADD3 R16, P1, PT, R2, R18, RZ ;  /* 0x0000001202107210 */ /* 0x000fca0007f3e0ff */
[----:B------:R-:W-:Y:S01]  /*04b0*/  IMAD.X R17, R3, 0x1, R19, P1 ;  /* 0x0000000103117824 */ /* 0x000fe200008e0613 */
[----:B--2---:R-:W-:-:S07]  /*04c0*/  DMUL R26, R22, R22 ;  /* 0x00000016161a7228 */ /* 0x004fce0000000000 */
[----:B------:R0:W-:Y:S04]  /*04d0*/  STG.E.64 desc[UR6][R8.64], R26 ;  /* 0x0000001a08007986 */ /* 0x0001e8000c101b06 */
[----:B------:R-:W2:Y:S01]  /*04e0*/  LDG.E.64 R22, desc[UR6][R16.64+-0xc00] ;  /* 0xfff4000610167981 */ /* 0x000ea2000c1e1b00 */
[----:B------:R-:W-:-:S04]  /*04f0*/  IADD3 R18, P1, PT, R4, R18, RZ ;  /* 0x0000001204127210 */ /* 0x000fc80007f3e0ff */
[----:B------:R-:W-:Y:S01]  /*0500*/  IADD3.X R19, PT, PT, R5, R19, RZ, P1, !PT ;  /* 0x0000001305137210 */ /* 0x000fe20000ffe4ff */
        /* <DEDUP_REMOVED lines=26> */
.L_x_334:
[----:B------:R-:W-:Y:S05]  /*06b0*/  @!P0 EXIT ;  /* 0x000000000000894d */ /* 0x000fea0003800000 */
[----:B------:R-:W0:Y:S01]  /*06c0*/  LDCU UR4, c[0x0][0x384] ;  /* 0x00007080ff0477ac */ /* 0x000e220008000800 */
[----:B------:R-:W-:Y:S01]  /*06d0*/  ISETP.GE.U32.AND P0, PT, R20, 0x8, PT ;  /* 0x000000081400780c */ /* 0x000fe20003f06070 */
[----:B0-----:R-:W-:-:S06]  /*06e0*/  ULOP3.LUT UR5, UR4, 0x7, URZ, 0xc0, !UPT ;  /* 0x0000000704057892 */ /* 0x001fcc000f8ec0ff */
[----:B------:R-:W-:-:S06]  /*06f0*/  ISETP.NE.AND P1, PT, RZ, UR5, PT ;  /* 0x00000005ff007c0c */ /* 0x000fcc000bf25270 */
[----:B------:R-:W-:Y:S07]  /*0700*/  @!P0 BRA `(.L_x_336) ;  /* 0x0000000000708947 */ /* 0x000fee0003800000 */
[----:B------:R-:W-:-:S04]  /*0710*/  IMAD R15, R7, 0x80, R0 ;  /* 0x00000080070f7824 */ /* 0x000fc800078e0200 */
[----:B-1----:R-:W-:-:S05]  /*0720*/  IMAD.WIDE R8, R15, 0x8, R2 ;  /* 0x000000080f087825 */ /* 0x002fca00078e0202 */
        /* <DEDUP_REMOVED lines=26> */
.L_x_336:
[----:B------:R-:W-:Y:S05]  /*08d0*/  @!P1 EXIT ;  /* 0x000000000000994d */ /* 0x000fea0003800000 */
[----:B------:R-:W-:Y:S02]  /*08e0*/  UISETP.GE.U32.AND UP0, UPT, UR5, 0x4, UPT ;  /* 0x000000040500788c */ /* 0x000fe4000bf06070 */
[----:B------:R-:W-:-:S06]  /*08f0*/  ULOP3.LUT UR4, UR4, 0x3, URZ, 0xc0, !UPT ;  /* 0x0000000304047892 */ /* 0x000fcc000f8ec0ff */
[----:B------:R-:W-:Y:S01]  /*0900*/  ISETP.NE.AND P0, PT, RZ, UR4, PT ;  /* 0x00000004ff007c0c */ /* 0x000fe2000bf05270 */
[----:B------:R-:W-:-:S12]  /*0910*/  BRA.U !UP0, `(.L_x_337) ;  /* 0x0000000108407547 */ /* 0x000fd8000b800000 */
[----:B-1-3--:R-:W-:-:S05]  /*0920*/  LEA R19, R7, R0, 0x7 ;  /* 0x0000000007137211 */ /* 0x00afca00078e38ff */
        /* <DEDUP_REMOVED lines=15> */
.L_x_337:
[----:B------:R-:W-:Y:S05]  /*0a20*/  @!P0 EXIT ;  /* 0x000000000000894d */ /* 0x000fea0003800000 */
[----:B01-3--:R-:W-:Y:S01]  /*0a30*/  IMAD R13, R7, 0x80, R0 ;  /* 0x00000080070d7824 */ /* 0x00bfe200078e0200 */
[----:B------:R-:W-:-:S12]  /*0a40*/  UIADD3 UR4, UPT, UPT, -UR4, URZ, URZ ;  /* 0x000000ff04047290 */ /* 0x000fd8000fffe1ff */
.L_x_338:
[----:B------:R-:W-:-:S06]  /*0a50*/  IMAD.WIDE R8, R13, 0x8, R2 ;  /* 0x000000080d087825 */ /* 0x000fcc00078e0202 */
[----:B------:R-:W2:Y:S01]  /*0a60*/  LDG.E.64 R8, desc[UR6][R8.64] ;  /* 0x0000000608087981 */ /* 0x000ea2000c1e1b00 */
[C---:B0-----:R-:W-:Y:S01]  /*0a70*/  IMAD.WIDE R6, R13.reuse, 0x8, R4 ;  /* 0x000000080d067825 */ /* 0x041fe200078e0204 */
[----:B------:R-:W-:Y:S01]  /*0a80*/  UIADD3 UR4, UPT, UPT, UR4, 0x1, URZ ;  /* 0x0000000104047890 */ /* 0x000fe2000fffe0ff */
[----:B------:R-:W-:-:S03]  /*0a90*/  IADD3 R13, PT, PT, R13, 0x80, RZ ;  /* 0x000000800d0d7810 */ /* 0x000fc60007ffe0ff */
[----:B------:R-:W-:Y:S01]  /*0aa0*/  UISETP.NE.AND UP0, UPT, UR4, URZ, UPT ;  /* 0x000000ff0400728c */ /* 0x000fe2000bf05270 */
[----:B--2---:R-:W-:-:S07]  /*0ab0*/  DMUL R10, R8, R8 ;  /* 0x00000008080a7228 */ /* 0x004fce0000000000 */
[----:B------:R0:W-:Y:S01]  /*0ac0*/  STG.E.64 desc[UR6][R6.64], R10 ;  /* 0x0000000a06007986 */ /* 0x0001e2000c101b06 */
[----:B------:R-:W-:Y:S05]  /*0ad0*/  BRA.U UP0, `(.L_x_338) ;  /* 0xfffffffd00dc7547 */ /* 0x000fea000b83ffff */
[----:B------:R-:W-:Y:S05]  /*0ae0*/  EXIT ;  /* 0x000000000000794d */ /* 0x000fea0003800000 */
.L_x_333:
[----:B------:R-:W-:-:S13]  /*0af0*/  ISETP.GE.AND P0, PT, R9, 0x1, PT ;  /* 0x000000010900780c */ /* 0x000fda0003f06270 */
[----:B------:R-:W-:Y:S05]  /*0b00*/  @!P0 EXIT ;  /* 0x000000000000894d */ /* 0x000fea0003800000 */
[C---:B------:R-:W-:Y:S01]  /*0b10*/  ISETP.GE.U32.AND P0, PT, R9.reuse, 0x8, PT ;  /* 0x000000080900780c */ /* 0x040fe20003f06070 */
[----:B------:R-:W-:Y:S01]  /*0b20*/  IMAD.MOV.U32 R7, RZ, RZ, RZ ;  /* 0x000000ffff077224 */ /* 0x000fe200078e00ff */
[----:B------:R-:W-:-:S11]  /*0b30*/  LOP3.LUT R20, R9, 0x7, RZ, 0xc0, !PT ;  /* 0x0000000709147812 */ /* 0x000fd600078ec0ff */
[----:B------:R-:W-:Y:S05]  /*0b40*/  @!P0 BRA `(.L_x_339) ;  /* 0x0000000000d08947 */ /* 0x000fea0003800000 */
[----:B------:R-:W-:Y:S01]  /*0b50*/  LOP3.LUT R7, R9, 0x7ffffff8, RZ, 0xc0, !PT ;  /* 0x7ffffff809077812 */ /* 0x000fe200078ec0ff */
[----:B------:R-:W-:-:S07]  /*0b60*/  IMAD.MOV.U32 R10, RZ, RZ, RZ ;  /* 0x000000ffff0a7224 */ /* 0x000fce00078e00ff */
.L_x_342:
[----:B------:R-:W-:-:S04]  /*0b70*/  LEA R11, R10, R0, 0x7 ;  /* 0x000000000a0b7211 */ /* 0x000fc800078e38ff */
[----:B------:R-:W-:-:S13]  /*0b80*/  ISETP.GE.AND P0, PT, R11, R6, PT ;  /* 0x000000060b00720c */ /* 0x000fda0003f06270 */
[----:B0-----:R-:W-:-:S06]  /*0b90*/  @!P0 IMAD.WIDE.U32 R12, R11, 0x8, R2 ;  /* 0x000000080b0c8825 */ /* 0x001fcc00078e0002 */
        /* <DEDUP_REMOVED lines=8> */
[----:B------:R-:W-:Y:S02]  /*0c20*/  VIADD R23, R11, 0x100 ;  /* 0x000001000b177836 */ /* 0x000fe40000000000 */
[----:B------:R-:W-:-:S03]  /*0c30*/  IMAD.WIDE R12, R21, 0x8, R4 ;  /* 0x00000008150c7825 */ /* 0x000fc600078e0204 */
[----:B------:R-:W-:Y:S01]  /*0c40*/  ISETP.GE.AND P0, PT, R23, R6, PT ;  /* 0x000000061700720c */ /* 0x000fe20003f06270 */
[----:B--2---:R-:W-:-:S07]  /*0c50*/  @!P1 DMUL R18, R18, R18 ;  /* 0x0000001212129228 */ /* 0x004fce0000000000 */
[----:B------:R1:W-:Y:S05]  /*0c60*/  @!P1 STG.E.64 desc[UR6][R12.64], R18 ;  /* 0x000000120c009986 */ /* 0x0003ea000c101b06 */
[----:B------:R-:W2:Y:S01]  /*0c70*/  @!P0 LDG.E.64 R22, desc[UR6][R8.64+0x400] ;  /* 0x0004000608168981 */ /* 0x000ea2000c1e1b00 */
[----:B------:R-:W-:-:S04]  /*0c80*/  IADD3 R21, PT, PT, R11, 0x180, RZ ;  /* 0x000001800b157810 */ /* 0x000fc80007ffe0ff */
[----:B------:R-:W-:Y:S01]  /*0c90*/  ISETP.GE.AND P1, PT, R21, R6, PT ;  /* 0x000000061500720c */ /* 0x000fe20003f26270 */
[----:B--2---:R-:W-:-:S07]  /*0ca0*/  @!P0 DMUL R22, R22, R22 ;  /* 0x0000001616168228 */ /* 0x004fce0000000000 */
[----:B------:R-:W-:Y:S05]  /*0cb0*/  @!P0 STG.E.64 desc[UR6][R12.64+0x400], R22 ;  /* 0x000400160c008986 */ /* 0x000fea000c101b06 */
[----:B0-----:R-:W2:Y:S01]  /*0cc0*/  @!P1 LDG.E.64 R14, desc[UR6][R8.64+0x800] ;  /* 0x00080006080e9981 */ /* 0x001ea2000c1e1b00 */
[----:B------:R-:W-:-:S05]  /*0cd0*/  VIADD R17, R11, 0x200 ;  /* 0x000002000b117836 */ /* 0x000fca0000000000 */
[----:B------:R-:W-:Y:S01]  /*0ce0*/  ISETP.GE.AND P0, PT, R17, R6, PT ;  /* 0x000000061100720c */ /* 0x000fe20003f06270 */
[----:B--2---:R-:W-:-:S07]  /*0cf0*/  @!P1 DMUL R14, R14, R14 ;  /* 0x0000000e0e0e9228 */ /* 0x004fce0000000000 */
[----:B------:R0:W-:Y:S05]  /*0d00*/  @!P1 STG.E.64 desc[UR6][R12.64+0x800], R14 ;  /* 0x0008000e0c009986 */ /* 0x0001ea000c101b06 */
[----:B------:R-:W2:Y:S01]  /*0d10*/  @!P0 LDG.E.64 R16, desc[UR6][R8.64+0xc00] ;  /* 0x000c000608108981 */ /* 0x000ea2000c1e1b00 */
[----:B-1----:R-:W-:-:S05]  /*0d20*/  VIADD R19, R11, 0x280 ;  /* 0x000002800b137836 */ /* 0x002fca0000000000 */
[----:B------:R-:W-:Y:S01]  /*0d30*/  ISETP.GE.AND P1, PT, R19, R6, PT ;  /* 0x000000061300720c */ /* 0x000fe20003f26270 */
[----:B--2---:R-:W-:-:S07]  /*0d40*/  @!P0 DMUL R16, R16, R16 ;  /* 0x0000001010108228 */ /* 0x004fce0000000000 */
[----:B------:R1:W-:Y:S05]  /*0d50*/  @!P0 STG.E.64 desc[UR6][R12.64+0xc00], R16 ;  /* 0x000c00100c008986 */ /* 0x0003ea000c101b06 */
[----:B------:R-:W2:Y:S01]  /*0d60*/  @!P1 LDG.E.64 R18, desc[UR6][R8.64+0x1000] ;  /* 0x0010000608129981 */ /* 0x000ea2000c1e1b00 */
[----:B------:R-:W-:-:S04]  /*0d70*/  IADD3 R21, PT, PT, R11, 0x300, RZ ;  /* 0x000003000b157810 */ /* 0x000fc80007ffe0ff */
[----:B------:R-:W-:Y:S01]  /*0d80*/  ISETP.GE.AND P0, PT, R21, R6, PT ;  /* 0x000000061500720c */ /* 0x000fe20003f06270 */
[----:B--2---:R-:W-:-:S07]  /*0d90*/  @!P1 DMUL R18, R18, R18 ;  /* 0x0000001212129228 */ /* 0x004fce0000000000 */
[----:B------:R1:W-:Y:S05]  /*0da0*/  @!P1 STG.E.64 desc[UR6][R12.64+0x1000], R18 ;  /* 0x001000120c009986 */ /* 0x0003ea000c101b06 */
[----:B0-----:R-:W2:Y:S01]  /*0db0*/  @!P0 LDG.E.64 R14, desc[UR6][R8.64+0x1400] ;  /* 0x00140006080e8981 */ /* 0x001ea2000c1e1b00 */
[----:B------:R-:W-:Y:S01]  /*0dc0*/  VIADD R11, R11, 0x380 ;  /* 0x000003800b0b7836 */ /* 0x000fe20000000000 */
[----:B------:R-:W-:Y:S01]  /*0dd0*/  BSSY.RECONVERGENT B0, `(.L_x_340) ;  /* 0x000000a000007945 */ /* 0x000fe20003800200 */
[----:B------:R-:W-:-:S05]  /*0de0*/  VIADD R10, R10, 0x8 ;  /* 0x000000080a0a7836 */ /* 0x000fca0000000000 */
[----:B------:R-:W-:Y:S01]  /*0df0*/  ISETP.NE.AND P1, PT, R10, R7, PT ;  /* 0x000000070a00720c */ /* 0x000fe20003f25270 */
[----:B--2---:R-:W-:-:S07]  /*0e00*/  @!P0 DMUL R14, R14, R14 ;  /* 0x0000000e0e0e8228 */ /* 0x004fce0000000000 */
[----:B------:R1:W-:Y:S01]  /*0e10*/  @!P0 STG.E.64 desc[UR6][R12.64+0x1400], R14 ;  /* 0x0014000e0c008986 */ /* 0x0003e2000c101b06 */
[----:B------:R-:W-:-:S13]  /*0e20*/  ISETP.GE.AND P0, PT, R11, R6, PT ;  /* 0x000000060b00720c */ /* 0x000fda0003f06270 */
[----:B-1----:R-:W-:Y:S05]  /*0e30*/  @P0 BRA `(.L_x_341) ;  /* 0x00000000000c0947 */ /* 0x002fea0003800000 */
[----:B------:R-:W2:Y:S02]  /*0e40*/  LDG.E.64 R8, desc[UR6][R8.64+0x1800] ;  /* 0x0018000608087981 */ /* 0x000ea4000c1e1b00 */
[----:B--2---:R-:W-:-:S07]  /*0e50*/  DMUL R14, R8, R8 ;  /* 0x00000008080e7228 */ /* 0x004fce0000000000 */
[----:B------:R0:W-:Y:S04]  /*0e60*/  STG.E.64 desc[UR6][R12.64+0x1800], R14 ;  /* 0x0018000e0c007986 */ /* 0x0001e8000c101b06 */
.L_x_341:
[----:B------:R-:W-:Y:S05]  /*0e70*/  BSYNC.RECONVERGENT B0 ;  /* 0x0000000000007941 */ /* 0x000fea0003800200 */
.L_x_340:
[----:B------:R-:W-:Y:S05]  /*0e80*/  @P1 BRA `(.L_x_342) ;  /* 0xfffffffc00381947 */ /* 0x000fea000383ffff */
.L_x_339:
[----:B------:R-:W-:-:S13]  /*0e90*/  ISETP.NE.AND P0, PT, R20, RZ, PT ;  /* 0x000000ff1400720c */ /* 0x000fda0003f05270 */
[----:B------:R-:W-:Y:S05]  /*0ea0*/  @!P0 EXIT ;  /* 0x000000000000894d */ /* 0x000fea0003800000 */
[----:B------:R-:W1:Y:S01]  /*0eb0*/  LDC R8, c[0x0][0x384] ;  /* 0x0000e100ff087b82 */ /* 0x000e620000000800 */
[----:B------:R-:W-:Y:S02]  /*0ec0*/  ISETP.GE.U32.AND P1, PT, R20, 0x4, PT ;  /* 0x000000041400780c */ /* 0x000fe40003f26070 */
[----:B-1----:R-:W-:-:S04]  /*0ed0*/  LOP3.LUT R22, R8, 0x3, RZ, 0xc0, !PT ;  /* 0x0000000308167812 */ /* 0x002fc800078ec0ff */
[----:B------:R-:W-:-:S07]  /*0ee0*/  ISETP.NE.AND P0, PT, R22, RZ, PT ;  /* 0x000000ff1600720c */ /* 0x000fce0003f05270 */
[----:B------:R-:W-:Y:S06]  /*0ef0*/  @!P1 BRA `(.L_x_343) ;  /* 0x0000000000749947 */ /* 0x000fec0003800000 */
[----:B------:R-:W-:-:S04]  /*0f00*/  LEA R9, R7, R0, 0x7 ;  /* 0x0000000007097211 */ /* 0x000fc800078e38ff */
[----:B------:R-:W-:-:S13]  /*0f10*/  ISETP.GE.AND P2, PT, R9, R6, PT ;  /* 0x000000060900720c */ /* 0x000fda0003f46270 */
[----:B------:R-:W-:-:S06]  /*0f20*/  @!P2 IMAD.WIDE R10, R9, 0x8, R2 ;  /* 0x00000008090aa825 */ /* 0x000fcc00078e0202 */
[----:B------:R-:W2:Y:S01]  /*0f30*/  @!P2 LDG.E.64 R10, desc[UR6][R10.64] ;  /* 0x000000060a0aa981 */ /* 0x000ea2000c1e1b00 */
[C---:B------:R-:W-:Y:S02]  /*0f40*/  VIADD R21, R9.reuse, 0x80 ;  /* 0x0000008009157836 */ /* 0x040fe40000000000 */
[----:B0-----:R-:W-:-:S03]  /*0f50*/  @!P2 IMAD.WIDE R14, R9, 0x8, R4 ;  /* 0x00000008090ea825 */ /* 0x001fc600078e0204 */
        /* <DEDUP_REMOVED lines=12> */
[----:B------:R-:W-:Y:S01]  /*1020*/  IADD3 R9, PT, PT, R9, 0x180, RZ ;  /* 0x0000018009097810 */ /* 0x000fe20007ffe0ff */
        /* <DEDUP_REMOVED lines=10> */
.L_x_343:
[----:B------:R-:W-:Y:S05]  /*10d0*/  @!P0 EXIT ;  /* 0x000000000000894d */ /* 0x000fea0003800000 */
[----:B------:R-:W-:Y:S02]  /*10e0*/  ISETP.NE.AND P1, PT, R22, 0x1, PT ;  /* 0x000000011600780c */ /* 0x000fe40003f25270 */
[----:B------:R-:W-:-:S04]  /*10f0*/  LOP3.LUT R8, R8, 0x1, RZ, 0xc0, !PT ;  /* 0x0000000108087812 */ /* 0x000fc800078ec0ff */
[----:B------:R-:W-:-:S07]  /*1100*/  ISETP.NE.U32.AND P0, PT, R8, 0x1, PT ;  /* 0x000000010800780c */ /* 0x000fce0003f05070 */
[----:B------:R-:W-:Y:S06]  /*1110*/  @!P1 BRA `(.L_x_344) ;  /* 0x00000000003c9947 */ /* 0x000fec0003800000 */
[----:B01----:R-:W-:-:S05]  /*1120*/  IMAD R13, R7, 0x80, R0 ;  /* 0x00000080070d7824 */ /* 0x003fca00078e0200 */
[----:B------:R-:W-:-:S13]  /*1130*/  ISETP.GE.AND P1, PT, R13, R6, PT ;  /* 0x000000060d00720c */ /* 0x000fda0003f26270 */
[----:B------:R-:W-:-:S06]  /*1140*/  @!P1 IMAD.WIDE R8, R13, 0x8, R2 ;  /* 0x000000080d089825 */ /* 0x000fcc00078e0202 */
[----:B------:R-:W2:Y:S01]  /*1150*/  @!P1 LDG.E.64 R8, desc[UR6][R8.64] ;  /* 0x0000000608089981 */ /* 0x000ea2000c1e1b00 */
[C---:B------:R-:W-:Y:S01]  /*1160*/  IADD3 R19, PT, PT, R13.reuse, 0x80, RZ ;  /* 0x000000800d137810 */ /* 0x040fe20007ffe0ff */
[----:B------:R-:W-:-:S03]  /*1170*/  @!P1 IMAD.WIDE R12, R13, 0x8, R4 ;  /* 0x000000080d0c9825 */ /* 0x000fc600078e0204 */
[----:B------:R-:W-:-:S13]  /*1180*/  ISETP.GE.AND P2, PT, R19, R6, PT ;  /* 0x000000061300720c */ /* 0x000fda0003f46270 */
[----:B------:R-:W-:Y:S01]  /*1190*/  @!P2 IMAD.WIDE R14, R19, 0x8, R2 ;  /* 0x00000008130ea825 */ /* 0x000fe200078e0202 */
[----:B--2---:R-:W-:-:S07]  /*11a0*/  @!P1 DMUL R10, R8, R8 ;  /* 0x00000008080a9228 */ /* 0x004fce0000000000 */
[----:B------:R2:W-:Y:S04]  /*11b0*/  @!P1 STG.E.64 desc[UR6][R12.64], R10 ;  /* 0x0000000a0c009986 */ /* 0x0005e8000c101b06 */
[----:B------:R-:W3:Y:S01]  /*11c0*/  @!P2 LDG.E.64 R14, desc[UR6][R14.64] ;  /* 0x000000060e0ea981 */ /* 0x000ee2000c1e1b00 */
[----:B------:R-:W-:-:S04]  /*11d0*/  @!P2 IMAD.WIDE R18, R19, 0x8, R4 ;  /* 0x000000081312a825 */ /* 0x000fc800078e0204 */
[----:B------:R-:W-:Y:S01]  /*11e0*/  VIADD R7, R7, 0x2 ;  /* 0x0000000207077836 */ /* 0x000fe20000000000 */
[----:B---3--:R-:W-:-:S07]  /*11f0*/  @!P2 DMUL R16, R14, R14 ;  /* 0x0000000e0e10a228 */ /* 0x008fce0000000000 */
[----:B------:R2:W-:Y:S04]  /*1200*/  @!P2 STG.E.64 desc[UR6][R18.64], R16 ;  /* 0x000000101200a986 */ /* 0x0005e8000c101b06 */
.L_x_344:
[----:B------:R-:W-:Y:S05]  /*1210*/  @P0 EXIT ;  /* 0x000000000000094d */ /* 0x000fea0003800000 */
[----:B------:R-:W-:-:S04]  /*1220*/  LEA R9, R7, R0, 0x7 ;  /* 0x0000000007097211 */ /* 0x000fc800078e38ff */
[----:B------:R-:W-:-:S13]  /*1230*/  ISETP.GE.AND P0, PT, R9, R6, PT ;  /* 0x000000060900720c */ /* 0x000fda0003f06270 */
[----:B------:R-:W-:Y:S05]  /*1240*/  @P0 EXIT ;  /* 0x000000000000094d */ /* 0x000fea0003800000 */
[----:B------:R-:W-:-:S06]  /*1250*/  IMAD.WIDE R2, R9, 0x8, R2 ;  /* 0x0000000809027825 */ /* 0x000fcc00078e0202 */
[----:B------:R-:W3:Y:S01]  /*1260*/  LDG.E.64 R2, desc[UR6][R2.64] ;  /* 0x0000000602027981 */ /* 0x000ee2000c1e1b00 */
[----:B------:R-:W-:Y:S01]  /*1270*/  IMAD.WIDE R4, R9, 0x8, R4 ;  /* 0x0000000809047825 */ /* 0x000fe200078e0204 */
[----:B---3--:R-:W-:-:S07]  /*1280*/  DMUL R6, R2, R2 ;  /* 0x0000000202067228 */ /* 0x008fce0000000000 */
[----:B------:R-:W-:Y:S01]  /*1290*/  STG.E.64 desc[UR6][R4.64], R6 ;  /* 0x0000000604007986 */ /* 0x000fe2000c101b06 */
[----:B------:R-:W-:Y:S05]  /*12a0*/  EXIT ;  /* 0x000000000000794d */ /* 0x000fea0003800000 */
.L_x_345:
        /* <DEDUP_REMOVED lines=13> */
.L_x_360:


//--------------------- .text._ZN3cub18CUB_300001_SM_10006detail8for_each13static_kernelINS2_12policy_hub_t12policy_500_tEmN6thrust24THRUST_300001_SM_1000_NS8cuda_cub20__uninitialized_fill7functorINS7_10device_ptrIdEEdEEEEvT0_T1_ --------------------------
	.section	.text._ZN3cub18CUB_300001_SM_10006detail8for_each13static_kernelINS2_12policy_hub_t12policy_500_tEmN6thrust24THRUST_300001_SM_1000_NS8cuda_cub20__uninitialized_fill7functorINS7_10device_ptrIdEEdEEEEvT0_T1_,"ax",@progbits
	.align	128
        .global         _ZN3cub18CUB_300001_SM_10006detail8for_each13static_kernelINS2_12policy_hub_t12policy_500_tEmN6thrust24THRUST_300001_SM_1000_NS8cuda_cub20__uninitialized_fill7functorINS7_10device_ptrIdEEdEEEEvT0_T1_
        .type           _ZN3cub18CUB_300001_SM_10006detail8for_each13static_kernelINS2_12policy_hub_t12policy_500_tEmN6thrust24THRUST_300001_SM_1000_NS8cuda_cub20__uninitialized_fill7functorINS7_10device_ptrIdEEdEEEEvT0_T1_,@function
        .size           _ZN3cub18CUB_300001_SM_10006detail8for_each13static_kernelINS2_12policy_hub_t12policy_500_tEmN6thrust24THRUST_300001_SM_1000_NS8cuda_cub20__uninitialized_fill7functorINS7_10device_ptrIdEEdEEEEvT0_T1_,(.L_x_361 - _ZN3cub18CUB_300001_SM_10006detail8for_each13static_kernelINS2_12policy_hub_t12policy_500_tEmN6thrust24THRUST_300001_SM_1000_NS8cuda_cub20__uninitialized_fill7functorINS7_10device_ptrIdEEdEEEEvT0_T1_)
        .other          _ZN3cub18CUB_300001_SM_10006detail8for_each13static_kernelINS2_12policy_hub_t12policy_500_tEmN6thrust24THRUST_300001_SM_1000_NS8cuda_cub20__uninitialized_fill7functorINS7_10device_ptrIdEEdEEEEvT0_T1_,@"STO_CUDA_ENTRY STV_DEFAULT"
_ZN3cub18CUB_300001_SM_10006detail8for_each13static_kernelINS2_12policy_hub_t12policy_500_tEmN6thrust24THRUST_300001_SM_1000_NS8cuda_cub20__uninitialized_fill7functorINS7_10device_ptrIdEEdEEEEvT0_T1_:
.text._ZN3cub18CUB_300001_SM_10006detail8for_each13static_kernelINS2_12policy_hub_t12policy_500_tEmN6thrust24THRUST_300001_SM_1000_NS8cuda_cub20__uninitialized_fill7functorINS7_10device_ptrIdEEdEEEEvT0_T1_:
[----:B------:R-:W-:Y:S08]  /*0000*/  LDC R1, c[0x0][0x37c] ;  /* 0x0000df00ff017b82 */ /* 0x000ff00000000800 */
[----:B------:R-:W0:Y:S01]  /*0010*/  S2UR UR4, SR_CTAID.X ;  /* 0x00000000000479c3 */ /* 0x000e220000002500 */
[----:B------:R-:W1:Y:S01]  /*0020*/  LDCU.64 UR6, c[0x0][0x380] ;  /* 0x00007000ff0677ac */ /* 0x000e620008000a00 */
[----:B------:R-:W2:Y:S01]  /*0030*/  LDCU.64 UR8, c[0x0][0x358] ;  /* 0x00006b00ff0877ac */ /* 0x000ea20008000a00 */
[----:B0-----:R-:W-:-:S04]  /*0040*/  UIMAD.WIDE.U32 UR4, UR4, 0x200, URZ ;  /* 0x00000200040478a5 */ /* 0x001fc8000f8e00ff */
[----:B-1----:R-:W-:-:S04]  /*0050*/  UIADD3 UR6, UP0, UPT, -UR4, UR6, URZ ;  /* 0x0000000604067290 */ /* 0x002fc8000ff1e1ff */
[----:B------:R-:W-:Y:S02]  /*0060*/  UIADD3.X UR7, UPT, UPT, ~UR5, UR7, URZ, UP0, !UPT ;  /* 0x0000000705077290 */ /* 0x000fe400087fe5ff */
[----:B------:R-:W-:-:S04]  /*0070*/  UISETP.GE.U32.AND UP0, UPT, UR6, 0x200, UPT ;  /* 0x000002000600788c */ /* 0x000fc8000bf06070 */
[----:B------:R-:W-:-:S09]  /*0080*/  UISETP.GE.U32.AND.EX UP0, UPT, UR7, URZ, UPT, UP0 ;  /* 0x000000ff0700728c */ /* 0x000fd2000bf06100 */
[----:B--2---:R-:W-:Y:S05]  /*0090*/  BRA.U !UP0, `(.L_x_346) ;  /* 0x0000000108287547 */ /* 0x004fea000b800000 */
[----:B------:R-:W0:Y:S01]  /*00a0*/  S2R R0, SR_TID.X ;  /* 0x0000000000007919 */ /* 0x000e220000002100 */
[----:B------:R-:W1:Y:S01]  /*00b0*/  LDCU.64 UR6, c[0x0][0x388] ;  /* 0x00007100ff0677ac */ /* 0x000e620008000a00 */
[----:B------:R-:W2:Y:S01]  /*00c0*/  LDC.64 R4, c[0x0][0x390] ;  /* 0x0000e400ff047b82 */ /* 0x000ea20000000a00 */
[----:B0-----:R-:W-:-:S05]  /*00d0*/  IADD3 R0, P0, PT, R0, UR4, RZ ;  /* 0x0000000400007c10 */ /* 0x001fca000ff1e0ff */
[----:B------:R-:W-:Y:S01]  /*00e0*/  IMAD.X R3, RZ, RZ, UR5, P0 ;  /* 0x00000005ff037e24 */ /* 0x000fe200080e06ff */
[----:B-1----:R-:W-:-:S04]  /*00f0*/  LEA R2, P0, R0, UR6, 0x3 ;  /* 0x0000000600027c11 */ /* 0x002fc8000f8018ff */
[----:B------:R-:W-:-:S05]  /*0100*/  LEA.HI.X R3, R0, UR7, R3, 0x3, P0 ;  /* 0x0000000700037c11 */ /* 0x000fca00080f1c03 */
[----:B--2---:R-:W-:Y:S04]  /*0110*/  STG.E.64 desc[UR8][R2.64], R4 ;  /* 0x0000000402007986 */ /* 0x004fe8000c101b08 */
[----:B------:R-:W-:Y:S01]  /*0120*/  STG.E.64 desc[UR8][R2.64+0x800], R4 ;  /* 0x0008000402007986 */ /* 0x000fe2000c101b08 */
[----:B------:R-:W-:Y:S05]  /*0130*/  EXIT ;  /* 0x000000000000794d */ /* 0x000fea0003800000 */
.L_x_346:
[----:B------:R-:W0:Y:S01]  /*0140*/  S2R R0, SR_TID.X ;  /* 0x0000000000007919 */ /* 0x000e220000002100 */
[----:B------:R-:W-:Y:S01]  /*0150*/  IMAD.U32 R2, RZ, RZ, UR7 ;  /* 0x00000007ff027e24 */ /* 0x000fe2000f8e00ff */
[----:B------:R-:W1:Y:S01]  /*0160*/  LDCU.64 UR10, c[0x0][0x388] ;  /* 0x00007100ff0a77ac */ /* 0x000e620008000a00 */
[----:B------:R-:W-:Y:S01]  /*0170*/  IMAD.U32 R6, RZ, RZ, UR7 ;  /* 0x00000007ff067e24 */ /* 0x000fe2000f8e00ff */
[----:B0-----:R-:W-:-:S04]  /*0180*/  ISETP.LT.U32.AND P0, PT, R0, UR6, PT ;  /* 0x0000000600007c0c */ /* 0x001fc8000bf01070 */
[----:B------:R-:W-:Y:S01]  /*0190*/  ISETP.GT.U32.AND.EX P0, PT, R2, RZ, PT, P0 ;  /* 0x000000ff0200720c */ /* 0x000fe20003f04100 */
[C---:B------:R-:W-:Y:S01]  /*01a0*/  VIADD R2, R0.reuse, 0x100 ;  /* 0x0000010000027836 */ /* 0x040fe20000000000 */
[----:B------:R-:W-:-:S04]  /*01b0*/  IADD3 R0, P2, PT, R0, UR4, RZ ;  /* 0x0000000400007c10 */ /* 0x000fc8000ff5e0ff */
[----:B------:R-:W-:Y:S01]  /*01c0*/  ISETP.LT.U32.AND P1, PT, R2, UR6, PT ;  /* 0x0000000602007c0c */ /* 0x000fe2000bf21070 */
[----:B------:R-:W-:Y:S01]  /*01d0*/  IMAD.X R3, RZ, RZ, UR5, P2 ;  /* 0x00000005ff037e24 */ /* 0x000fe200090e06ff */
[----:B-1----:R-:W-:Y:S02]  /*01e0*/  LEA R2, P2, R0, UR10, 0x3 ;  /* 0x0000000a00027c11 */ /* 0x002fe4000f8418ff */
[----:B------:R-:W-:Y:S02]  /*01f0*/  ISETP.GT.U32.AND.EX P1, PT, R6, RZ, PT, P1 ;  /* 0x000000ff0600720c */ /* 0x000fe40003f24110 */
[----:B------:R-:W-:Y:S01]  /*0200*/  LEA.HI.X R3, R0, UR11, R3, 0x3, P2 ;  /* 0x0000000b00037c11 */ /* 0x000fe200090f1c03 */
[----:B------:R-:W0:Y:S04]  /*0210*/  @P0 LDC.64 R4, c[0x0][0x390] ;  /* 0x0000e400ff040b82 */ /* 0x000e280000000a00 */
[----:B0-----:R0:W-:Y:S06]  /*0220*/  @P0 STG.E.64 desc[UR8][R2.64], R4 ;  /* 0x0000000402000986 */ /* 0x0011ec000c101b08 */
[----:B------:R-:W-:Y:S05]  /*0230*/  @!P1 EXIT ;  /* 0x000000000000994d */ /* 0x000fea0003800000 */
[----:B0-----:R-:W0:Y:S02]  /*0240*/  LDC.64 R4, c[0x0][0x390] ;  /* 0x0000e400ff047b82 */ /* 0x001e240000000a00 */
[----:B0-----:R-:W-:Y:S01]  /*0250*/  STG.E.64 desc[UR8][R2.64+0x800], R4 ;  /* 0x0008000402007986 */ /* 0x001fe2000c101b08 */
[----:B------:R-:W-:Y:S05]  /*0260*/  EXIT ;  /* 0x000000000000794d */ /* 0x000fea0003800000 */
.L_x_347:
        /* <DEDUP_REMOVED lines=9> */
.L_x_361:


//--------------------- .text._ZN3cub18CUB_300001_SM_10006detail11EmptyKernelIvEEvv --------------------------
	.section	.text._ZN3cub18CUB_300001_SM_10006detail11EmptyKernelIvEEvv,"ax",@progbits
	.align	128
        .global         _ZN3cub18CUB_300001_SM_10006detail11EmptyKernelIvEEvv
        .type           _ZN3cub18CUB_300001_SM_10006detail11EmptyKernelIvEEvv,@function
        .size           _ZN3cub18CUB_300001_SM_10006detail11EmptyKernelIvEEvv,(.L_x_362 - _ZN3cub18CUB_300001_SM_10006detail11EmptyKernelIvEEvv)
        .other          _ZN3cub18CUB_300001_SM_10006detail11EmptyKernelIvEEvv,@"STO_CUDA_ENTRY STV_DEFAULT"
_ZN3cub18CUB_300001_SM_10006detail11EmptyKernelIvEEvv:
.text._ZN3cub18CUB_300001_SM_10006detail11EmptyKernelIvEEvv:
[----:B------:R-:W-:Y:S01]  /*0000*/  LDC R1, c[0x0][0x37c] ;  /* 0x0000df00ff017b82 */ /* 0x000fe20000000800 */
[----:B------:R-:W-:Y:S05]  /*0010*/  EXIT ;  /* 0x000000000000794d */ /* 0x000fea0003800000 */
.L_x_348:
        /* <DEDUP_REMOVED lines=14> */
.L_x_362:


//--------------------- .nv.shared._ZN3cub18CUB_300001_SM_10006detail6reduce18DeviceReduceKernelINS2_10policy_hubIdyN4cuda3std3__44plusIdEEE10Policy1000EN6thrust24THRUST_300001_SM_1000_NS6detail15normal_iteratorINSD_10device_ptrIdEEEEyS9_d12unary_squareIdEEEvT0_PT3_T1_NS0_13GridEvenShareISO_EET2_T4_ --------------------------
	.section	.nv.shared._ZN3cub18CUB_300001_SM_10006detail6reduce18DeviceReduceKernelINS2_10policy_hubIdyN4cuda3std3__44plusIdEEE10Policy1000EN6thrust24THRUST_300001_SM_1000_NS6detail15normal_iteratorINSD_10device_ptrIdEEEEyS9_d12unary_squareIdEEEvT0_PT3_T1_NS0_13GridEvenShareISO_EET2_T4_,"aw",@nobits
	.sectionflags	@""
	.align	8
.nv.shared._ZN3cub18CUB_300001_SM_10006detail6reduce18DeviceReduceKernelINS2_10policy_hubIdyN4cuda3std3__44plusIdEEE10Policy1000EN6thrust24THRUST_300001_SM_1000_NS6detail15normal_iteratorINSD_10device_ptrIdEEEEyS9_d12unary_squareIdEEEvT0_PT3_T1_NS0_13GridEvenShareISO_EET2_T4_:
	.zero		1176


//--------------------- .nv.shared.reserved.0     --------------------------
	.section	.nv.shared.reserved.0,"aw",@nobits
	.weak		__nv_reservedSMEM_offset_0_alias
	.size		__nv_reservedSMEM_offset_0_alias, 0, 64
	.other		__nv_reservedSMEM_offset_0_alias,@"STO_CUDA_RESERVED_SHARED STV_DEFAULT"
__nv_reservedSMEM_offset_0_alias:
	.zero		0
	.zero		64


//--------------------- .nv.global                --------------------------
	.section	.nv.global,"aw",@nobits
.nv.global:
	.type		_ZN34_INTERNAL_a8ac55f8_4_k_cu_596b96576thrust24THRUST_300001_SM_1000_NS3seqE,@object
	.size		_ZN34_INTERNAL_a8ac55f8_4_k_cu_596b96576thrust24THRUST_300001_SM_1000_NS3seqE,(_ZN34_INTERNAL_a8ac55f8_4_k_cu_596b96574cuda3std3__48in_placeE - _ZN34_INTERNAL_a8ac55f8_4_k_cu_596b96576thrust24THRUST_300001_SM_1000_NS3seqE)
_ZN34_INTERNAL_a8ac55f8_4_k_cu_596b96576thrust24THRUST_300001_SM_1000_NS3seqE:
	.zero		1
	.type		_ZN34_INTERNAL_a8ac55f8_4_k_cu_596b96574cuda3std3__48in_placeE,@object
	.size		_ZN34_INTERNAL_a8ac55f8_4_k_cu_596b96574cuda3std3__48in_placeE,(_ZN34_INTERNAL_a8ac55f8_4_k_cu_596b96574cuda3std6ranges3__45__cpo4sizeE - _ZN34_INTERNAL_a8ac55f8_4_k_cu_596b96574cuda3std3__48in_placeE)
_ZN34_INTERNAL_a8ac55f8_4_k_cu_596b96574cuda3std3__48in_placeE:
	.zero		1
	.type		_ZN34_INTERNAL_a8ac55f8_4_k_cu_596b96574cuda3std6ranges3__45__cpo4sizeE,@object
	.size		_ZN34_INTERNAL_a8ac55f8_4_k_cu_596b96574cuda3std6ranges3__45__cpo4sizeE,(_ZN34_INTERNAL_a8ac55f8_4_k_cu_596b96576thrust24THRUST_300001_SM_1000_NS12placeholders2_3E - _ZN34_INTERNAL_a8ac55f8_4_k_cu_596b96574cuda3std6ranges3__45__cpo4sizeE)
_ZN34_INTERNAL_a8ac55f8_4_k_cu_596b96574cuda3std6ranges3__45__cpo4sizeE:
	.zero		1
	.type		_ZN34_INTERNAL_a8ac55f8_4_k_cu_596b96576thrust24THRUST_300001_SM_1000_NS12placeholders2_3E,@object
	.size		_ZN34_INTERNAL_a8ac55f8_4_k_cu_596b96576thrust24THRUST_300001_SM_1000_NS12placeholders2_3E,(_ZN34_INTERNAL_a8ac55f8_4_k_cu_596b96574cuda3std3__45__cpo6cbeginE - _ZN34_INTERNAL_a8ac55f8_4_k_cu_596b96576thrust24THRUST_300001_SM_1000_NS12placeholders2_3E)
_ZN34_INTERNAL_a8ac55f8_4_k_cu_596b96576thrust24THRUST_300001_SM_1000_NS12placeholders2_3E:
	.zero		1
	.type		_ZN34_INTERNAL_a8ac55f8_4_k_cu_596b96574cuda3std3__45__cpo6cbeginE,@object
	.size		_ZN34_INTERNAL_a8ac55f8_4_k_cu_596b96574cuda3std3__45__cpo6cbeginE,(_ZN34_INTERNAL_a8ac55f8_4_k_cu_596b96574cuda3std6ranges3__45__cpo6cbeginE - _ZN34_INTERNAL_a8ac55f8_4_k_cu_596b96574cuda3std3__45__cpo6cbeginE)
_ZN34_INTERNAL_a8ac55f8_4_k_cu_596b96574cuda3std3__45__cpo6cbeginE:
	.zero		1
	.type		_ZN34_INTERNAL_a8ac55f8_4_k_cu_596b96574cuda3std6ranges3__45__cpo6cbeginE,@object
	.size		_ZN34_INTERNAL_a8ac55f8_4_k_cu_596b96574cuda3std6ranges3__45__cpo6cbeginE,(_ZN34_INTERNAL_a8ac55f8_4_k_cu_596b96576thrust24THRUST_300001_SM_1000_NS12placeholders2_7E - _ZN34_INTERNAL_a8ac55f8_4_k_cu_596b96574cuda3std6ranges3__45__cpo6cbeginE)
_ZN34_INTERNAL_a8ac55f8_4_k_cu_596b96574cuda3std6ranges3__45__cpo6cbeginE:
	.zero		1
	.type		_ZN34_INTERNAL_a8ac55f8_4_k_cu_596b96576thrust24THRUST_300001_SM_1000_NS12placeholders2_7E,@object
	.size		_ZN34_INTERNAL_a8ac55f8_4_k_cu_596b96576thrust24THRUST_300001_SM_1000_NS12placeholders2_7E,(_ZN34_INTERNAL_a8ac55f8_4_k_cu_596b96574cuda3std3__45__cpo7crbeginE - _ZN34_INTERNAL_a8ac55f8_4_k_cu_596b96576thrust24THRUST_300001_SM_1000_NS12placeholders2_7E)
_ZN34_INTERNAL_a8ac55f8_4_k_cu_596b96576thrust24THRUST_300001_SM_1000_NS12placeholders2_7E:
	.zero		1
	.type		_ZN34_INTERNAL_a8ac55f8_4_k_cu_596b96574cuda3std3__45__cpo7crbeginE,@object
	.size		_ZN34_INTERNAL_a8ac55f8_4_k_cu_596b96574cuda3std3__45__cpo7crbeginE,(_ZN34_INTERNAL_a8ac55f8_4_k_cu_596b96574cuda3std6ranges3__45__cpo4nextE - _ZN34_INTERNAL_a8ac55f8_4_k_cu_596b96574cuda3std3__45__cpo7crbeginE)
_ZN34_INTERNAL_a8ac55f8_4_k_cu_596b96574cuda3std3__45__cpo7crbeginE:
	.zero		1
	.type		_ZN34_INTERNAL_a8ac55f8_4_k_cu_596b96574cuda3std6ranges3__45__cpo4nextE,@object
	.size		_ZN34_INTERNAL_a8ac55f8_4_k_cu_596b96574cuda3std6ranges3__45__cpo4nextE,(_ZN34_INTERNAL_a8ac55f8_4_k_cu_596b96574cuda3std6ranges3__45__cpo4swapE - _ZN34_INTERNAL_a8ac55f8_4_k_cu_596b96574cuda3std6ranges3__45__cpo4nextE)
_ZN34_INTERNAL_a8ac55f8_4_k_cu_596b96574cuda3std6ranges3__45__cpo4nextE:
	.zero		1
	.type		_ZN34_INTERNAL_a8ac55f8_4_k_cu_596b96574cuda3std6ranges3__45__cpo4swapE,@object
	.size		_ZN34_INTERNAL_a8ac55f8_4_k_cu_596b96574cuda3std6ranges3__45__cpo4swapE,(_ZN34_INTERNAL_a8ac55f8_4_k_cu_596b96576thrust24THRUST_300001_SM_1000_NS8cuda_cub10par_nosyncE - _ZN34_INTERNAL_a8ac55f8_4_k_cu_596b96574cuda3std6ranges3__45__cpo4swapE)
_ZN34_INTERNAL_a8ac55f8_4_k_cu_596b96574cuda3std6ranges3__45__cpo4swapE:
	.zero		1
	.type		_ZN34_INTERNAL_a8ac55f8_4_k_cu_596b96576thrust24THRUST_300001_SM_1000_NS8cuda_cub10par_nosyncE,@object
	.size		_ZN34_INTERNAL_a8ac55f8_4_k_cu_596b96576thrust24THRUST_300001_SM_1000_NS8cuda_cub10par_nosyncE,(_ZN34_INTERNAL_a8ac55f8_4_k_cu_596b96576thrust24THRUST_300001_SM_1000_NS12placeholders2_9E - _ZN34_INTERNAL_a8ac55f8_4_k_cu_596b96576thrust24THRUST_300001_SM_1000_NS8cuda_cub10par_nosyncE)
_ZN34_INTERNAL_a8ac55f8_4_k_cu_596b96576thrust24THRUST_300001_SM_1000_NS8cuda_cub10par_nosyncE:
	.zero		1
	.type		_ZN34_INTERNAL_a8ac55f8_4_k_cu_596b96576thrust24THRUST_300001_SM_1000_NS12placeholders2_9E,@object
	.size		_ZN34_INTERNAL_a8ac55f8_4_k_cu_596b96576thrust24THRUST_300001_SM_1000_NS12placeholders2_9E,(_ZN34_INTERNAL_a8ac55f8_4_k_cu_596b96574cuda3std3__436_GLOBAL__N__a8ac55f8_4_k_cu_596b96576ignoreE - _ZN34_INTERNAL_a8ac55f8_4_k_cu_596b96576thrust24THRUST_300001_SM_1000_NS12placeholders2_9E)
_ZN34_INTERNAL_a8ac55f8_4_k_cu_596b96576thrust24THRUST_300001_SM_1000_NS12placeholders2_9E:
	.zero		1
	.type		_ZN34_INTERNAL_a8ac55f8_4_k_cu_596b96574cuda3std3__436_GLOBAL__N__a8ac55f8_4_k_cu_596b96576ignoreE,@object
	.size		_ZN34_INTERNAL_a8ac55f8_4_k_cu_596b96574cuda3std3__436_GLOBAL__N__a8ac55f8_4_k_cu_596b96576ignoreE,(_ZN34_INTERNAL_a8ac55f8_4_k_cu_596b96574cuda3std6ranges3__45__cpo4dataE - _ZN34_INTERNAL_a8ac55f8_4_k_cu_596b96574cuda3std3__436_GLOBAL__N__a8ac55f8_4_k_cu_596b96576ignoreE)
_ZN34_INTERNAL_a8ac55f8_4_k_cu_596b96574cuda3std3__436_GLOBAL__N__a8ac55f8_4_k_cu_596b96576ignoreE:
	.zero		1
	.type		_ZN34_INTERNAL_a8ac55f8_4_k_cu_596b96574cuda3std6ranges3__45__cpo4dataE,@object
	.size		_ZN34_INTERNAL_a8ac55f8_4_k_cu_596b96574cuda3std6ranges3__45__cpo4dataE,(_ZN34_INTERNAL_a8ac55f8_4_k_cu_596b96576thrust24THRUST_300001_SM_1000_NS12placeholders2_1E - _ZN34_INTERNAL_a8ac55f8_4_k_cu_596b96574cuda3std6ranges3__45__cpo4dataE)
_ZN34_INTERNAL_a8ac55f8_4_k_cu_596b96574cuda3std6ranges3__45__cpo4dataE:
	.zero		1
	.type		_ZN34_INTERNAL_a8ac55f8_4_k_cu_596b96576thrust24THRUST_300001_SM_1000_NS12placeholders2_1E,@object
	.size		_ZN34_INTERNAL_a8ac55f8_4_k_cu_596b96576thrust24THRUST_300001_SM_1000_NS12placeholders2_1E,(_ZN34_INTERNAL_a8ac55f8_4_k_cu_596b96574cuda3std3__45__cpo5beginE - _ZN34_INTERNAL_a8ac55f8_4_k_cu_596b96576thrust24THRUST_300001_SM_1000_NS12placeholders2_1E)
_ZN34_INTERNAL_a8ac55f8_4_k_cu_596b96576thrust24THRUST_300001_SM_1000_NS12placeholders2_1E:
	.zero		1
	.type		_ZN34_INTERNAL_a8ac55f8_4_k_cu_596b96574cuda3std3__45__cpo5beginE,@object
	.size		_ZN34_INTERNAL_a8ac55f8_4_k_cu_596b96574cuda3std3__45__cpo5beginE,(_ZN34_INTERNAL_a8ac55f8_4_k_cu_596b96574cuda3std6ranges3__45__cpo5beginE - _ZN34_INTERNAL_a8ac55f8_4_k_cu_596b96574cuda3std3__45__cpo5beginE)
_ZN34_INTERNAL_a8ac55f8_4_k_cu_596b96574cuda3std3__45__cpo5beginE:
	.zero		1
	.type		_ZN34_INTERNAL_a8ac55f8_4_k_cu_596b96574cuda3std6ranges3__45__cpo5beginE,@object
	.size		_ZN34_INTERNAL_a8ac55f8_4_k_cu_596b96574cuda3std6ranges3__45__cpo5beginE,(_ZN34_INTERNAL_a8ac55f8_4_k_cu_596b96576thrust24THRUST_300001_SM_1000_NS12placeholders2_5E - _ZN34_INTERNAL_a8ac55f8_4_k_cu_596b96574cuda3std6ranges3__45__cpo5beginE)
_ZN34_INTERNAL_a8ac55f8_4_k_cu_596b96574cuda3std6ranges3__45__cpo5beginE:
	.zero		1
	.type		_ZN34_INTERNAL_a8ac55f8_4_k_cu_596b96576thrust24THRUST_300001_SM_1000_NS12placeholders2_5E,@object
	.size		_ZN34_INTERNAL_a8ac55f8_4_k_cu_596b96576thrust24THRUST_300001_SM_1000_NS12placeholders2_5E,(_ZN34_INTERNAL_a8ac55f8_4_k_cu_596b96574cuda3std3__45__cpo6rbeginE - _ZN34_INTERNAL_a8ac55f8_4_k_cu_596b96576thrust24THRUST_300001_SM_1000_NS12placeholders2_5E)
_ZN34_INTERNAL_a8ac55f8_4_k_cu_596b96576thrust24THRUST_300001_SM_1000_NS12placeholders2_5E:
	.zero		1
	.type		_ZN34_INTERNAL_a8ac55f8_4_k_cu_596b96574cuda3std3__45__cpo6rbeginE,@object
	.size		_ZN34_INTERNAL_a8ac55f8_4_k_cu_596b96574cuda3std3__45__cpo6rbeginE,(_ZN34_INTERNAL_a8ac55f8_4_k_cu_596b96574cuda3std6ranges3__45__cpo7advanceE - _ZN34_INTERNAL_a8ac55f8_4_k_cu_596b96574cuda3std3__45__cpo6rbeginE)
_ZN34_INTERNAL_a8ac55f8_4_k_cu_596b96574cuda3std3__45__cpo6rbeginE:
	.zero		1
	.type		_ZN34_INTERNAL_a8ac55f8_4_k_cu_596b96574cuda3std6ranges3__45__cpo7advanceE,@object
	.size		_ZN34_INTERNAL_a8ac55f8_4_k_cu_596b96574cuda3std6ranges3__45__cpo7advanceE,(_ZN34_INTERNAL_a8ac55f8_4_k_cu_596b96574cuda3std3__47nulloptE - _ZN34_INTERNAL_a8ac55f8_4_k_cu_596b96574cuda3std6ranges3__45__cpo7advanceE)
_ZN34_INTERNAL_a8ac55f8_4_k_cu_596b96574cuda3std6ranges3__45__cpo7advanceE:
	.zero		1
	.type		_ZN34_INTERNAL_a8ac55f8_4_k_cu_596b96574cuda3std3__47nulloptE,@object
	.size		_ZN34_INTERNAL_a8ac55f8_4_k_cu_596b96574cuda3std3__47nulloptE,(_ZN34_INTERNAL_a8ac55f8_4_k_cu_596b96574cuda3std6ranges3__45__cpo8distanceE - _ZN34_INTERNAL_a8ac55f8_4_k_cu_596b96574cuda3std3__47nulloptE)
_ZN34_INTERNAL_a8ac55f8_4_k_cu_596b96574cuda3std3__47nulloptE:
	.zero		1
	.type		_ZN34_INTERNAL_a8ac55f8_4_k_cu_596b96574cuda3std6ranges3__45__cpo8distanceE,@object
	.size		_ZN34_INTERNAL_a8ac55f8_4_k_cu_596b96574cuda3std6ranges3__45__cpo8distanceE,(_ZN34_INTERNAL_a8ac55f8_4_k_cu_596b96576thrust24THRUST_300001_SM_1000_NS12placeholders3_10E - _ZN34_INTERNAL_a8ac55f8_4_k_cu_596b96574cuda3std6ranges3__45__cpo8distanceE)
_ZN34_INTERNAL_a8ac55f8_4_k_cu_596b96574cuda3std6ranges3__45__cpo8distanceE:
	.zero		1
	.type		_ZN34_INTERNAL_a8ac55f8_4_k_cu_596b96576thrust24THRUST_300001_SM_1000_NS12placeholders3_10E,@object
	.size		_ZN34_INTERNAL_a8ac55f8_4_k_cu_596b96576thrust24THRUST_300001_SM_1000_NS12placeholders3_10E,(_ZN34_INTERNAL_a8ac55f8_4_k_cu_596b96574cuda3std3__419piecewise_constructE - _ZN34_INTERNAL_a8ac55f8_4_k_cu_596b96576thrust24THRUST_300001_SM_1000_NS12placeholders3_10E)
_ZN34_INTERNAL_a8ac55f8_4_k_cu_596b96576thrust24THRUST_300001_SM_1000_NS12placeholders3_10E:
	.zero		1
	.type		_ZN34_INTERNAL_a8ac55f8_4_k_cu_596b96574cuda3std3__419piecewise_constructE,@object
	.size		_ZN34_INTERNAL_a8ac55f8_4_k_cu_596b96574cuda3std3__419piecewise_constructE,(_ZN34_INTERNAL_a8ac55f8_4_k_cu_596b96574cuda3std6ranges3__45__cpo5cdataE - _ZN34_INTERNAL_a8ac55f8_4_k_cu_596b96574cuda3std3__419piecewise_constructE)
_ZN34_INTERNAL_a8ac55f8_4_k_cu_596b96574cuda3std3__419piecewise_constructE:
	.zero		1
	.type		_ZN34_INTERNAL_a8ac55f8_4_k_cu_596b96574cuda3std6ranges3__45__cpo5cdataE,@object
	.size		_ZN34_INTERNAL_a8ac55f8_4_k_cu_596b96574cuda3std6ranges3__45__cpo5cdataE,(_ZN34_INTERNAL_a8ac55f8_4_k_cu_596b96576thrust24THRUST_300001_SM_1000_NS12placeholders2_2E - _ZN34_INTERNAL_a8ac55f8_4_k_cu_596b96574cuda3std6ranges3__45__cpo5cdataE)
_ZN34_INTERNAL_a8ac55f8_4_k_cu_596b96574cuda3std6ranges3__45__cpo5cdataE:
	.zero		1
	.type		_ZN34_INTERNAL_a8ac55f8_4_k_cu_596b96576thrust24THRUST_300001_SM_1000_NS12placeholders2_2E,@object
	.size		_ZN34_INTERNAL_a8ac55f8_4_k_cu_596b96576thrust24THRUST_300001_SM_1000_NS12placeholders2_2E,(_ZN34_INTERNAL_a8ac55f8_4_k_cu_596b96574cuda3std3__45__cpo3endE - _ZN34_INTERNAL_a8ac55f8_4_k_cu_596b96576thrust24THRUST_300001_SM_1000_NS12placeholders2_2E)
_ZN34_INTERNAL_a8ac55f8_4_k_cu_596b96576thrust24THRUST_300001_SM_1000_NS12placeholders2_2E:
	.zero		1
	.type		_ZN34_INTERNAL_a8ac55f8_4_k_cu_596b96574cuda3std3__45__cpo3endE,@object
	.size		_ZN34_INTERNAL_a8ac55f8_4_k_cu_596b96574cuda3std3__45__cpo3endE,(_ZN34_INTERNAL_a8ac55f8_4_k_cu_596b96574cuda3std6ranges3__45__cpo3endE - _ZN34_INTERNAL_a8ac55f8_4_k_cu_596b96574cuda3std3__45__cpo3endE)
_ZN34_INTERNAL_a8ac55f8_4_k_cu_596b96574cuda3std3__45__cpo3endE:
	.zero		1
	.type		_ZN34_INTERNAL_a8ac55f8_4_k_cu_596b96574cuda3std6ranges3__45__cpo3endE,@object
	.size		_ZN34_INTERNAL_a8ac55f8_4_k_cu_596b96574cuda3std6ranges3__45__cpo3endE,(_ZN34_INTERNAL_a8ac55f8_4_k_cu_596b96576thrust24THRUST_300001_SM_1000_NS12placeholders2_6E - _ZN34_INTERNAL_a8ac55f8_4_k_cu_596b96574cuda3std6ranges3__45__cpo3endE)
_ZN34_INTERNAL_a8ac55f8_4_k_cu_596b96574cuda3std6ranges3__45__cpo3endE:
	.zero		1
	.type		_ZN34_INTERNAL_a8ac55f8_4_k_cu_596b96576thrust24THRUST_300001_SM_1000_NS12placeholders2_6E,@object
	.size		_ZN34_INTERNAL_a8ac55f8_4_k_cu_596b96576thrust24THRUST_300001_SM_1000_NS12placeholders2_6E,(_ZN34_INTERNAL_a8ac55f8_4_k_cu_596b96574cuda3std3__45__cpo4rendE - _ZN34_INTERNAL_a8ac55f8_4_k_cu_596b96576thrust24THRUST_300001_SM_1000_NS12placeholders2_6E)
_ZN34_INTERNAL_a8ac55f8_4_k_cu_596b96576thrust24THRUST_300001_SM_1000_NS12placeholders2_6E:
	.zero		1
	.type		_ZN34_INTERNAL_a8ac55f8_4_k_cu_596b96574cuda3std3__45__cpo4rendE,@object
	.size		_ZN34_INTERNAL_a8ac55f8_4_k_cu_596b96574cuda3std3__45__cpo4rendE,(_ZN34_INTERNAL_a8ac55f8_4_k_cu_596b96574cuda3std6ranges3__45__cpo9iter_swapE - _ZN34_INTERNAL_a8ac55f8_4_k_cu_596b96574cuda3std3__45__cpo4rendE)
_ZN34_INTERNAL_a8ac55f8_4_k_cu_596b96574cuda3std3__45__cpo4rendE:
	.zero		1
	.type		_ZN34_INTERNAL_a8ac55f8_4_k_cu_596b96574cuda3std6ranges3__45__cpo9iter_swapE,@object
	.size		_ZN34_INTERNAL_a8ac55f8_4_k_cu_596b96574cuda3std6ranges3__45__cpo9iter_swapE,(_ZN34_INTERNAL_a8ac55f8_4_k_cu_596b96574cuda3std3__48unexpectE - _ZN34_INTERNAL_a8ac55f8_4_k_cu_596b96574cuda3std6ranges3__45__cpo9iter_swapE)
_ZN34_INTERNAL_a8ac55f8_4_k_cu_596b96574cuda3std6ranges3__45__cpo9iter_swapE:
	.zero		1
	.type		_ZN34_INTERNAL_a8ac55f8_4_k_cu_596b96574cuda3std3__48unexpectE,@object
	.size		_ZN34_INTERNAL_a8ac55f8_4_k_cu_596b96574cuda3std3__48unexpectE,(_ZN34_INTERNAL_a8ac55f8_4_k_cu_596b96576thrust24THRUST_300001_SM_1000_NS8cuda_cub3parE - _ZN34_INTERNAL_a8ac55f8_4_k_cu_596b96574cuda3std3__48unexpectE)
_ZN34_INTERNAL_a8ac55f8_4_k_cu_596b96574cuda3std3__48unexpectE:
	.zero		1
	.type		_ZN34_INTERNAL_a8ac55f8_4_k_cu_596b96576thrust24THRUST_300001_SM_1000_NS8cuda_cub3parE,@object
	.size		_ZN34_INTERNAL_a8ac55f8_4_k_cu_596b96576thrust24THRUST_300001_SM_1000_NS8cuda_cub3parE,(_ZN34_INTERNAL_a8ac55f8_4_k_cu_596b96576thrust24THRUST_300001_SM_1000_NS12placeholders2_4E - _ZN34_INTERNAL_a8ac55f8_4_k_cu_596b96576thrust24THRUST_300001_SM_1000_NS8cuda_cub3parE)
_ZN34_INTERNAL_a8ac55f8_4_k_cu_596b96576thrust24THRUST_300001_SM_1000_NS8cuda_cub3parE:
	.zero		1
	.type		_ZN34_INTERNAL_a8ac55f8_4_k_cu_596b96576thrust24THRUST_300001_SM_1000_NS12placeholders2_4E,@object
	.size		_ZN34_INTERNAL_a8ac55f8_4_k_cu_596b96576thrust24THRUST_300001_SM_1000_NS12placeholders2_4E,(_ZN34_INTERNAL_a8ac55f8_4_k_cu_596b96574cuda3std3__45__cpo4cendE - _ZN34_INTERNAL_a8ac55f8_4_k_cu_596b96576thrust24THRUST_300001_SM_1000_NS12placeholders2_4E)
_ZN34_INTERNAL_a8ac55f8_4_k_cu_596b96576thrust24THRUST_300001_SM_1000_NS12placeholders2_4E:
	.zero		1
	.type		_ZN34_INTERNAL_a8ac55f8_4_k_cu_596b96574cuda3std3__45__cpo4cendE,@object
	.size		_ZN34_INTERNAL_a8ac55f8_4_k_cu_596b96574cuda3std3__45__cpo4cendE,(_ZN34_INTERNAL_a8ac55f8_4_k_cu_596b96574cuda3std6ranges3__45__cpo4cendE - _ZN34_INTERNAL_a8ac55f8_4_k_cu_596b96574cuda3std3__45__cpo4cendE)
_ZN34_INTERNAL_a8ac55f8_4_k_cu_596b96574cuda3std3__45__cpo4cendE:
	.zero		1
	.type		_ZN34_INTERNAL_a8ac55f8_4_k_cu_596b96574cuda3std6ranges3__45__cpo4cendE,@object
	.size		_ZN34_INTERNAL_a8ac55f8_4_k_cu_596b96574cuda3std6ranges3__45__cpo4cendE,(_ZN34_INTERNAL_a8ac55f8_4_k_cu_596b96574cuda3std3__420unreachable_sentinelE - _ZN34_INTERNAL_a8ac55f8_4_k_cu_596b96574cuda3std6ranges3__45__cpo4cendE)
_ZN34_INTERNAL_a8ac55f8_4_k_cu_596b96574cuda3std6ranges3__45__cpo4cendE:
	.zero		1
	.type		_ZN34_INTERNAL_a8ac55f8_4_k_cu_596b96574cuda3std3__420unreachable_sentinelE,@object
	.size		_ZN34_INTERNAL_a8ac55f8_4_k_cu_596b96574cuda3std3__420unreachable_sentinelE,(_ZN34_INTERNAL_a8ac55f8_4_k_cu_596b96574cuda3std6ranges3__45__cpo5ssizeE - _ZN34_INTERNAL_a8ac55f8_4_k_cu_596b96574cuda3std3__420unreachable_sentinelE)
_ZN34_INTERNAL_a8ac55f8_4_k_cu_596b96574cuda3std3__420unreachable_sentinelE:
	.zero		1
	.type		_ZN34_INTERNAL_a8ac55f8_4_k_cu_596b96574cuda3std6ranges3__45__cpo5ssizeE,@object
	.size		_ZN34_INTERNAL_a8ac55f8_4_k_cu_596b96574cuda3std6ranges3__45__cpo5ssizeE,(_ZN34_INTERNAL_a8ac55f8_4_k_cu_596b96576thrust24THRUST_300001_SM_1000_NS12placeholders2_8E - _ZN34_INTERNAL_a8ac55f8_4_k_cu_596b96574cuda3std6ranges3__45__cpo5ssizeE)
_ZN34_INTERNAL_a8ac55f8_4_k_cu_596b96574cuda3std6ranges3__45__cpo5ssizeE:
	.zero		1
	.type		_ZN34_INTERNAL_a8ac55f8_4_k_cu_596b96576thrust24THRUST_300001_SM_1000_NS12placeholders2_8E,@object
	.size		_ZN34_INTERNAL_a8ac55f8_4_k_cu_596b96576thrust24THRUST_300001_SM_1000_NS12placeholders2_8E,(_ZN34_INTERNAL_a8ac55f8_4_k_cu_596b96574cuda3std3__45__cpo5crendE - _ZN34_INTERNAL_a8ac55f8_4_k_cu_596b96576thrust24THRUST_300001_SM_1000_NS12placeholders2_8E)
_ZN34_INTERNAL_a8ac55f8_4_k_cu_596b96576thrust24THRUST_300001_SM_1000_NS12placeholders2_8E:
	.zero		1
	.type		_ZN34_INTERNAL_a8ac55f8_4_k_cu_596b96574cuda3std3__45__cpo5crendE,@object
	.size		_ZN34_INTERNAL_a8ac55f8_4_k_cu_596b96574cuda3std3__45__cpo5crendE,(_ZN34_INTERNAL_a8ac55f8_4_k_cu_596b96574cuda3std6ranges3__45__cpo4prevE - _ZN34_INTERNAL_a8ac55f8_4_k_cu_596b96574cuda3std3__45__cpo5crendE)
_ZN34_INTERNAL_a8ac55f8_4_k_cu_596b96574cuda3std3__45__cpo5crendE:
	.zero		1
	.type		_ZN34_INTERNAL_a8ac55f8_4_k_cu_596b96574cuda3std6ranges3__45__cpo4prevE,@object
	.size		_ZN34_INTERNAL_a8ac55f8_4_k_cu_596b96574cuda3std6ranges3__45__cpo4prevE,(_ZN34_INTERNAL_a8ac55f8_4_k_cu_596b96574cuda3std6ranges3__45__cpo9iter_moveE - _ZN34_INTERNAL_a8ac55f8_4_k_cu_596b96574cuda3std6ranges3__45__cpo4prevE)
_ZN34_INTERNAL_a8ac55f8_4_k_cu_596b96574cuda3std6ranges3__45__cpo4prevE:
	.zero		1
	.type		_ZN34_INTERNAL_a8ac55f8_4_k_cu_596b96574cuda3std6ranges3__45__cpo9iter_moveE,@object
	.size		_ZN34_INTERNAL_a8ac55f8_4_k_cu_596b96574cuda3std6ranges3__45__cpo9iter_moveE,(_ZN34_INTERNAL_a8ac55f8_4_k_cu_596b96576thrust24THRUST_300001_SM_1000_NS6system6detail10sequential3seqE - _ZN34_INTERNAL_a8ac55f8_4_k_cu_596b96574cuda3std6ranges3__45__cpo9iter_moveE)
_ZN34_INTERNAL_a8ac55f8_4_k_cu_596b96574cuda3std6ranges3__45__cpo9iter_moveE:
	.zero		1
	.type		_ZN34_INTERNAL_a8ac55f8_4_k_cu_596b96576thrust24THRUST_300001_SM_1000_NS6system6detail10sequential3seqE,@object
	.size		_ZN34_INTERNAL_a8ac55f8_4_k_cu_596b96576thrust24THRUST_300001_SM_1000_NS6system6detail10sequential3seqE,(.L_31 - _ZN34_INTERNAL_a8ac55f8_4_k_cu_596b96576thrust24THRUST_300001_SM_1000_NS6system6detail10sequential3seqE)
_ZN34_INTERNAL_a8ac55f8_4_k_cu_596b96576thrust24THRUST_300001_SM_1000_NS6system6detail10sequential3seqE:
	.zero		1
.L_31:


//--------------------- .nv.shared._ZN3cub18CUB_300001_SM_10006detail6reduce28DeviceReduceSingleTileKernelINS2_10policy_hubIdyN4cuda3std3__44plusIdEEE10Policy1000EN6thrust24THRUST_300001_SM_1000_NS6detail15normal_iteratorINSD_10device_ptrIdEEEEPdyS9_dd12unary_squareIdEEEvT0_T1_T2_T3_T4_T6_ --------------------------
	.section	.nv.shared._ZN3cub18CUB_300001_SM_10006detail6reduce28DeviceReduceSingleTileKernelINS2_10policy_hubIdyN4cuda3std3__44plusIdEEE10Policy1000EN6thrust24THRUST_300001_SM_1000_NS6detail15normal_iteratorINSD_10device_ptrIdEEEEPdyS9_dd12unary_squareIdEEEvT0_T1_T2_T3_T4_T6_,"aw",@nobits
	.sectionflags	@""
	.align	8
.nv.shared._ZN3cub18CUB_300001_SM_10006detail6reduce28DeviceReduceSingleTileKernelINS2_10policy_hubIdyN4cuda3std3__44plusIdEEE10Policy1000EN6thrust24THRUST_300001_SM_1000_NS6detail15normal_iteratorINSD_10device_ptrIdEEEEPdyS9_dd12unary_squareIdEEEvT0_T1_T2_T3_T4_T6_:
	.zero		1176


//--------------------- .nv.shared._ZN3cub18CUB_300001_SM_10006detail6reduce18DeviceReduceKernelINS2_10policy_hubIdjN4cuda3std3__44plusIdEEE10Policy1000EN6thrust24THRUST_300001_SM_1000_NS6detail15normal_iteratorINSD_10device_ptrIdEEEEjS9_d12unary_squareIdEEEvT0_PT3_T1_NS0_13GridEvenShareISO_EET2_T4_ --------------------------
	.section	.nv.shared._ZN3cub18CUB_300001_SM_10006detail6reduce18DeviceReduceKernelINS2_10policy_hubIdjN4cuda3std3__44plusIdEEE10Policy1000EN6thrust24THRUST_300001_SM_1000_NS6detail15normal_iteratorINSD_10device_ptrIdEEEEjS9_d12unary_squareIdEEEvT0_PT3_T1_NS0_13GridEvenShareISO_EET2_T4_,"aw",@nobits
	.sectionflags	@""
	.align	8
.nv.shared._ZN3cub18CUB_300001_SM_10006detail6reduce18DeviceReduceKernelINS2_10policy_hubIdjN4cuda3std3__44plusIdEEE10Policy1000EN6thrust24THRUST_300001_SM_1000_NS6detail15normal_iteratorINSD_10device_ptrIdEEEEjS9_d12unary_squareIdEEEvT0_PT3_T1_NS0_13GridEvenShareISO_EET2_T4_:
	.zero		1216


//--------------------- .nv.shared._ZN3cub18CUB_300001_SM_10006detail6reduce28DeviceReduceSingleTileKernelINS2_10policy_hubIdjN4cuda3std3__44plusIdEEE10Policy1000EN6thrust24THRUST_300001_SM_1000_NS6detail15normal_iteratorINSD_10device_ptrIdEEEEPdjS9_dd12unary_squareIdEEEvT0_T1_T2_T3_T4_T6_ --------------------------
	.section	.nv.shared._ZN3cub18CUB_300001_SM_10006detail6reduce28DeviceReduceSingleTileKernelINS2_10policy_hubIdjN4cuda3std3__44plusIdEEE10Policy1000EN6thrust24THRUST_300001_SM_1000_NS6detail15normal_iteratorINSD_10device_ptrIdEEEEPdjS9_dd12unary_squareIdEEEvT0_T1_T2_T3_T4_T6_,"aw",@nobits
	.sectionflags	@""
	.align	8
.nv.shared._ZN3cub18CUB_300001_SM_10006detail6reduce28DeviceReduceSingleTileKernelINS2_10policy_hubIdjN4cuda3std3__44plusIdEEE10Policy1000EN6thrust24THRUST_300001_SM_1000_NS6detail15normal_iteratorINSD_10device_ptrIdEEEEPdjS9_dd12unary_squareIdEEEvT0_T1_T2_T3_T4_T6_:
	.zero		1216


//--------------------- .nv.shared._ZN3cub18CUB_300001_SM_10006detail6reduce28DeviceReduceSingleTileKernelINS2_10policy_hubIdyN4cuda3std3__44plusIdEEE10Policy1000EPdSC_iS9_ddNS7_10__identityEEEvT0_T1_T2_T3_T4_T6_ --------------------------
	.section	.nv.shared._ZN3cub18CUB_300001_SM_10006detail6reduce28DeviceReduceSingleTileKernelINS2_10policy_hubIdyN4cuda3std3__44plusIdEEE10Policy1000EPdSC_iS9_ddNS7_10__identityEEEvT0_T1_T2_T3_T4_T6_,"aw",@nobits
	.sectionflags	@""
	.align	8
.nv.shared._ZN3cub18CUB_300001_SM_10006detail6reduce28DeviceReduceSingleTileKernelINS2_10policy_hubIdyN4cuda3std3__44plusIdEEE10Policy1000EPdSC_iS9_ddNS7_10__identityEEEvT0_T1_T2_T3_T4_T6_:
	.zero		1176


//--------------------- .nv.shared._ZN3cub18CUB_300001_SM_10006detail6reduce18DeviceReduceKernelINS2_10policy_hubIdyN4cuda3std3__44plusIdEEE10Policy1000EN6thrust24THRUST_300001_SM_1000_NS6detail15normal_iteratorINSD_10device_ptrIdEEEEyS9_dNS7_10__identityEEEvT0_PT3_T1_NS0_13GridEvenShareISN_EET2_T4_ --------------------------
	.section	.nv.shared._ZN3cub18CUB_300001_SM_10006detail6reduce18DeviceReduceKernelINS2_10policy_hubIdyN4cuda3std3__44plusIdEEE10Policy1000EN6thrust24THRUST_300001_SM_1000_NS6detail15normal_iteratorINSD_10device_ptrIdEEEEyS9_dNS7_10__identityEEEvT0_PT3_T1_NS0_13GridEvenShareISN_EET2_T4_,"aw",@nobits
	.sectionflags	@""
	.align	8
.nv.shared._ZN3cub18CUB_300001_SM_10006detail6reduce18DeviceReduceKernelINS2_10policy_hubIdyN4cuda3std3__44plusIdEEE10Policy1000EN6thrust24THRUST_300001_SM_1000_NS6detail15normal_iteratorINSD_10device_ptrIdEEEEyS9_dNS7_10__identityEEEvT0_PT3_T1_NS0_13GridEvenShareISN_EET2_T4_:
	.zero		1176


//--------------------- .nv.shared._ZN3cub18CUB_300001_SM_10006detail6reduce28DeviceReduceSingleTileKernelINS2_10policy_hubIdyN4cuda3std3__44plusIdEEE10Policy1000EN6thrust24THRUST_300001_SM_1000_NS6detail15normal_iteratorINSD_10device_ptrIdEEEEPdyS9_ddNS7_10__identityEEEvT0_T1_T2_T3_T4_T6_ --------------------------
	.section	.nv.shared._ZN3cub18CUB_300001_SM_10006detail6reduce28DeviceReduceSingleTileKernelINS2_10policy_hubIdyN4cuda3std3__44plusIdEEE10Policy1000EN6thrust24THRUST_300001_SM_1000_NS6detail15normal_iteratorINSD_10device_ptrIdEEEEPdyS9_ddNS7_10__identityEEEvT0_T1_T2_T3_T4_T6_,"aw",@nobits
	.sectionflags	@""
	.align	8
.nv.shared._ZN3cub18CUB_300001_SM_10006detail6reduce28DeviceReduceSingleTileKernelINS2_10policy_hubIdyN4cuda3std3__44plusIdEEE10Policy1000EN6thrust24THRUST_300001_SM_1000_NS6detail15normal_iteratorINSD_10device_ptrIdEEEEPdyS9_ddNS7_10__identityEEEvT0_T1_T2_T3_T4_T6_:
	.zero		1176


//--------------------- .nv.shared._ZN3cub18CUB_300001_SM_10006detail6reduce28DeviceReduceSingleTileKernelINS2_10policy_hubIdjN4cuda3std3__44plusIdEEE10Policy1000EPdSC_iS9_ddNS7_10__identityEEEvT0_T1_T2_T3_T4_T6_ --------------------------
	.section	.nv.shared._ZN3cub18CUB_300001_SM_10006detail6reduce28DeviceReduceSingleTileKernelINS2_10policy_hubIdjN4cuda3std3__44plusIdEEE10Policy1000EPdSC_iS9_ddNS7_10__identityEEEvT0_T1_T2_T3_T4_T6_,"aw",@nobits
	.sectionflags	@""
	.align	8
.nv.shared._ZN3cub18CUB_300001_SM_10006detail6reduce28DeviceReduceSingleTileKernelINS2_10policy_hubIdjN4cuda3std3__44plusIdEEE10Policy1000EPdSC_iS9_ddNS7_10__identityEEEvT0_T1_T2_T3_T4_T6_:
	.zero		1216


//--------------------- .nv.shared._ZN3cub18CUB_300001_SM_10006detail6reduce18DeviceReduceKernelINS2_10policy_hubIdjN4cuda3std3__44plusIdEEE10Policy1000EN6thrust24THRUST_300001_SM_1000_NS6detail15normal_iteratorINSD_10device_ptrIdEEEEjS9_dNS7_10__identityEEEvT0_PT3_T1_NS0_13GridEvenShareISN_EET2_T4_ --------------------------
	.section	.nv.shared._ZN3cub18CUB_300001_SM_10006detail6reduce18DeviceReduceKernelINS2_10policy_hubIdjN4cuda3std3__44plusIdEEE10Policy1000EN6thrust24THRUST_300001_SM_1000_NS6detail15normal_iteratorINSD_10device_ptrIdEEEEjS9_dNS7_10__identityEEEvT0_PT3_T1_NS0_13GridEvenShareISN_EET2_T4_,"aw",@nobits
	.sectionflags	@""
	.align	8
.nv.shared._ZN3cub18CUB_300001_SM_10006detail6reduce18DeviceReduceKernelINS2_10policy_hubIdjN4cuda3std3__44plusIdEEE10Policy1000EN6thrust24THRUST_300001_SM_1000_NS6detail15normal_iteratorINSD_10device_ptrIdEEEEjS9_dNS7_10__identityEEEvT0_PT3_T1_NS0_13GridEvenShareISN_EET2_T4_:
	.zero		1216


//--------------------- .nv.shared._ZN3cub18CUB_300001_SM_10006detail6reduce28DeviceReduceSingleTileKernelINS2_10policy_hubIdjN4cuda3std3__44plusIdEEE10Policy1000EN6thrust24THRUST_300001_SM_1000_NS6detail15normal_iteratorINSD_10device_ptrIdEEEEPdjS9_ddNS7_10__identityEEEvT0_T1_T2_T3_T4_T6_ --------------------------
	.section	.nv.shared._ZN3cub18CUB_300001_SM_10006detail6reduce28DeviceReduceSingleTileKernelINS2_10policy_hubIdjN4cuda3std3__44plusIdEEE10Policy1000EN6thrust24THRUST_300001_SM_1000_NS6detail15normal_iteratorINSD_10device_ptrIdEEEEPdjS9_ddNS7_10__identityEEEvT0_T1_T2_T3_T4_T6_,"aw",@nobits
	.sectionflags	@""
	.align	8
.nv.shared._ZN3cub18CUB_300001_SM_10006detail6reduce28DeviceReduceSingleTileKernelINS2_10policy_hubIdjN4cuda3std3__44plusIdEEE10Policy1000EN6thrust24THRUST_300001_SM_1000_NS6detail15normal_iteratorINSD_10device_ptrIdEEEEPdjS9_ddNS7_10__identityEEEvT0_T1_T2_T3_T4_T6_:
	.zero		1216


//--------------------- .nv.constant0._ZN3cub18CUB_300001_SM_10006detail6reduce18DeviceReduceKernelINS2_10policy_hubIdyN4cuda3std3__44plusIdEEE10Policy1000EN6thrust24THRUST_300001_SM_1000_NS6detail15normal_iteratorINSD_10device_ptrIdEEEEyS9_d12unary_squareIdEEEvT0_PT3_T1_NS0_13GridEvenShareISO_EET2_T4_ --------------------------
	.section	.nv.constant0._ZN3cub18CUB_300001_SM_10006detail6reduce18DeviceReduceKernelINS2_10policy_hubIdyN4cuda3std3__44plusIdEEE10Policy1000EN6thrust24THRUST_300001_SM_1000_NS6detail15normal_iteratorINSD_10device_ptrIdEEEEyS9_d12unary_squareIdEEEvT0_PT3_T1_NS0_13GridEvenShareISO_EET2_T4_,"a",@progbits
	.sectionflags	@""
	.align	4
.nv.constant0._ZN3cub18CUB_300001_SM_10006detail6reduce18DeviceReduceKernelINS2_10policy_hubIdyN4cuda3std3__44plusIdEEE10Policy1000EN6thrust24THRUST_300001_SM_1000_NS6detail15normal_iteratorINSD_10device_ptrIdEEEEyS9_d12unary_squareIdEEEvT0_PT3_T1_NS0_13GridEvenShareISO_EET2_T4_:
	.zero		994


//--------------------- .nv.constant0._ZN3cub18CUB_300001_SM_10006detail6reduce28DeviceReduceSingleTileKernelINS2_10policy_hubIdyN4cuda3std3__44plusIdEEE10Policy1000EN6thrust24THRUST_300001_SM_1000_NS6detail15normal_iteratorINSD_10device_ptrIdEEEEPdyS9_dd12unary_squareIdEEEvT0_T1_T2_T3_T4_T6_ --------------------------
	.section	.nv.constant0._ZN3cub18CUB_300001_SM_10006detail6reduce28DeviceReduceSingleTileKernelINS2_10policy_hubIdyN4cuda3std3__44plusIdEEE10Policy1000EN6thrust24THRUST_300001_SM_1000_NS6detail15normal_iteratorINSD_10device_ptrIdEEEEPdyS9_dd12unary_squareIdEEEvT0_T1_T2_T3_T4_T6_,"a",@progbits
	.sectionflags	@""
	.align	4
.nv.constant0._ZN3cub18CUB_300001_SM_10006detail6reduce28DeviceReduceSingleTileKernelINS2_10policy_hubIdyN4cuda3std3__44plusIdEEE10Policy1000EN6thrust24THRUST_300001_SM_1000_NS6detail15normal_iteratorINSD_10device_ptrIdEEEEPdyS9_dd12unary_squareIdEEEvT0_T1_T2_T3_T4_T6_:
	.zero		937


//--------------------- .nv.constant0._ZN3cub18CUB_300001_SM_10006detail6reduce18DeviceReduceKernelINS2_10policy_hubIdjN4cuda3std3__44plusIdEEE10Policy1000EN6thrust24THRUST_300001_SM_1000_NS6detail15normal_iteratorINSD_10device_ptrIdEEEEjS9_d12unary_squareIdEEEvT0_PT3_T1_NS0_13GridEvenShareISO_EET2_T4_ --------------------------
	.section	.nv.constant0._ZN3cub18CUB_300001_SM_10006detail6reduce18DeviceReduceKernelINS2_10policy_hubIdjN4cuda3std3__44plusIdEEE10Policy1000EN6thrust24THRUST_300001_SM_1000_NS6detail15normal_iteratorINSD_10device_ptrIdEEEEjS9_d12unary_squareIdEEEvT0_PT3_T1_NS0_13GridEvenShareISO_EET2_T4_,"a",@progbits
	.sectionflags	@""
	.align	4
.nv.constant0._ZN3cub18CUB_300001_SM_10006detail6reduce18DeviceReduceKernelINS2_10policy_hubIdjN4cuda3std3__44plusIdEEE10Policy1000EN6thrust24THRUST_300001_SM_1000_NS6detail15normal_iteratorINSD_10device_ptrIdEEEEjS9_d12unary_squareIdEEEvT0_PT3_T1_NS0_13GridEvenShareISO_EET2_T4_:
	.zero		958


//--------------------- .nv.constant0._ZN3cub18CUB_300001_SM_10006detail6reduce28DeviceReduceSingleTileKernelINS2_10policy_hubIdjN4cuda3std3__44plusIdEEE10Policy1000EN6thrust24THRUST_300001_SM_1000_NS6detail15normal_iteratorINSD_10device_ptrIdEEEEPdjS9_dd12unary_squareIdEEEvT0_T1_T2_T3_T4_T6_ --------------------------
	.section	.nv.constant0._ZN3cub18CUB_300001_SM_10006detail6reduce28DeviceReduceSingleTileKernelINS2_10policy_hubIdjN4cuda3std3__44plusIdEEE10Policy1000EN6thrust24THRUST_300001_SM_1000_NS6detail15normal_iteratorINSD_10device_ptrIdEEEEPdjS9_dd12unary_squareIdEEEvT0_T1_T2_T3_T4_T6_,"a",@progbits
	.sectionflags	@""
	.align	4
.nv.constant0._ZN3cub18CUB_300001_SM_10006detail6reduce28DeviceReduceSingleTileKernelINS2_10policy_hubIdjN4cuda3std3__44plusIdEEE10Policy1000EN6thrust24THRUST_300001_SM_1000_NS6detail15normal_iteratorINSD_10device_ptrIdEEEEPdjS9_dd12unary_squareIdEEEvT0_T1_T2_T3_T4_T6_:
	.zero		929


//--------------------- .nv.constant0._ZN3cub18CUB_300001_SM_10006detail6reduce28DeviceReduceSingleTileKernelINS2_10policy_hubIdyN4cuda3std3__44plusIdEEE10Policy1000EPdSC_iS9_ddNS7_10__identityEEEvT0_T1_T2_T3_T4_T6_ --------------------------
	.section	.nv.constant0._ZN3cub18CUB_300001_SM_10006detail6reduce28DeviceReduceSingleTileKernelINS2_10policy_hubIdyN4cuda3std3__44plusIdEEE10Policy1000EPdSC_iS9_ddNS7_10__identityEEEvT0_T1_T2_T3_T4_T6_,"a",@progbits
	.sectionflags	@""
	.align	4
.nv.constant0._ZN3cub18CUB_300001_SM_10006detail6reduce28DeviceReduceSingleTileKernelINS2_10policy_hubIdyN4cuda3std3__44plusIdEEE10Policy1000EPdSC_iS9_ddNS7_10__identityEEEvT0_T1_T2_T3_T4_T6_:
	.zero		929


//--------------------- .nv.constant0._ZN3cub18CUB_300001_SM_10006detail6reduce18DeviceReduceKernelINS2_10policy_hubIdyN4cuda3std3__44plusIdEEE10Policy1000EN6thrust24THRUST_300001_SM_1000_NS6detail15normal_iteratorINSD_10device_ptrIdEEEEyS9_dNS7_10__identityEEEvT0_PT3_T1_NS0_13GridEvenShareISN_EET2_T4_ --------------------------
	.section	.nv.constant0._ZN3cub18CUB_300001_SM_10006detail6reduce18DeviceReduceKernelINS2_10policy_hubIdyN4cuda3std3__44plusIdEEE10Policy1000EN6thrust24THRUST_300001_SM_1000_NS6detail15normal_iteratorINSD_10device_ptrIdEEEEyS9_dNS7_10__identityEEEvT0_PT3_T1_NS0_13GridEvenShareISN_EET2_T4_,"a",@progbits
	.sectionflags	@""
	.align	4
.nv.constant0._ZN3cub18CUB_300001_SM_10006detail6reduce18DeviceReduceKernelINS2_10policy_hubIdyN4cuda3std3__44plusIdEEE10Policy1000EN6thrust24THRUST_300001_SM_1000_NS6detail15normal_iteratorINSD_10device_ptrIdEEEEyS9_dNS7_10__identityEEEvT0_PT3_T1_NS0_13GridEvenShareISN_EET2_T4_:
	.zero		994


//--------------------- .nv.constant0._ZN3cub18CUB_300001_SM_10006detail6reduce28DeviceReduceSingleTileKernelINS2_10policy_hubIdyN4cuda3std3__44plusIdEEE10Policy1000EN6thrust24THRUST_300001_SM_1000_NS6detail15normal_iteratorINSD_10device_ptrIdEEEEPdyS9_ddNS7_10__identityEEEvT0_T1_T2_T3_T4_T6_ --------------------------
	.section	.nv.constant0._ZN3cub18CUB_300001_SM_10006detail6reduce28DeviceReduceSingleTileKernelINS2_10policy_hubIdyN4cuda3std3__44plusIdEEE10Policy1000EN6thrust24THRUST_300001_SM_1000_NS6detail15normal_iteratorINSD_10device_ptrIdEEEEPdyS9_ddNS7_10__identityEEEvT0_T1_T2_T3_T4_T6_,"a",@progbits
	.sectionflags	@""
	.align	4
.nv.constant0._ZN3cub18CUB_300001_SM_10006detail6reduce28DeviceReduceSingleTileKernelINS2_10policy_hubIdyN4cuda3std3__44plusIdEEE10Policy1000EN6thrust24THRUST_300001_SM_1000_NS6detail15normal_iteratorINSD_10device_ptrIdEEEEPdyS9_ddNS7_10__identityEEEvT0_T1_T2_T3_T4_T6_:
	.zero		937


//--------------------- .nv.constant0._ZN3cub18CUB_300001_SM_10006detail6reduce28DeviceReduceSingleTileKernelINS2_10policy_hubIdjN4cuda3std3__44plusIdEEE10Policy1000EPdSC_iS9_ddNS7_10__identityEEEvT0_T1_T2_T3_T4_T6_ --------------------------
	.section	.nv.constant0._ZN3cub18CUB_300001_SM_10006detail6reduce28DeviceReduceSingleTileKernelINS2_10policy_hubIdjN4cuda3std3__44plusIdEEE10Policy1000EPdSC_iS9_ddNS7_10__identityEEEvT0_T1_T2_T3_T4_T6_,"a",@progbits
	.sectionflags	@""
	.align	4
.nv.constant0._ZN3cub18CUB_300001_SM_10006detail6reduce28DeviceReduceSingleTileKernelINS2_10policy_hubIdjN4cuda3std3__44plusIdEEE10Policy1000EPdSC_iS9_ddNS7_10__identityEEEvT0_T1_T2_T3_T4_T6_:
	.zero		929


//--------------------- .nv.constant0._ZN3cub18CUB_300001_SM_10006detail6reduce18DeviceReduceKernelINS2_10policy_hubIdjN4cuda3std3__44plusIdEEE10Policy1000EN6thrust24THRUST_300001_SM_1000_NS6detail15normal_iteratorINSD_10device_ptrIdEEEEjS9_dNS7_10__identityEEEvT0_PT3_T1_NS0_13GridEvenShareISN_EET2_T4_ --------------------------
	.section	.nv.constant0._ZN3cub18CUB_300001_SM_10006detail6reduce18DeviceReduceKernelINS2_10policy_hubIdjN4cuda3std3__44plusIdEEE10Policy1000EN6thrust24THRUST_300001_SM_1000_NS6detail15normal_iteratorINSD_10device_ptrIdEEEEjS9_dNS7_10__identityEEEvT0_PT3_T1_NS0_13GridEvenShareISN_EET2_T4_,"a",@progbits
	.sectionflags	@""
	.align	4
.nv.constant0._ZN3cub18CUB_300001_SM_10006detail6reduce18DeviceReduceKernelINS2_10policy_hubIdjN4cuda3std3__44plusIdEEE10Policy1000EN6thrust24THRUST_300001_SM_1000_NS6detail15normal_iteratorINSD_10device_ptrIdEEEEjS9_dNS7_10__identityEEEvT0_PT3_T1_NS0_13GridEvenShareISN_EET2_T4_:
	.zero		958


//--------------------- .nv.constant0._ZN3cub18CUB_300001_SM_10006detail6reduce28DeviceReduceSingleTileKernelINS2_10policy_hubIdjN4cuda3std3__44plusIdEEE10Policy1000EN6thrust24THRUST_300001_SM_1000_NS6detail15normal_iteratorINSD_10device_ptrIdEEEEPdjS9_ddNS7_10__identityEEEvT0_T1_T2_T3_T4_T6_ --------------------------
	.section	.nv.constant0._ZN3cub18CUB_300001_SM_10006detail6reduce28DeviceReduceSingleTileKernelINS2_10policy_hubIdjN4cuda3std3__44plusIdEEE10Policy1000EN6thrust24THRUST_300001_SM_1000_NS6detail15normal_iteratorINSD_10device_ptrIdEEEEPdjS9_ddNS7_10__identityEEEvT0_T1_T2_T3_T4_T6_,"a",@progbits
	.sectionflags	@""
	.align	4
.nv.constant0._ZN3cub18CUB_300001_SM_10006detail6reduce28DeviceReduceSingleTileKernelINS2_10policy_hubIdjN4cuda3std3__44plusIdEEE10Policy1000EN6thrust24THRUST_300001_SM_1000_NS6detail15normal_iteratorINSD_10device_ptrIdEEEEPdjS9_ddNS7_10__identityEEEvT0_T1_T2_T3_T4_T6_:
	.zero		929


//--------------------- .nv.constant0._ZN3cub18CUB_300001_SM_10006detail9transform16transform_kernelINS2_10policy_hubILb1EN4cuda3std3__45tupleIJN6thrust24THRUST_300001_SM_1000_NS6detail15normal_iteratorINSA_10device_ptrIdEEEEEEEE10policy1000El6squareSF_JPdEEEvT0_iT1_T2_DpNS2_10kernel_argIT3_EE --------------------------
	.section	.nv.constant0._ZN3cub18CUB_300001_SM_10006detail9transform16transform_kernelINS2_10policy_hubILb1EN4cuda3std3__45tupleIJN6thrust24THRUST_300001_SM_1000_NS6detail15normal_iteratorINSA_10device_ptrIdEEEEEEEE10policy1000El6squareSF_JPdEEEvT0_iT1_T2_DpNS2_10kernel_argIT3_EE,"a",@progbits
	.sectionflags	@""
	.align	4
.nv.constant0._ZN3cub18CUB_300001_SM_10006detail9transform16transform_kernelINS2_10policy_hubILb1EN4cuda3std3__45tupleIJN6thrust24THRUST_300001_SM_1000_NS6detail15normal_iteratorINSA_10device_ptrIdEEEEEEEE10policy1000El6squareSF_JPdEEEvT0_iT1_T2_DpNS2_10kernel_argIT3_EE:
	.zero		936


//--------------------- .nv.constant0._ZN3cub18CUB_300001_SM_10006detail9transform16transform_kernelINS2_10policy_hubILb1EN4cuda3std3__45tupleIJN6thrust24THRUST_300001_SM_1000_NS6detail15normal_iteratorINSA_10device_ptrIdEEEEEEEE10policy1000Ei6squareSF_JPdEEEvT0_iT1_T2_DpNS2_10kernel_argIT3_EE --------------------------
	.section	.nv.constant0._ZN3cub18CUB_300001_SM_10006detail9transform16transform_kernelINS2_10policy_hubILb1EN4cuda3std3__45tupleIJN6thrust24THRUST_300001_SM_1000_NS6detail15normal_iteratorINSA_10device_ptrIdEEEEEEEE10policy1000Ei6squareSF_JPdEEEvT0_iT1_T2_DpNS2_10kernel_argIT3_EE,"a",@progbits
	.sectionflags	@""
	.align	4
.nv.constant0._ZN3cub18CUB_300001_SM_10006detail9transform16transform_kernelINS2_10policy_hubILb1EN4cuda3std3__45tupleIJN6thrust24THRUST_300001_SM_1000_NS6detail15normal_iteratorINSA_10device_ptrIdEEEEEEEE10policy1000Ei6squareSF_JPdEEEvT0_iT1_T2_DpNS2_10kernel_argIT3_EE:
	.zero		936


//--------------------- .nv.constant0._ZN3cub18CUB_300001_SM_10006detail8for_each13static_kernelINS2_12policy_hub_t12policy_500_tEmN6thrust24THRUST_300001_SM_1000_NS8cuda_cub20__uninitialized_fill7functorINS7_10device_ptrIdEEdEEEEvT0_T1_ --------------------------
	.section	.nv.constant0._ZN3cub18CUB_300001_SM_10006detail8for_each13static_kernelINS2_12policy_hub_t12policy_500_tEmN6thrust24THRUST_300001_SM_1000_NS8cuda_cub20__uninitialized_fill7functorINS7_10device_ptrIdEEdEEEEvT0_T1_,"a",@progbits
	.sectionflags	@""
	.align	4
.nv.constant0._ZN3cub18CUB_300001_SM_10006detail8for_each13static_kernelINS2_12policy_hub_t12policy_500_tEmN6thrust24THRUST_300001_SM_1000_NS8cuda_cub20__uninitialized_fill7functorINS7_10device_ptrIdEEdEEEEvT0_T1_:
	.zero		920


//--------------------- .nv.constant0._ZN3cub18CUB_300001_SM_10006detail11EmptyKernelIvEEvv --------------------------
	.section	.nv.constant0._ZN3cub18CUB_300001_SM_10006detail11EmptyKernelIvEEvv,"a",@progbits
	.sectionflags	@""
	.align	4
.nv.constant0._ZN3cub18CUB_300001_SM_10006detail11EmptyKernelIvEEvv:
	.zero		896


//--------------------- SYMBOLS --------------------------

	.type		.nv.reservedSmem.offset0,@object
	.size		.nv.reservedSmem.offset0,0x4
	.type		.nv.reservedSmem.cap,@object
	.size		.nv.reservedSmem.cap,0x4
